def matmul_kernel(
    a_ptr,
    b_ptr,
    c_ptr,
    M,
    N,
    K,
    stride_am,
    stride_ak,
    stride_bk,
    stride_bn,
    stride_cm,
    stride_cn,
    BLOCK_M: tl.constexpr,
    BLOCK_N: tl.constexpr,
    BLOCK_K: tl.constexpr,
    GROUP_M: tl.constexpr,
):
    pid = tl.program_id(axis=0)
    num_pid_m = tl.cdiv(M, BLOCK_M)
    num_pid_n = tl.cdiv(N, BLOCK_N)
    num_pid_in_group = GROUP_M * num_pid_n
    group_id = pid // num_pid_in_group
    first_pid_m = group_id * GROUP_M
    group_size_m = min(num_pid_m - first_pid_m, GROUP_M)
    pid_m = first_pid_m + ((pid % num_pid_in_group) % group_size_m)
    pid_n = (pid % num_pid_in_group) // group_size_m

    offs_am = (pid_m * BLOCK_M + tl.arange(0, BLOCK_M)) % M
    offs_bn = (pid_n * BLOCK_N + tl.arange(0, BLOCK_N)) % N
    offs_k = tl.arange(0, BLOCK_K)
    a_ptrs = a_ptr + offs_am[:, None] * stride_am + offs_k[None, :] * stride_ak
    b_ptrs = b_ptr + offs_k[:, None] * stride_bk + offs_bn[None, :] * stride_bn

    acc = tl.zeros((BLOCK_M, BLOCK_N), dtype=tl.float32)
    for kk in range(0, tl.cdiv(K, BLOCK_K)):
        a = tl.load(a_ptrs, mask=offs_k[None, :] < K - kk * BLOCK_K, other=0.0)
        b = tl.load(b_ptrs, mask=offs_k[:, None] < K - kk * BLOCK_K, other=0.0)
        acc = tl.dot(a, b, acc)
        a_ptrs += BLOCK_K * stride_ak
        b_ptrs += BLOCK_K * stride_bk

    c = acc.to(c_ptr.dtype.element_ty)
    offs_cm = pid_m * BLOCK_M + tl.arange(0, BLOCK_M)
    offs_cn = pid_n * BLOCK_N + tl.arange(0, BLOCK_N)
    c_ptrs = c_ptr + offs_cm[:, None] * stride_cm + offs_cn[None, :] * stride_cn
    mask = (offs_cm[:, None] < M) & (offs_cn[None, :] < N)
    tl.store(c_ptrs, c, mask=mask)

# config = {"BLOCK_K": 32, "BLOCK_M": 128, "BLOCK_N": 512, "GROUP_M": 8, "arch": "sm_100", "dtype": "fp32", "num_ctas": 1, "num_stages": 3, "num_warps": 16}
# arch = sm_100


// ===== COMPILED SASS (sm_100a) =====

	.target	sm_100a

	.elftype	@"ET_EXEC"


//--------------------- .note.nv.tkinfo           --------------------------
	.section	.note.nv.tkinfo,"",@"SHT_NOTE"
	.sectionflags	@"SHF_NOTE_NV_TKINFO"
	.tkinfo
        /*0018*/ 	.word	0x00000081
        /*0030*/ 	.string	""
        /*0030*/ 	.string	"ptxas-blackwell"
        /*0030*/ 	.string	"Cuda compilation tools, release 12.9, V12.9.86"
        /*0030*/ 	.string	"Build cuda_12.9.r12.9/compiler.36037853_0"
        /*0030*/ 	.string	"-v  -suppress-debug-info  -lineinfo  -arch sm_100a "



//--------------------- .note.nv.cuver            --------------------------
	.section	.note.nv.cuver,"",@"SHT_NOTE"
	.sectionflags	@"SHF_NOTE_NV_CUVER"
        /*0018*/ 	.short	0x0001
        /*001a*/ 	.short	0x0064
        /*001c*/ 	.short	0x0001
        /*001e*/ 	.short	0x0000
        /*0020*/ 	.short	0x0001
        /*0022*/ 	.short	0x0000


//--------------------- .nv.info                  --------------------------
	.section	.nv.info,"",@"SHT_CUDA_INFO"
	.align	4


	//----- nvinfo : EIATTR_REGCOUNT
	.align		4
        /*0000*/ 	.byte	0x04, 0x2f
        /*0002*/ 	.short	(.L_1 - .L_0)
	.align		4
.L_0:
        /*0004*/ 	.word	index@(matmul_kernel)
        /*0008*/ 	.word	0x00000020


	//----- nvinfo : EIATTR_FRAME_SIZE
	.align		4
.L_1:
        /*000c*/ 	.byte	0x04, 0x11
        /*000e*/ 	.short	(.L_3 - .L_2)
	.align		4
.L_2:
        /*0010*/ 	.word	index@(matmul_kernel)
        /*0014*/ 	.word	0x00000e00


	//----- nvinfo : EIATTR_MIN_STACK_SIZE
	.align		4
.L_3:
        /*0018*/ 	.byte	0x04, 0x12
        /*001a*/ 	.short	(.L_5 - .L_4)
	.align		4
.L_4:
        /*001c*/ 	.word	index@(matmul_kernel)
        /*0020*/ 	.word	0x00000e00
.L_5:


//--------------------- .nv.info.matmul_kernel    --------------------------
	.section	.nv.info.matmul_kernel,"",@"SHT_CUDA_INFO"
	.sectionflags	@""
	.align	4


	//----- nvinfo : EIATTR_CUDA_API_VERSION
	.align		4
        /*0000*/ 	.byte	0x04, 0x37
        /*0002*/ 	.short	(.L_7 - .L_6)
.L_6:
        /*0004*/ 	.word	0x00000081


	//----- nvinfo : EIATTR_KPARAM_INFO
	.align		4
.L_7:
        /*0008*/ 	.byte	0x04, 0x17
        /*000a*/ 	.short	(.L_9 - .L_8)
.L_8:
        /*000c*/ 	.word	0x00000000
        /*0010*/ 	.short	0x000d
        /*0012*/ 	.short	0x0048
        /*0014*/ 	.byte	0x00, 0xf4, 0x21, 0x00


	//----- nvinfo : EIATTR_KPARAM_INFO
	.align		4
.L_9:
        /*0018*/ 	.byte	0x04, 0x17
        /*001a*/ 	.short	(.L_11 - .L_10)
.L_10:
        /*001c*/ 	.word	0x00000000
        /*0020*/ 	.short	0x000c
        /*0022*/ 	.short	0x0040
        /*0024*/ 	.byte	0x00, 0xf4, 0x21, 0x00


	//----- nvinfo : EIATTR_KPARAM_INFO
	.align		4
.L_11:
        /*0028*/ 	.byte	0x04, 0x17
        /*002a*/ 	.short	(.L_13 - .L_12)
.L_12:
        /*002c*/ 	.word	0x00000000
        /*0030*/ 	.short	0x000b
        /*0032*/ 	.short	0x0038
        /*0034*/ 	.byte	0x00, 0xf0, 0x11, 0x00


	//----- nvinfo : EIATTR_KPARAM_INFO
	.align		4
.L_13:
        /*0038*/ 	.byte	0x04, 0x17
        /*003a*/ 	.short	(.L_15 - .L_14)
.L_14:
        /*003c*/ 	.word	0x00000000
        /*0040*/ 	.short	0x000a
        /*0042*/ 	.short	0x0034
        /*0044*/ 	.byte	0x00, 0xf0, 0x11, 0x00


	//----- nvinfo : EIATTR_KPARAM_INFO
	.align		4
.L_15:
        /*0048*/ 	.byte	0x04, 0x17
        /*004a*/ 	.short	(.L_17 - .L_16)
.L_16:
        /*004c*/ 	.word	0x00000000
        /*0050*/ 	.short	0x0009
        /*0052*/ 	.short	0x0030
        /*0054*/ 	.byte	0x00, 0xf0, 0x11, 0x00


	//----- nvinfo : EIATTR_KPARAM_INFO
	.align		4
.L_17:
        /*0058*/ 	.byte	0x04, 0x17
        /*005a*/ 	.short	(.L_19 - .L_18)
.L_18:
        /*005c*/ 	.word	0x00000000
        /*0060*/ 	.short	0x0008
        /*0062*/ 	.short	0x002c
        /*0064*/ 	.byte	0x00, 0xf0, 0x11, 0x00


	//----- nvinfo : EIATTR_KPARAM_INFO
	.align		4
.L_19:
        /*0068*/ 	.byte	0x04, 0x17
        /*006a*/ 	.short	(.L_21 - .L_20)
.L_20:
        /*006c*/ 	.word	0x00000000
        /*0070*/ 	.short	0x0007
        /*0072*/ 	.short	0x0028
        /*0074*/ 	.byte	0x00, 0xf0, 0x11, 0x00


	//----- nvinfo : EIATTR_KPARAM_INFO
	.align		4
.L_21:
        /*0078*/ 	.byte	0x04, 0x17
        /*007a*/ 	.short	(.L_23 - .L_22)
.L_22:
        /*007c*/ 	.word	0x00000000
        /*0080*/ 	.short	0x0006
        /*0082*/ 	.short	0x0024
        /*0084*/ 	.byte	0x00, 0xf0, 0x11, 0x00


	//----- nvinfo : EIATTR_KPARAM_INFO
	.align		4
.L_23:
        /*0088*/ 	.byte	0x04, 0x17
        /*008a*/ 	.short	(.L_25 - .L_24)
.L_24:
        /*008c*/ 	.word	0x00000000
        /*0090*/ 	.short	0x0005
        /*0092*/ 	.short	0x0020
        /*0094*/ 	.byte	0x00, 0xf0, 0x11, 0x00


	//----- nvinfo : EIATTR_KPARAM_INFO
	.align		4
.L_25:
        /*0098*/ 	.byte	0x04, 0x17
        /*009a*/ 	.short	(.L_27 - .L_26)
.L_26:
        /*009c*/ 	.word	0x00000000
        /*00a0*/ 	.short	0x0004
        /*00a2*/ 	.short	0x001c
        /*00a4*/ 	.byte	0x00, 0xf0, 0x11, 0x00


	//----- nvinfo : EIATTR_KPARAM_INFO
	.align		4
.L_27:
        /*00a8*/ 	.byte	0x04, 0x17
        /*00aa*/ 	.short	(.L_29 - .L_28)
.L_28:
        /*00ac*/ 	.word	0x00000000
        /*00b0*/ 	.short	0x0003
        /*00b2*/ 	.short	0x0018
        /*00b4*/ 	.byte	0x00, 0xf0, 0x11, 0x00


	//----- nvinfo : EIATTR_KPARAM_INFO
	.align		4
.L_29:
        /*00b8*/ 	.byte	0x04, 0x17
        /*00ba*/ 	.short	(.L_31 - .L_30)
.L_30:
        /*00bc*/ 	.word	0x00000000
        /*00c0*/ 	.short	0x0002
        /*00c2*/ 	.short	0x0010
        /*00c4*/ 	.byte	0x00, 0xf4, 0x21, 0x00


	//----- nvinfo : EIATTR_KPARAM_INFO
	.align		4
.L_31:
        /*00c8*/ 	.byte	0x04, 0x17
        /*00ca*/ 	.short	(.L_33 - .L_32)
.L_32:
        /*00cc*/ 	.word	0x00000000
        /*00d0*/ 	.short	0x0001
        /*00d2*/ 	.short	0x0008
        /*00d4*/ 	.byte	0x00, 0xf4, 0x21, 0x00


	//----- nvinfo : EIATTR_KPARAM_INFO
	.align		4
.L_33:
        /*00d8*/ 	.byte	0x04, 0x17
        /*00da*/ 	.short	(.L_35 - .L_34)
.L_34:
        /*00dc*/ 	.word	0x00000000
        /*00e0*/ 	.short	0x0000
        /*00e2*/ 	.short	0x0000
        /*00e4*/ 	.byte	0x00, 0xf4, 0x21, 0x00


	//----- nvinfo : EIATTR_SPARSE_MMA_MASK
	.align		4
.L_35:
        /*00e8*/ 	.byte	0x03, 0x50
        /*00ea*/ 	.short	0x0000


	//----- nvinfo : EIATTR_MAXREG_COUNT
	.align		4
        /*00ec*/ 	.byte	0x03, 0x1b
        /*00ee*/ 	.short	0x0080


	//----- nvinfo : EIATTR_NUM_BARRIERS
	.align		4
        /*00f0*/ 	.byte	0x02, 0x4c
        /*00f2*/ 	.byte	0x01
	.zero		1


	//----- nvinfo : EIATTR_ANNOTATIONS
	.align		4
        /*00f4*/ 	.byte	0x04, 0x55
        /*00f6*/ 	.short	(.L_37 - .L_36)


	//   ....[0]....
.L_36:
        /*00f8*/ 	.word	0x00000001
        /*00fc*/ 	.byte	0x60, 0x00, 0x00, 0x00, 0x01, 0x00, 0x00, 0x00, 0xf0, 0x05, 0x00, 0x00, 0x01, 0x00, 0x00, 0x00
        /* <DEDUP_REMOVED lines=1428> */
        /*5a4c*/ 	.byte	0x70, 0x6e, 0x01, 0x00, 0x01, 0x00, 0x00, 0x00, 0xb0, 0x6e, 0x01, 0x00


	//----- nvinfo : EIATTR_VRC_CTA_INIT_COUNT
	.align		4
.L_37:
        /*5a58*/ 	.byte	0x02, 0x4a
	.zero		1
	.zero		1


	//----- nvinfo : EIATTR_EXIT_INSTR_OFFSETS
	.align		4
        /*5a5c*/ 	.byte	0x04, 0x1c
        /*5a5e*/ 	.short	(.L_39 - .L_38)


	//   ....[0]....
.L_38:
        /*5a60*/ 	.word	0x000170e0


	//   ....[1]....
        /*5a64*/ 	.word	0x00017100


	//----- nvinfo : EIATTR_REQNTID
	.align		4
.L_39:
        /*5a68*/ 	.byte	0x04, 0x10
        /*5a6a*/ 	.short	(.L_41 - .L_40)
.L_40:
        /*5a6c*/ 	.word	0x00000200
        /*5a70*/ 	.word	0x00000001
        /*5a74*/ 	.word	0x00000001


	//----- nvinfo : EIATTR_CBANK_PARAM_SIZE
	.align		4
.L_41:
        /*5a78*/ 	.byte	0x03, 0x19
        /*5a7a*/ 	.short	0x0050


	//----- nvinfo : EIATTR_PARAM_CBANK
	.align		4
        /*5a7c*/ 	.byte	0x04, 0x0a
        /*5a7e*/ 	.short	(.L_43 - .L_42)
	.align		4
.L_42:
        /*5a80*/ 	.word	index@(.nv.constant0.matmul_kernel)
        /*5a84*/ 	.short	0x0380
        /*5a86*/ 	.short	0x0050


	//----- nvinfo : EIATTR_SW_WAR
	.align		4
.L_43:
        /*5a88*/ 	.byte	0x04, 0x36
        /*5a8a*/ 	.short	(.L_45 - .L_44)
.L_44:
        /*5a8c*/ 	.word	0x00000008
.L_45:


//--------------------- .nv.compat                --------------------------
	.section	.nv.compat,"",@"SHT_CUDA_COMPAT_INFO"
	.align	4
        /*0000*/ 	.byte	0x02, 0x02, 0x01, 0x00, 0x02, 0x05, 0x05, 0x00, 0x02, 0x03, 0x00, 0x00, 0x02, 0x06, 0x01, 0x00


//--------------------- .nv.callgraph             --------------------------
	.section	.nv.callgraph,"",@"SHT_CUDA_CALLGRAPH"
	.align	4
	.sectionentsize	8
	.align		4
        /*0000*/ 	.word	0x00000000
	.align		4
        /*0004*/ 	.word	0xffffffff
	.align		4
        /*0008*/ 	.word	0x00000000
	.align		4
        /*000c*/ 	.word	0xfffffffe
	.align		4
        /*0010*/ 	.word	0x00000000
	.align		4
        /*0014*/ 	.word	0xfffffffd
	.align		4
        /*0018*/ 	.word	0x00000000
	.align		4
        /*001c*/ 	.word	0xfffffffc


//--------------------- .text.matmul_kernel       --------------------------
	.section	.text.matmul_kernel,"ax",@progbits
	.align	128
        .global         matmul_kernel
        .type           matmul_kernel,@function
        .size           matmul_kernel,(.L_x_3 - matmul_kernel)
        .other          matmul_kernel,@"STO_CUDA_ENTRY STV_DEFAULT"
matmul_kernel:
.text.matmul_kernel:
[----:B------:R-:W1:Y:S08]  /*0000*/  LDC R1, c[0x0][0x37c] ;  /* 0x0000df00ff017b82 */ /* 0x000e700000000800 */
[----:B------:R-:W2:Y:S01]  /*0010*/  LDC.64 R2, c[0x0][0x398] ;  /* 0x0000e600ff027b82 */ /* 0x000ea20000000a00 */
[----:B-1----:R-:W-:Y:S01]  /*0020*/  VIADD R1, R1, 0xfffff200 ;  /* 0xfffff20001017836 */ /* 0x002fe20000000000 */
[----:B------:R-:W1:Y:S01]  /*0030*/  LDCU.128 UR12, c[0x0][0x380] ;  /* 0x00007000ff0c77ac */ /* 0x000e620008000c00 */
[----:B------:R-:W3:Y:S01]  /*0040*/  LDCU UR6, c[0x0][0x3b0] ;  /* 0x00007600ff0677ac */ /* 0x000ee20008000800 */
[----:B--2---:R-:W-:-:S02]  /*0050*/  IMAD.MOV.U32 R11, RZ, RZ, R3 ;  /* 0x000000ffff0b7224 */ /* 0x004fc400078e0003 */
[----:B------:R2:W-:Y:S01]  /*0060*/  STL.64 [R1+0x498], R2 ;  /* 0x0004980201007387 */ /* 0x0005e20000100a00 */
[----:B------:R-:W-:Y:S02]  /*0070*/  IMAD.MOV.U32 R12, RZ, RZ, R2 ;  /* 0x000000ffff0c7224 */ /* 0x000fe400078e0002 */
[----:B------:R-:W-:-:S03]  /*0080*/  VIADD R0, R11, 0x1ff ;  /* 0x000001ff0b007836 */ /* 0x000fc60000000000 */
[----:B------:R-:W-:Y:S02]  /*0090*/  IABS R14, R12 ;  /* 0x0000000c000e7213 */ /* 0x000fe40000000000 */
[----:B--2---:R-:W-:-:S04]  /*00a0*/  SHF.R.S32.HI R3, RZ, 0x1f, R0 ;  /* 0x0000001fff037819 */ /* 0x004fc80000011400 */
[----:B------:R-:W-:Y:S02]  /*00b0*/  LEA.HI R3, R3, R0, RZ, 0x9 ;  /* 0x0000000003037211 */ /* 0x000fe400078f48ff */
[----:B------:R-:W2:Y:S02]  /*00c0*/  S2R R0, SR_CTAID.X ;  /* 0x0000000000007919 */ /* 0x000ea40000002500 */
[----:B------:R-:W-:-:S05]  /*00d0*/  SHF.R.S32.HI R3, RZ, 0x9, R3 ;  /* 0x00000009ff037819 */ /* 0x000fca0000011403 */
[----:B------:R-:W-:-:S05]  /*00e0*/  IMAD.SHL.U32 R9, R3, 0x8, RZ ;  /* 0x0000000803097824 */ /* 0x000fca00078e00ff */
[-C--:B------:R-:W-:Y:S02]  /*00f0*/  IABS R5, R9.reuse ;  /* 0x0000000900057213 */ /* 0x080fe40000000000 */
[----:B------:R-:W-:Y:S02]  /*0100*/  IABS R10, R9 ;  /* 0x00000009000a7213 */ /* 0x000fe40000000000 */
[----:B------:R-:W4:Y:S08]  /*0110*/  I2F.RP R4, R5 ;  /* 0x0000000500047306 */ /* 0x000f300000209400 */
[----:B----4-:R-:W4:Y:S01]  /*0120*/  MUFU.RCP R4, R4 ;  /* 0x0000000400047308 */ /* 0x010f220000001000 */
[----:B--2---:R-:W-:Y:S01]  /*0130*/  IABS R8, R0 ;  /* 0x0000000000087213 */ /* 0x004fe20000000000 */
[----:B----4-:R-:W-:-:S02]  /*0140*/  VIADD R2, R4, 0xffffffe ;  /* 0x0ffffffe04027836 */ /* 0x010fc40000000000 */
[----:B------:R-:W-:-:S04]  /*0150*/  IMAD.MOV R4, RZ, RZ, -R10 ;  /* 0x000000ffff047224 */ /* 0x000fc800078e0a0a */
[----:B------:R2:W4:Y:S02]  /*0160*/  F2I.FTZ.U32.TRUNC.NTZ R3, R2 ;  /* 0x0000000200037305 */ /* 0x000524000021f000 */
[----:B--2---:R-:W-:Y:S02]  /*0170*/  IMAD.MOV.U32 R2, RZ, RZ, RZ ;  /* 0x000000ffff027224 */ /* 0x004fe400078e00ff */
[----:B----4-:R-:W-:-:S04]  /*0180*/  IMAD.MOV R6, RZ, RZ, -R3 ;  /* 0x000000ffff067224 */ /* 0x010fc800078e0a03 */
[----:B------:R-:W-:Y:S02]  /*0190*/  IMAD R7, R6, R5, RZ ;  /* 0x0000000506077224 */ /* 0x000fe400078e02ff */
[----:B------:R-:W-:Y:S02]  /*01a0*/  IMAD.MOV.U32 R6, RZ, RZ, R8 ;  /* 0x000000ffff067224 */ /* 0x000fe400078e0008 */
[----:B------:R-:W-:-:S06]  /*01b0*/  IMAD.HI.U32 R3, R3, R7, R2 ;  /* 0x0000000703037227 */ /* 0x000fcc00078e0002 */
[----:B------:R-:W-:-:S04]  /*01c0*/  IMAD.HI.U32 R3, R3, R6, RZ ;  /* 0x0000000603037227 */ /* 0x000fc800078e00ff */
[----:B------:R-:W-:-:S05]  /*01d0*/  IMAD R2, R3, R4, R6 ;  /* 0x0000000403027224 */ /* 0x000fca00078e0206 */
[----:B------:R-:W-:-:S13]  /*01e0*/  ISETP.GT.U32.AND P1, PT, R5, R2, PT ;  /* 0x000000020500720c */ /* 0x000fda0003f24070 */
[----:B------:R-:W-:Y:S02]  /*01f0*/  @!P1 IMAD.IADD R2, R2, 0x1, -R5 ;  /* 0x0000000102029824 */ /* 0x000fe400078e0a05 */
[----:B------:R-:W-:Y:S01]  /*0200*/  @!P1 VIADD R3, R3, 0x1 ;  /* 0x0000000103039836 */ /* 0x000fe20000000000 */
[----:B------:R-:W-:Y:S02]  /*0210*/  ISETP.NE.AND P1, PT, R9, RZ, PT ;  /* 0x000000ff0900720c */ /* 0x000fe40003f25270 */
[----:B------:R-:W-:Y:S02]  /*0220*/  ISETP.GE.U32.AND P0, PT, R2, R5, PT ;  /* 0x000000050200720c */ /* 0x000fe40003f06070 */
[----:B------:R-:W-:-:S04]  /*0230*/  LOP3.LUT R2, R0, R9, RZ, 0x3c, !PT ;  /* 0x0000000900027212 */ /* 0x000fc800078e3cff */
[----:B------:R-:W-:Y:S01]  /*0240*/  ISETP.GE.AND P2, PT, R2, RZ, PT ;  /* 0x000000ff0200720c */ /* 0x000fe20003f46270 */
[----:B------:R-:W-:-:S06]  /*0250*/  VIADD R2, R12, 0x7f ;  /* 0x0000007f0c027836 */ /* 0x000fcc0000000000 */
[----:B------:R-:W-:-:S04]  /*0260*/  @P0 VIADD R3, R3, 0x1 ;  /* 0x0000000103030836 */ /* 0x000fc80000000000 */
[----:B------:R-:W-:Y:S01]  /*0270*/  IMAD.MOV.U32 R5, RZ, RZ, R3 ;  /* 0x000000ffff057224 */ /* 0x000fe200078e0003 */
[----:B------:R-:W-:-:S03]  /*0280*/  SHF.R.S32.HI R3, RZ, 0x1f, R2 ;  /* 0x0000001fff037819 */ /* 0x000fc60000011402 */
[----:B------:R-:W-:Y:S01]  /*0290*/  @!P2 IMAD.MOV R5, RZ, RZ, -R5 ;  /* 0x000000ffff05a224 */ /* 0x000fe200078e0a05 */
[----:B------:R-:W-:Y:S02]  /*02a0*/  @!P1 LOP3.LUT R5, RZ, R9, RZ, 0x33, !PT ;  /* 0x00000009ff059212 */ /* 0x000fe400078e33ff */
[----:B------:R-:W-:-:S03]  /*02b0*/  LEA.HI R3, R3, R2, RZ, 0x7 ;  /* 0x0000000203037211 */ /* 0x000fc600078f38ff */
[----:B------:R-:W-:Y:S02]  /*02c0*/  IMAD.SHL.U32 R2, R5, 0x8, RZ ;  /* 0x0000000805027824 */ /* 0x000fe400078e00ff */
[----:B------:R-:W-:-:S03]  /*02d0*/  IMAD.MOV R5, RZ, RZ, -R5 ;  /* 0x000000ffff057224 */ /* 0x000fc600078e0a05 */
[----:B------:R-:W-:Y:S01]  /*02e0*/  LEA.HI.SX32 R3, R3, -R2, 0x19 ;  /* 0x8000000203037211 */ /* 0x000fe200078fcaff */
[----:B------:R-:W-:Y:S01]  /*02f0*/  IMAD R9, R9, R5, R0 ;  /* 0x0000000509097224 */ /* 0x000fe200078e0200 */
[----:B------:R-:W-:Y:S02]  /*0300*/  IABS R0, R11 ;  /* 0x0000000b00007213 */ /* 0x000fe40000000000 */
[----:B------:R-:W-:-:S04]  /*0310*/  VIMNMX R4, PT, PT, R3, 0x8, PT ;  /* 0x0000000803047848 */ /* 0x000fc80003fe0100 */
[-C--:B------:R-:W-:Y:S02]  /*0320*/  IABS R3, R4.reuse ;  /* 0x0000000400037213 */ /* 0x080fe40000000000 */
[----:B------:R-:W-:Y:S02]  /*0330*/  IABS R11, R4 ;  /* 0x00000004000b7213 */ /* 0x000fe40000000000 */
[----:B------:R-:W2:Y:S03]  /*0340*/  I2F.RP R8, R3 ;  /* 0x0000000300087306 */ /* 0x000ea60000209400 */
[----:B------:R-:W-:-:S05]  /*0350*/  IMAD.MOV R11, RZ, RZ, -R11 ;  /* 0x000000ffff0b7224 */ /* 0x000fca00078e0a0b */
[----:B--2---:R-:W2:Y:S02]  /*0360*/  MUFU.RCP R8, R8 ;  /* 0x0000000800087308 */ /* 0x004ea40000001000 */
[----:B--2---:R-:W-:-:S06]  /*0370*/  VIADD R6, R8, 0xffffffe ;  /* 0x0ffffffe08067836 */ /* 0x004fcc0000000000 */
[----:B------:R-:W2:Y:S08]  /*0380*/  I2F.RP R8, R14 ;  /* 0x0000000e00087306 */ /* 0x000eb00000209400 */
[----:B------:R4:W1:Y:S08]  /*0390*/  F2I.FTZ.U32.TRUNC.NTZ R7, R6 ;  /* 0x0000000600077305 */ /* 0x000870000021f000 */
[----:B--2---:R-:W-:Y:S01]  /*03a0*/  MUFU.RCP R8, R8 ;  /* 0x0000000800087308 */ /* 0x004fe20000001000 */
[----:B----4-:R-:W-:-:S02]  /*03b0*/  IMAD.MOV.U32 R6, RZ, RZ, RZ ;  /* 0x000000ffff067224 */ /* 0x010fc400078e00ff */
[----:B-1----:R-:W-:-:S04]  /*03c0*/  IMAD.MOV R10, RZ, RZ, -R7 ;  /* 0x000000ffff0a7224 */ /* 0x002fc800078e0a07 */
[----:B------:R-:W-:Y:S01]  /*03d0*/  IMAD R5, R10, R3, RZ ;  /* 0x000000030a057224 */ /* 0x000fe200078e02ff */
[----:B------:R-:W-:-:S03]  /*03e0*/  IABS R10, R9 ;  /* 0x00000009000a7213 */ /* 0x000fc60000000000 */
[----:B------:R-:W-:Y:S02]  /*03f0*/  IMAD.HI.U32 R7, R7, R5, R6 ;  /* 0x0000000507077227 */ /* 0x000fe400078e0006 */
[----:B------:R-:W1:Y:S02]  /*0400*/  I2F.RP R5, R0 ;  /* 0x0000000000057306 */ /* 0x000e640000209400 */
[----:B------:R-:W-:-:S04]  /*0410*/  IMAD.MOV.U32 R6, RZ, RZ, R10 ;  /* 0x000000ffff067224 */ /* 0x000fc800078e000a */
[----:B------:R-:W-:-:S04]  /*0420*/  IMAD.HI.U32 R10, R7, R6, RZ ;  /* 0x00000006070a7227 */ /* 0x000fc800078e00ff */
[----:B------:R-:W-:Y:S02]  /*0430*/  IMAD R6, R10, R11, R6 ;  /* 0x0000000b0a067224 */ /* 0x000fe400078e0206 */
[----:B------:R-:W2:Y:S03]  /*0440*/  S2R R11, SR_TID.X ;  /* 0x00000000000b7919 */ /* 0x000ea60000002100 */
[----:B------:R-:W-:Y:S01]  /*0450*/  ISETP.GT.U32.AND P1, PT, R3, R6, PT ;  /* 0x000000060300720c */ /* 0x000fe20003f24070 */
[----:B-1----:R-:W1:-:S12]  /*0460*/  MUFU.RCP R5, R5 ;  /* 0x0000000500057308 */ /* 0x002e580000001000 */
[----:B------:R-:W-:Y:S02]  /*0470*/  @!P1 IMAD.IADD R6, R6, 0x1, -R3 ;  /* 0x0000000106069824 */ /* 0x000fe400078e0a03 */
[----:B------:R-:W-:Y:S01]  /*0480*/  @!P1 VIADD R10, R10, 0x1 ;  /* 0x000000010a0a9836 */ /* 0x000fe20000000000 */
[----:B------:R-:W-:Y:S02]  /*0490*/  ISETP.NE.AND P1, PT, R4, RZ, PT ;  /* 0x000000ff0400720c */ /* 0x000fe40003f25270 */
[----:B------:R-:W-:Y:S01]  /*04a0*/  ISETP.GE.U32.AND P0, PT, R6, R3, PT ;  /* 0x000000030600720c */ /* 0x000fe20003f06070 */
[----:B-1----:R-:W-:Y:S01]  /*04b0*/  VIADD R6, R5, 0xffffffe ;  /* 0x0ffffffe05067836 */ /* 0x002fe20000000000 */
[----:B------:R-:W-:Y:S01]  /*04c0*/  LOP3.LUT R3, R9, R4, RZ, 0x3c, !PT ;  /* 0x0000000409037212 */ /* 0x000fe200078e3cff */
[----:B------:R-:W-:Y:S02]  /*04d0*/  VIADD R5, R8, 0xffffffe ;  /* 0x0ffffffe08057836 */ /* 0x000fe40000000000 */
[----:B------:R1:W4:Y:S01]  /*04e0*/  F2I.FTZ.U32.TRUNC.NTZ R7, R6 ;  /* 0x0000000600077305 */ /* 0x000322000021f000 */
[----:B------:R-:W-:-:S02]  /*04f0*/  ISETP.GE.AND P2, PT, R3, RZ, PT ;  /* 0x000000ff0300720c */ /* 0x000fc40003f46270 */
[----:B--2---:R-:W-:-:S05]  /*0500*/  SHF.R.U32.HI R15, RZ, 0x5, R11 ;  /* 0x00000005ff0f7819 */ /* 0x004fca000001160b */
[----:B------:R-:W-:Y:S01]  /*0510*/  @P0 VIADD R10, R10, 0x1 ;  /* 0x000000010a0a0836 */ /* 0x000fe20000000000 */
[----:B------:R-:W-:Y:S01]  /*0520*/  LOP3.LUT R16, R11, 0xe0, RZ, 0xc0, !PT ;  /* 0x000000e00b107812 */ /* 0x000fe200078ec0ff */
[----:B-1----:R-:W-:Y:S01]  /*0530*/  IMAD.MOV.U32 R6, RZ, RZ, RZ ;  /* 0x000000ffff067224 */ /* 0x002fe200078e00ff */
[----:B------:R-:W-:Y:S01]  /*0540*/  SGXT.U32 R15, R15, 0x4 ;  /* 0x000000040f0f781a */ /* 0x000fe20000000000 */
[----:B------:R-:W1:Y:S01]  /*0550*/  F2I.FTZ.U32.TRUNC.NTZ R5, R5 ;  /* 0x0000000500057305 */ /* 0x000e62000021f000 */
[----:B------:R-:W-:Y:S01]  /*0560*/  SHF.R.U32.HI R16, RZ, 0x1, R16 ;  /* 0x00000001ff107819 */ /* 0x000fe20000011610 */
[----:B------:R-:W-:Y:S01]  /*0570*/  @!P2 IMAD.MOV R10, RZ, RZ, -R10 ;  /* 0x000000ffff0aa224 */ /* 0x000fe200078e0a0a */
[----:B------:R-:W-:Y:S01]  /*0580*/  @!P1 LOP3.LUT R10, RZ, R4, RZ, 0x33, !PT ;  /* 0x00000004ff0a9212 */ /* 0x000fe200078e33ff */
[----:B----4-:R-:W-:-:S04]  /*0590*/  IMAD.MOV R3, RZ, RZ, -R7 ;  /* 0x000000ffff037224 */ /* 0x010fc800078e0a07 */
[----:B------:R-:W-:Y:S02]  /*05a0*/  IMAD.SHL.U32 R13, R10, 0x200, RZ ;  /* 0x000002000a0d7824 */ /* 0x000fe400078e00ff */
[----:B------:R-:W-:-:S03]  /*05b0*/  IMAD R3, R3, R0, RZ ;  /* 0x0000000003037224 */ /* 0x000fc600078e02ff */
[----:B------:R-:W-:Y:S01]  /*05c0*/  LEA.HI R25, R11, R13, RZ, 0x1b ;  /* 0x0000000d0b197211 */ /* 0x000fe200078fd8ff */
[----:B------:R-:W-:Y:S01]  /*05d0*/  IMAD.HI.U32 R3, R7, R3, R6 ;  /* 0x0000000307037227 */ /* 0x000fe200078e0006 */
[----:B------:R-:W-:Y:S01]  /*05e0*/  LOP3.LUT R6, R11, 0x180, RZ, 0xc0, !PT ;  /* 0x000001800b067812 */ /* 0x000fe200078ec0ff */
[----:B------:R2:W-:Y:S01]  /*05f0*/  STL [R1+0x334], R13 ;  /* 0x0003340d01007387 */ /* 0x0005e20000100800 */
[----:B------:R-:W-:Y:S01]  /*0600*/  LOP3.LUT R15, R13, R15, RZ, 0xfc, !PT ;  /* 0x0000000f0d0f7212 */ /* 0x000fe200078efcff */
[----:B------:R-:W-:Y:S01]  /*0610*/  IMAD.SHL.U32 R11, R11, 0x4, RZ ;  /* 0x000000040b0b7824 */ /* 0x000fe200078e00ff */
[----:B------:R-:W-:Y:S01]  /*0620*/  SHF.R.U32.HI R12, RZ, 0x2, R6 ;  /* 0x00000002ff0c7819 */ /* 0x000fe20000011606 */
[----:B------:R-:W-:Y:S02]  /*0630*/  VIADD R8, R25, 0x10 ;  /* 0x0000001019087836 */ /* 0x000fe40000000000 */
[----:B-1----:R-:W-:-:S03]  /*0640*/  IMAD.MOV R17, RZ, RZ, -R5 ;  /* 0x000000ffff117224 */ /* 0x002fc600078e0a05 */
[----:B------:R-:W-:Y:S01]  /*0650*/  IABS R7, R8 ;  /* 0x0000000800077213 */ /* 0x000fe20000000000 */
[----:B------:R-:W-:Y:S01]  /*0660*/  IMAD R17, R17, R14, RZ ;  /* 0x0000000e11117224 */ /* 0x000fe200078e02ff */
[--C-:B--2---:R-:W-:Y:S01]  /*0670*/  LOP3.LUT R13, R12, 0x7fc, R11.reuse, 0x78, !PT ;  /* 0x000007fc0c0d7812 */ /* 0x104fe200078e780b */
[----:B------:R-:W-:Y:S01]  /*0680*/  IMAD.MOV R12, RZ, RZ, -R10 ;  /* 0x000000ffff0c7224 */ /* 0x000fe200078e0a0a */
[----:B------:R-:W-:Y:S01]  /*0690*/  LOP3.LUT R10, R15, 0x20, RZ, 0xfc, !PT ;  /* 0x000000200f0a7812 */ /* 0x000fe200078efcff */
[----:B------:R-:W-:Y:S01]  /*06a0*/  IMAD.HI.U32 R6, R3, R7, RZ ;  /* 0x0000000703067227 */ /* 0x000fe200078e00ff */
[----:B------:R-:W-:Y:S01]  /*06b0*/  LOP3.LUT R11, R16, 0x7fc, R11, 0x78, !PT ;  /* 0x000007fc100b7812 */ /* 0x000fe200078e780b */
[----:B------:R1:W-:Y:S01]  /*06c0*/  STL [R1+0x490], R13 ;  /* 0x0004900d01007387 */ /* 0x0003e20000100800 */
[----:B------:R-:W-:Y:S01]  /*06d0*/  IABS R16, R10 ;  /* 0x0000000a00107213 */ /* 0x000fe20000000000 */
[----:B------:R-:W-:Y:S01]  /*06e0*/  IMAD.MOV R6, RZ, RZ, -R6 ;  /* 0x000000ffff067224 */ /* 0x000fe200078e0a06 */
[----:B------:R-:W-:Y:S01]  /*06f0*/  ISETP.GE.AND P1, PT, R8, RZ, PT ;  /* 0x000000ff0800720c */ /* 0x000fe20003f26270 */
[----:B------:R2:W-:Y:S01]  /*0700*/  STL [R1+0x48c], R11 ;  /* 0x00048c0b01007387 */ /* 0x0005e20000100800 */
[C---:B------:R-:W-:Y:S01]  /*0710*/  VIADD R8, R25.reuse, 0x50 ;  /* 0x0000005019087836 */ /* 0x040fe20000000000 */
[----:B------:R-:W-:Y:S01]  /*0720*/  ISETP.GE.AND P2, PT, R10, RZ, PT ;  /* 0x000000ff0a00720c */ /* 0x000fe20003f46270 */
[----:B------:R-:W-:Y:S01]  /*0730*/  IMAD R7, R0, R6, R7 ;  /* 0x0000000600077224 */ /* 0x000fe200078e0207 */
[----:B------:R4:W-:Y:S01]  /*0740*/  STL [R1+0x638], R14 ;  /* 0x0006380e01007387 */ /* 0x0009e20000100800 */
[----:B-1----:R-:W-:-:S03]  /*0750*/  VIADD R13, R25, 0x30 ;  /* 0x00000030190d7836 */ /* 0x002fc60000000000 */
[----:B------:R-:W-:Y:S01]  /*0760*/  ISETP.GT.U32.AND P0, PT, R0, R7, PT ;  /* 0x000000070000720c */ /* 0x000fe20003f04070 */
[----:B--2---:R-:W-:Y:S01]  /*0770*/  IMAD R11, R4, R12, R9 ;  /* 0x0000000c040b7224 */ /* 0x004fe200078e0209 */
[----:B------:R-:W-:Y:S01]  /*0780*/  LOP3.LUT R12, R15, 0x40, RZ, 0xfc, !PT ;  /* 0x000000400f0c7812 */ /* 0x000fe200078efcff */
[----:B------:R-:W-:Y:S01]  /*0790*/  IMAD.MOV.U32 R9, RZ, RZ, R16 ;  /* 0x000000ffff097224 */ /* 0x000fe200078e0010 */
[----:B------:R-:W-:Y:S01]  /*07a0*/  IABS R16, R13 ;  /* 0x0000000d00107213 */ /* 0x000fe20000000000 */
[----:B------:R-:W-:Y:S01]  /*07b0*/  IMAD.MOV.U32 R4, RZ, RZ, RZ ;  /* 0x000000ffff047224 */ /* 0x000fe200078e00ff */
[----:B------:R-:W-:Y:S01]  /*07c0*/  IABS R18, R12 ;  /* 0x0000000c00127213 */ /* 0x000fe20000000000 */
[----:B------:R-:W-:Y:S01]  /*07d0*/  IMAD.HI.U32 R6, R3, R9, RZ ;  /* 0x0000000903067227 */ /* 0x000fe200078e00ff */
[----:B------:R-:W-:-:S03]  /*07e0*/  ISETP.GE.AND P4, PT, R13, RZ, PT ;  /* 0x000000ff0d00720c */ /* 0x000fc60003f86270 */
[----:B------:R-:W-:Y:S02]  /*07f0*/  IMAD.MOV R6, RZ, RZ, -R6 ;  /* 0x000000ffff067224 */ /* 0x000fe400078e0a06 */
[----:B------:R-:W-:Y:S01]  /*0800*/  IMAD.HI.U32 R4, R5, R17, R4 ;  /* 0x0000001105047227 */ /* 0x000fe200078e0004 */
[----:B------:R-:W-:-:S03]  /*0810*/  IABS R17, R8 ;  /* 0x0000000800117213 */ /* 0x000fc60000000000 */
[----:B------:R-:W-:Y:S01]  /*0820*/  IMAD R9, R0, R6, R9 ;  /* 0x0000000600097224 */ /* 0x000fe200078e0209 */
[----:B------:R1:W-:Y:S01]  /*0830*/  STL [R1+0x48], R4 ;  /* 0x0000480401007387 */ /* 0x0003e20000100800 */
[----:B------:R-:W-:Y:S02]  /*0840*/  IMAD.MOV.U32 R5, RZ, RZ, R16 ;  /* 0x000000ffff057224 */ /* 0x000fe400078e0010 */
[----:B----4-:R-:W-:Y:S01]  /*0850*/  IMAD.IADD R14, R2, 0x1, R11 ;  /* 0x00000001020e7824 */ /* 0x010fe200078e020b */
[----:B------:R-:W-:Y:S01]  /*0860*/  ISETP.GT.U32.AND P6, PT, R0, R9, PT ;  /* 0x000000090000720c */ /* 0x000fe20003fc4070 */
[----:B------:R-:W-:-:S04]  /*0870*/  IMAD.HI.U32 R2, R3, R5, RZ ;  /* 0x0000000503027227 */ /* 0x000fc800078e00ff */
[----:B------:R-:W-:Y:S02]  /*0880*/  IMAD.MOV R2, RZ, RZ, -R2 ;  /* 0x000000ffff027224 */ /* 0x000fe400078e0a02 */
[--C-:B------:R-:W-:Y:S01]  /*0890*/  @!P0 IMAD.IADD R7, R7, 0x1, -R0.reuse ;  /* 0x0000000107078824 */ /* 0x100fe200078e0a00 */
[----:B------:R-:W-:Y:S01]  /*08a0*/  ISETP.GE.AND P0, PT, R12, RZ, PT ;  /* 0x000000ff0c00720c */ /* 0x000fe20003f06270 */
[C---:B------:R-:W-:Y:S01]  /*08b0*/  IMAD R5, R0.reuse, R2, R5 ;  /* 0x0000000200057224 */ /* 0x040fe200078e0205 */
[----:B------:R-:W-:Y:S01]  /*08c0*/  LOP3.LUT R2, R15, 0x60, RZ, 0xfc, !PT ;  /* 0x000000600f027812 */ /* 0x000fe200078efcff */
[----:B-1----:R-:W-:Y:S01]  /*08d0*/  IMAD.HI.U32 R4, R3, R18, RZ ;  /* 0x0000001203047227 */ /* 0x002fe200078e00ff */
[C---:B------:R-:W-:Y:S02]  /*08e0*/  ISETP.GT.U32.AND P5, PT, R0.reuse, R7, PT ;  /* 0x000000070000720c */ /* 0x040fe40003fa4070 */
[----:B------:R-:W-:Y:S01]  /*08f0*/  ISETP.GT.U32.AND P3, PT, R0, R5, PT ;  /* 0x000000050000720c */ /* 0x000fe20003f64070 */
[----:B------:R-:W-:Y:S01]  /*0900*/  @!P6 IMAD.IADD R9, R9, 0x1, -R0 ;  /* 0x000000010909e824 */ /* 0x000fe200078e0a00 */
[----:B------:R-:W-:Y:S01]  /*0910*/  IABS R19, R2 ;  /* 0x0000000200137213 */ /* 0x000fe20000000000 */
[----:B------:R-:W-:-:S02]  /*0920*/  IMAD.MOV R11, RZ, RZ, -R4 ;  /* 0x000000ffff0b7224 */ /* 0x000fc400078e0a04 */
[----:B------:R-:W-:Y:S01]  /*0930*/  IMAD.HI.U32 R4, R3, R17, RZ ;  /* 0x0000001103047227 */ /* 0x000fe200078e00ff */
[----:B------:R-:W-:-:S03]  /*0940*/  ISETP.GT.U32.AND P6, PT, R0, R9, PT ;  /* 0x000000090000720c */ /* 0x000fc60003fc4070 */
[----:B------:R-:W-:Y:S02]  /*0950*/  IMAD R18, R0, R11, R18 ;  /* 0x0000000b00127224 */ /* 0x000fe400078e0212 */
[--C-:B------:R-:W-:Y:S02]  /*0960*/  @!P5 IMAD.IADD R7, R7, 0x1, -R0.reuse ;  /* 0x000000010707d824 */ /* 0x100fe400078e0a00 */
[----:B------:R-:W-:Y:S01]  /*0970*/  @!P3 IMAD.IADD R5, R5, 0x1, -R0 ;  /* 0x000000010505b824 */ /* 0x000fe200078e0a00 */
[----:B------:R-:W-:Y:S01]  /*0980*/  ISETP.GE.AND P3, PT, R8, RZ, PT ;  /* 0x000000ff0800720c */ /* 0x000fe20003f66270 */
[----:B------:R-:W-:Y:S01]  /*0990*/  IMAD.MOV R10, RZ, RZ, -R4 ;  /* 0x000000ffff0a7224 */ /* 0x000fe200078e0a04 */
[----:B------:R-:W-:Y:S01]  /*09a0*/  ISETP.GT.U32.AND P5, PT, R0, R18, PT ;  /* 0x000000120000720c */ /* 0x000fe20003fa4070 */
[----:B------:R-:W-:Y:S01]  /*09b0*/  IMAD.HI.U32 R8, R3, R19, RZ ;  /* 0x0000001303087227 */ /* 0x000fe200078e00ff */
[----:B------:R-:W-:-:S03]  /*09c0*/  LOP3.LUT R4, R15, 0x80, RZ, 0xfc, !PT ;  /* 0x000000800f047812 */ /* 0x000fc600078efcff */
[----:B------:R-:W-:Y:S01]  /*09d0*/  @!P6 IMAD.IADD R9, R9, 0x1, -R0 ;  /* 0x000000010909e824 */ /* 0x000fe200078e0a00 */
[C---:B------:R-:W-:Y:S01]  /*09e0*/  ISETP.GT.U32.AND P6, PT, R0.reuse, R5, PT ;  /* 0x000000050000720c */ /* 0x040fe20003fc4070 */
[C---:B------:R-:W-:Y:S01]  /*09f0*/  IMAD R17, R0.reuse, R10, R17 ;  /* 0x0000000a00117224 */ /* 0x040fe200078e0211 */
[----:B------:R-:W-:Y:S01]  /*0a00*/  IABS R13, R4 ;  /* 0x00000004000d7213 */ /* 0x000fe20000000000 */
[----:B------:R-:W-:Y:S02]  /*0a10*/  IMAD.MOV.U32 R21, RZ, RZ, R7 ;  /* 0x000000ffff157224 */ /* 0x000fe400078e0007 */
[----:B------:R-:W-:Y:S02]  /*0a20*/  IMAD.MOV R8, RZ, RZ, -R8 ;  /* 0x000000ffff087224 */ /* 0x000fe400078e0a08 */
[----:B------:R-:W-:Y:S01]  /*0a30*/  @!P1 IMAD.MOV R21, RZ, RZ, -R21 ;  /* 0x000000ffff159224 */ /* 0x000fe200078e0a15 */
[C---:B------:R-:W-:Y:S01]  /*0a40*/  ISETP.GT.U32.AND P1, PT, R0.reuse, R17, PT ;  /* 0x000000110000720c */ /* 0x040fe20003f24070 */
[----:B------:R-:W-:-:S02]  /*0a50*/  IMAD R19, R0, R8, R19 ;  /* 0x0000000800137224 */ /* 0x000fc400078e0213 */
[----:B------:R-:W-:Y:S01]  /*0a60*/  VIADD R6, R25, 0x70 ;  /* 0x0000007019067836 */ /* 0x000fe20000000000 */
[----:B------:R1:W-:Y:S01]  /*0a70*/  STL [R1+0x8], R21 ;  /* 0x0000081501007387 */ /* 0x0003e20000100800 */
[--C-:B------:R-:W-:Y:S01]  /*0a80*/  @!P6 IMAD.IADD R5, R5, 0x1, -R0.reuse ;  /* 0x000000010505e824 */ /* 0x100fe200078e0a00 */
[----:B------:R-:W-:Y:S01]  /*0a90*/  ISETP.GT.U32.AND P6, PT, R0, R19, PT ;  /* 0x000000130000720c */ /* 0x000fe20003fc4070 */
[--C-:B------:R-:W-:Y:S01]  /*0aa0*/  @!P5 IMAD.IADD R18, R18, 0x1, -R0.reuse ;  /* 0x000000011212d824 */ /* 0x100fe200078e0a00 */
[----:B------:R-:W-:Y:S01]  /*0ab0*/  IABS R20, R6 ;  /* 0x0000000600147213 */ /* 0x000fe20000000000 */
[----:B------:R-:W-:Y:S01]  /*0ac0*/  @!P2 IMAD.MOV R9, RZ, RZ, -R9 ;  /* 0x000000ffff09a224 */ /* 0x000fe200078e0a09 */
[----:B------:R-:W-:Y:S01]  /*0ad0*/  ISETP.GE.AND P2, PT, R2, RZ, PT ;  /* 0x000000ff0200720c */ /* 0x000fe20003f46270 */
[----:B------:R-:W-:Y:S01]  /*0ae0*/  IMAD.HI.U32 R2, R3, R13, RZ ;  /* 0x0000000d03027227 */ /* 0x000fe200078e00ff */
[----:B------:R-:W-:Y:S02]  /*0af0*/  ISETP.GT.U32.AND P5, PT, R0, R18, PT ;  /* 0x000000120000720c */ /* 0x000fe40003fa4070 */
[----:B------:R-:W-:Y:S01]  /*0b00*/  STL [R1+0x4], R9 ;  /* 0x0000040901007387 */ /* 0x000fe20000100800 */
[----:B------:R-:W-:Y:S01]  /*0b10*/  @!P1 IMAD.IADD R17, R17, 0x1, -R0 ;  /* 0x0000000111119824 */ /* 0x000fe200078e0a00 */
[----:B------:R-:W-:Y:S01]  /*0b20*/  ISETP.GE.AND P1, PT, R4, RZ, PT ;  /* 0x000000ff0400720c */ /* 0x000fe20003f26270 */
[----:B------:R-:W-:-:S04]  /*0b30*/  IMAD.HI.U32 R7, R3, R20, RZ ;  /* 0x0000001403077227 */ /* 0x000fc800078e00ff */
[----:B------:R-:W-:Y:S01]  /*0b40*/  @!P6 IMAD.IADD R19, R19, 0x1, -R0 ;  /* 0x000000011313e824 */ /* 0x000fe200078e0a00 */
[----:B------:R-:W-:Y:S01]  /*0b50*/  ISETP.GT.U32.AND P6, PT, R0, R17, PT ;  /* 0x000000110000720c */ /* 0x000fe20003fc4070 */
[----:B------:R-:W-:Y:S02]  /*0b60*/  IMAD.MOV R7, RZ, RZ, -R7 ;  /* 0x000000ffff077224 */ /* 0x000fe400078e0a07 */
[----:B------:R-:W-:Y:S02]  /*0b70*/  VIADD R4, R25, 0x90 ;  /* 0x0000009019047836 */ /* 0x000fe40000000000 */
[----:B------:R-:W-:Y:S02]  /*0b80*/  IMAD.MOV R2, RZ, RZ, -R2 ;  /* 0x000000ffff027224 */ /* 0x000fe400078e0a02 */
[----:B------:R-:W-:Y:S01]  /*0b90*/  @!P5 IMAD.IADD R18, R18, 0x1, -R0 ;  /* 0x000000011212d824 */ /* 0x000fe200078e0a00 */
[----:B------:R-:W-:Y:S01]  /*0ba0*/  IABS R22, R4 ;  /* 0x0000000400167213 */ /* 0x000fe20000000000 */
[----:B------:R-:W-:Y:S01]  /*0bb0*/  IMAD R20, R0, R7, R20 ;  /* 0x0000000700147224 */ /* 0x000fe200078e0214 */
[----:B------:R-:W-:Y:S01]  /*0bc0*/  ISETP.GE.AND P5, PT, R6, RZ, PT ;  /* 0x000000ff0600720c */ /* 0x000fe20003fa6270 */
[C---:B------:R-:W-:Y:S01]  /*0bd0*/  IMAD R13, R0.reuse, R2, R13 ;  /* 0x00000002000d7224 */ /* 0x040fe200078e020d */
[C---:B------:R-:W-:Y:S01]  /*0be0*/  LOP3.LUT R2, R15.reuse, 0xa0, RZ, 0xfc, !PT ;  /* 0x000000a00f027812 */ /* 0x040fe200078efcff */
[----:B------:R-:W-:Y:S01]  /*0bf0*/  IMAD.MOV.U32 R8, RZ, RZ, R5 ;  /* 0x000000ffff087224 */ /* 0x000fe200078e0005 */
[----:B------:R-:W-:Y:S01]  /*0c00*/  LOP3.LUT R6, R15, 0xc0, RZ, 0xfc, !PT ;  /* 0x000000c00f067812 */ /* 0x000fe200078efcff */
[----:B------:R-:W-:Y:S01]  /*0c10*/  @!P0 IMAD.MOV R18, RZ, RZ, -R18 ;  /* 0x000000ffff128224 */ /* 0x000fe200078e0a12 */
[C---:B------:R-:W-:Y:S01]  /*0c20*/  ISETP.GT.U32.AND P0, PT, R0.reuse, R20, PT ;  /* 0x000000140000720c */ /* 0x040fe20003f04070 */
[----:B------:R-:W-:Y:S01]  /*0c30*/  @!P6 IMAD.IADD R17, R17, 0x1, -R0 ;  /* 0x000000011111e824 */ /* 0x000fe200078e0a00 */
[----:B------:R-:W-:Y:S01]  /*0c40*/  ISETP.GT.U32.AND P6, PT, R0, R13, PT ;  /* 0x0000000d0000720c */ /* 0x000fe20003fc4070 */
[----:B------:R-:W-:Y:S01]  /*0c50*/  IMAD.HI.U32 R7, R3, R22, RZ ;  /* 0x0000001603077227 */ /* 0x000fe200078e00ff */
[----:B------:R-:W-:-:S02]  /*0c60*/  IABS R23, R2 ;  /* 0x0000000200177213 */ /* 0x000fc40000000000 */
[----:B------:R-:W-:Y:S01]  /*0c70*/  IABS R24, R6 ;  /* 0x0000000600187213 */ /* 0x000fe20000000000 */
[----:B------:R-:W-:Y:S01]  /*0c80*/  @!P4 IMAD.MOV R8, RZ, RZ, -R8 ;  /* 0x000000ffff08c224 */ /* 0x000fe200078e0a08 */
[C---:B------:R-:W-:Y:S01]  /*0c90*/  ISETP.GT.U32.AND P4, PT, R0.reuse, R19, PT ;  /* 0x000000130000720c */ /* 0x040fe20003f84070 */
[----:B------:R-:W-:Y:S02]  /*0ca0*/  IMAD.MOV R7, RZ, RZ, -R7 ;  /* 0x000000ffff077224 */ /* 0x000fe400078e0a07 */
[----:B------:R-:W-:Y:S01]  /*0cb0*/  VIADD R5, R25, 0xb0 ;  /* 0x000000b019057836 */ /* 0x000fe20000000000 */
[----:B------:R2:W-:Y:S01]  /*0cc0*/  STL [R1], R8 ;  /* 0x0000000801007387 */ /* 0x0005e20000100800 */
[----:B------:R-:W-:Y:S02]  /*0cd0*/  IMAD R22, R0, R7, R22 ;  /* 0x0000000700167224 */ /* 0x000fe400078e0216 */
[--C-:B------:R-:W-:Y:S01]  /*0ce0*/  @!P0 IMAD.IADD R20, R20, 0x1, -R0.reuse ;  /* 0x0000000114148824 */ /* 0x100fe200078e0a00 */
[----:B-1----:R-:W-:Y:S01]  /*0cf0*/  IABS R21, R5 ;  /* 0x0000000500157213 */ /* 0x002fe20000000000 */
[--C-:B------:R-:W-:Y:S01]  /*0d00*/  @!P6 IMAD.IADD R13, R13, 0x1, -R0.reuse ;  /* 0x000000010d0de824 */ /* 0x100fe200078e0a00 */
[C---:B------:R-:W-:Y:S01]  /*0d10*/  ISETP.GT.U32.AND P0, PT, R0.reuse, R22, PT ;  /* 0x000000160000720c */ /* 0x040fe20003f04070 */
[----:B------:R-:W-:Y:S01]  /*0d20*/  @!P3 IMAD.MOV R17, RZ, RZ, -R17 ;  /* 0x000000ffff11b224 */ /* 0x000fe200078e0a11 */
[----:B------:R-:W-:Y:S01]  /*0d30*/  ISETP.GT.U32.AND P6, PT, R0, R20, PT ;  /* 0x000000140000720c */ /* 0x000fe20003fc4070 */
[----:B------:R-:W-:Y:S01]  /*0d40*/  @!P4 IMAD.IADD R19, R19, 0x1, -R0 ;  /* 0x000000011313c824 */ /* 0x000fe200078e0a00 */
[----:B------:R-:W-:Y:S01]  /*0d50*/  ISETP.GE.AND P4, PT, R4, RZ, PT ;  /* 0x000000ff0400720c */ /* 0x000fe20003f86270 */
[C---:B------:R-:W-:Y:S01]  /*0d60*/  IMAD.HI.U32 R4, R3.reuse, R21, RZ ;  /* 0x0000001503047227 */ /* 0x040fe200078e00ff */
[----:B------:R-:W-:Y:S01]  /*0d70*/  ISETP.GT.U32.AND P3, PT, R0, R13, PT ;  /* 0x0000000d0000720c */ /* 0x000fe20003f64070 */
[----:B------:R1:W-:Y:S02]  /*0d80*/  STL [R1+0x610], R18 ;  /* 0x0006101201007387 */ /* 0x0003e40000100800 */
[----:B------:R-:W-:-:S02]  /*0d90*/  IMAD.HI.U32 R7, R3, R23, RZ ;  /* 0x0000001703077227 */ /* 0x000fc400078e00ff */
[----:B------:R4:W-:Y:S02]  /*0da0*/  STL [R1+0x614], R17 ;  /* 0x0006141101007387 */ /* 0x0009e40000100800 */
[----:B------:R-:W-:Y:S02]  /*0db0*/  IMAD.MOV R4, RZ, RZ, -R4 ;  /* 0x000000ffff047224 */ /* 0x000fe400078e0a04 */
[----:B--2---:R-:W-:Y:S01]  /*0dc0*/  IMAD.HI.U32 R8, R3, R24, RZ ;  /* 0x0000001803087227 */ /* 0x004fe200078e00ff */
[----:B-1----:R-:W-:-:S03]  /*0dd0*/  LOP3.LUT R18, R15, 0x1c0, RZ, 0xfc, !PT ;  /* 0x000001c00f127812 */ /* 0x002fc600078efcff */
[----:B------:R-:W-:Y:S02]  /*0de0*/  IMAD.MOV R7, RZ, RZ, -R7 ;  /* 0x000000ffff077224 */ /* 0x000fe400078e0a07 */
[----:B------:R-:W-:Y:S01]  /*0df0*/  @!P2 IMAD.MOV R19, RZ, RZ, -R19 ;  /* 0x000000ffff13a224 */ /* 0x000fe200078e0a13 */
[----:B------:R-:W-:Y:S01]  /*0e00*/  ISETP.GE.AND P2, PT, R2, RZ, PT ;  /* 0x000000ff0200720c */ /* 0x000fe20003f46270 */
[C---:B------:R-:W-:Y:S01]  /*0e10*/  IMAD R21, R0.reuse, R4, R21 ;  /* 0x0000000400157224 */ /* 0x040fe200078e0215 */
[C---:B----4-:R-:W-:Y:S01]  /*0e20*/  LOP3.LUT R17, R15.reuse, 0x1e0, RZ, 0xfc, !PT ;  /* 0x000001e00f117812 */ /* 0x050fe200078efcff */
[----:B------:R-:W-:Y:S01]  /*0e30*/  IMAD.MOV R2, RZ, RZ, -R8 ;  /* 0x000000ffff027224 */ /* 0x000fe200078e0a08 */
[----:B------:R-:W-:Y:S01]  /*0e40*/  STL [R1+0x618], R19 ;  /* 0x0006181301007387 */ /* 0x000fe20000100800 */
[----:B------:R-:W-:Y:S01]  /*0e50*/  IMAD R23, R0, R7, R23 ;  /* 0x0000000700177224 */ /* 0x000fe200078e0217 */
[----:B------:R-:W-:Y:S01]  /*0e60*/  LOP3.LUT R7, R15, 0xe0, RZ, 0xfc, !PT ;  /* 0x000000e00f077812 */ /* 0x000fe200078efcff */
[----:B------:R-:W-:-:S02]  /*0e70*/  @!P0 IMAD.IADD R22, R22, 0x1, -R0 ;  /* 0x0000000116168824 */ /* 0x000fc400078e0a00 */
[----:B------:R-:W-:Y:S01]  /*0e80*/  VIADD R4, R25, 0xd0 ;  /* 0x000000d019047836 */ /* 0x000fe20000000000 */
[----:B------:R-:W-:Y:S01]  /*0e90*/  IABS R8, R7 ;  /* 0x0000000700087213 */ /* 0x000fe20000000000 */
[C---:B------:R-:W-:Y:S01]  /*0ea0*/  IMAD R24, R0.reuse, R2, R24 ;  /* 0x0000000200187224 */ /* 0x040fe200078e0218 */
[----:B------:R-:W-:Y:S01]  /*0eb0*/  ISETP.GT.U32.AND P0, PT, R0, R22, PT ;  /* 0x000000160000720c */ /* 0x000fe20003f04070 */
[--C-:B------:R-:W-:Y:S01]  /*0ec0*/  @!P6 IMAD.IADD R20, R20, 0x1, -R0.reuse ;  /* 0x000000011414e824 */ /* 0x100fe200078e0a00 */
[----:B------:R-:W-:Y:S01]  /*0ed0*/  IABS R2, R4 ;  /* 0x0000000400027213 */ /* 0x000fe20000000000 */
[----:B------:R-:W-:Y:S01]  /*0ee0*/  @!P3 IMAD.IADD R13, R13, 0x1, -R0 ;  /* 0x000000010d0db824 */ /* 0x000fe200078e0a00 */
[C---:B------:R-:W-:Y:S01]  /*0ef0*/  ISETP.GT.U32.AND P6, PT, R0.reuse, R23, PT ;  /* 0x000000170000720c */ /* 0x040fe20003fc4070 */
[----:B------:R-:W-:Y:S01]  /*0f00*/  @!P5 IMAD.MOV R20, RZ, RZ, -R20 ;  /* 0x000000ffff14d224 */ /* 0x000fe200078e0a14 */
[C---:B------:R-:W-:Y:S01]  /*0f10*/  ISETP.GT.U32.AND P3, PT, R0.reuse, R21, PT ;  /* 0x000000150000720c */ /* 0x040fe20003f64070 */
[----:B------:R-:W-:Y:S01]  /*0f20*/  @!P1 IMAD.MOV R13, RZ, RZ, -R13 ;  /* 0x000000ffff0d9224 */ /* 0x000fe200078e0a0d */
[----:B------:R-:W-:Y:S01]  /*0f30*/  ISETP.GE.AND P5, PT, R5, RZ, PT ;  /* 0x000000ff0500720c */ /* 0x000fe20003fa6270 */
[----:B------:R-:W-:Y:S01]  /*0f40*/  IMAD.HI.U32 R5, R3, R2, RZ ;  /* 0x0000000203057227 */ /* 0x000fe200078e00ff */
[----:B------:R-:W-:Y:S01]  /*0f50*/  ISETP.GT.U32.AND P1, PT, R0, R24, PT ;  /* 0x000000180000720c */ /* 0x000fe20003f24070 */
[----:B------:R1:W-:Y:S02]  /*0f60*/  STL [R1+0x61c], R20 ;  /* 0x00061c1401007387 */ /* 0x0003e40000100800 */
[----:B------:R-:W-:-:S02]  /*0f70*/  IMAD.MOV R5, RZ, RZ, -R5 ;  /* 0x000000ffff057224 */ /* 0x000fc400078e0a05 */
[--C-:B------:R-:W-:Y:S01]  /*0f80*/  @!P0 IMAD.IADD R22, R22, 0x1, -R0.reuse ;  /* 0x0000000116168824 */ /* 0x100fe200078e0a00 */
[----:B------:R-:W-:Y:S01]  /*0f90*/  ISETP.GE.AND P0, PT, R6, RZ, PT ;  /* 0x000000ff0600720c */ /* 0x000fe20003f06270 */
[----:B------:R-:W-:Y:S01]  /*0fa0*/  @!P6 IMAD.IADD R23, R23, 0x1, -R0 ;  /* 0x000000011717e824 */ /* 0x000fe200078e0a00 */
[----:B------:R-:W-:Y:S01]  /*0fb0*/  STL [R1+0x620], R13 ;  /* 0x0006200d01007387 */ /* 0x000fe20000100800 */
[C---:B------:R-:W-:Y:S01]  /*0fc0*/  IMAD R2, R0.reuse, R5, R2 ;  /* 0x0000000500027224 */ /* 0x040fe200078e0202 */
[----:B------:R-:W-:Y:S01]  /*0fd0*/  LOP3.LUT R5, R15, 0x100, RZ, 0xfc, !PT ;  /* 0x000001000f057812 */ /* 0x000fe200078efcff */
[----:B------:R-:W-:Y:S01]  /*0fe0*/  @!P3 IMAD.IADD R21, R21, 0x1, -R0 ;  /* 0x000000011515b824 */ /* 0x000fe200078e0a00 */
[C---:B------:R-:W-:Y:S01]  /*0ff0*/  ISETP.GT.U32.AND P6, PT, R0.reuse, R23, PT ;  /* 0x000000170000720c */ /* 0x040fe20003fc4070 */
[----:B------:R-:W-:Y:S01]  /*1000*/  @!P4 IMAD.MOV R22, RZ, RZ, -R22 ;  /* 0x000000ffff16c224 */ /* 0x000fe200078e0a16 */
[----:B------:R-:W-:Y:S01]  /*1010*/  ISETP.GT.U32.AND P4, PT, R0, R2, PT ;  /* 0x000000020000720c */ /* 0x000fe20003f84070 */
[----:B------:R-:W-:Y:S01]  /*1020*/  @!P1 IMAD.IADD R24, R24, 0x1, -R0 ;  /* 0x0000000118189824 */ /* 0x000fe200078e0a00 */
[C---:B------:R-:W-:Y:S01]  /*1030*/  ISETP.GT.U32.AND P3, PT, R0.reuse, R21, PT ;  /* 0x000000150000720c */ /* 0x040fe20003f64070 */
[----:B------:R-:W-:Y:S01]  /*1040*/  VIADD R6, R25, 0xf0 ;  /* 0x000000f019067836 */ /* 0x000fe20000000000 */
[----:B------:R-:W-:Y:S01]  /*1050*/  STL [R1+0x624], R22 ;  /* 0x0006241601007387 */ /* 0x000fe20000100800 */
[----:B------:R-:W-:Y:S01]  /*1060*/  IMAD.HI.U32 R10, R3, R8, RZ ;  /* 0x00000008030a7227 */ /* 0x000fe200078e00ff */
[----:B------:R-:W-:-:S02]  /*1070*/  ISETP.GT.U32.AND P1, PT, R0, R24, PT ;  /* 0x000000180000720c */ /* 0x000fc40003f24070 */
[----:B------:R-:W-:Y:S01]  /*1080*/  IABS R9, R6 ;  /* 0x0000000600097213 */ /* 0x000fe20000000000 */
[----:B------:R-:W-:Y:S01]  /*1090*/  IMAD.MOV R10, RZ, RZ, -R10 ;  /* 0x000000ffff0a7224 */ /* 0x000fe200078e0a0a */
[----:B-1----:R-:W1:Y:S01]  /*10a0*/  S2R R20, SR_TID.X ;  /* 0x0000000000147919 */ /* 0x002e620000002100 */
[--C-:B------:R-:W-:Y:S01]  /*10b0*/  @!P6 IMAD.IADD R23, R23, 0x1, -R0.reuse ;  /* 0x000000011717e824 */ /* 0x100fe200078e0a00 */
[----:B------:R-:W-:Y:S01]  /*10c0*/  ISETP.GE.AND P6, PT, R4, RZ, PT ;  /* 0x000000ff0400720c */ /* 0x000fe20003fc6270 */
[--C-:B------:R-:W-:Y:S01]  /*10d0*/  @!P4 IMAD.IADD R2, R2, 0x1, -R0.reuse ;  /* 0x000000010202c824 */ /* 0x100fe200078e0a00 */
[----:B------:R-:W-:Y:S01]  /*10e0*/  ISETP.GE.AND P4, PT, R6, RZ, PT ;  /* 0x000000ff0600720c */ /* 0x000fe20003f86270 */
[----:B------:R-:W-:Y:S01]  /*10f0*/  @!P3 IMAD.IADD R21, R21, 0x1, -R0 ;  /* 0x000000011515b824 */ /* 0x000fe200078e0a00 */
[----:B------:R-:W-:Y:S01]  /*1100*/  ISETP.GE.AND P3, PT, R7, RZ, PT ;  /* 0x000000ff0700720c */ /* 0x000fe20003f66270 */
[C---:B------:R-:W-:Y:S01]  /*1110*/  IMAD R7, R0.reuse, R10, R8 ;  /* 0x0000000a00077224 */ /* 0x040fe200078e0208 */
[----:B------:R-:W-:Y:S01]  /*1120*/  IABS R8, R5 ;  /* 0x0000000500087213 */ /* 0x000fe20000000000 */
[----:B------:R-:W-:Y:S01]  /*1130*/  @!P2 IMAD.MOV R23, RZ, RZ, -R23 ;  /* 0x000000ffff17a224 */ /* 0x000fe200078e0a17 */
[----:B------:R-:W-:Y:S01]  /*1140*/  ISETP.GT.U32.AND P2, PT, R0, R2, PT ;  /* 0x000000020000720c */ /* 0x000fe20003f44070 */
[----:B------:R-:W-:-:S03]  /*1150*/  IMAD.HI.U32 R4, R3, R9, RZ ;  /* 0x0000000903047227 */ /* 0x000fc600078e00ff */
[----:B------:R2:W-:Y:S01]  /*1160*/  STL [R1+0x628], R23 ;  /* 0x0006281701007387 */ /* 0x0005e20000100800 */
[----:B------:R-:W-:Y:S01]  /*1170*/  @!P1 IMAD.IADD R24, R24, 0x1, -R0 ;  /* 0x0000000118189824 */ /* 0x000fe200078e0a00 */
[C---:B------:R-:W-:Y:S01]  /*1180*/  ISETP.GT.U32.AND P1, PT, R0.reuse, R7, PT ;  /* 0x000000070000720c */ /* 0x040fe20003f24070 */
[----:B------:R-:W-:Y:S02]  /*1190*/  IMAD.MOV R4, RZ, RZ, -R4 ;  /* 0x000000ffff047224 */ /* 0x000fe400078e0a04 */
[----:B------:R-:W-:Y:S02]  /*11a0*/  IMAD.MOV.U32 R6, RZ, RZ, R8 ;  /* 0x000000ffff067224 */ /* 0x000fe400078e0008 */
[----:B------:R-:W-:Y:S02]  /*11b0*/  IMAD R9, R0, R4, R9 ;  /* 0x0000000400097224 */ /* 0x000fe400078e0209 */
[----:B------:R-:W-:Y:S01]  /*11c0*/  IMAD.HI.U32 R8, R3, R6, RZ ;  /* 0x0000000603087227 */ /* 0x000fe200078e00ff */
[----:B--2---:R-:W-:-:S03]  /*11d0*/  LOP3.LUT R23, R15, 0x1a0, RZ, 0xfc, !PT ;  /* 0x000001a00f177812 */ /* 0x004fc600078efcff */
[----:B------:R-:W-:Y:S01]  /*11e0*/  @!P5 IMAD.MOV R21, RZ, RZ, -R21 ;  /* 0x000000ffff15d224 */ /* 0x000fe200078e0a15 */
[----:B------:R-:W-:Y:S01]  /*11f0*/  ISETP.GT.U32.AND P5, PT, R0, R9, PT ;  /* 0x000000090000720c */ /* 0x000fe20003fa4070 */
[----:B------:R-:W-:Y:S02]  /*1200*/  IMAD.MOV R8, RZ, RZ, -R8 ;  /* 0x000000ffff087224 */ /* 0x000fe400078e0a08 */
[--C-:B------:R-:W-:Y:S01]  /*1210*/  @!P2 IMAD.IADD R2, R2, 0x1, -R0.reuse ;  /* 0x000000010202a824 */ /* 0x100fe200078e0a00 */
[----:B------:R-:W-:Y:S01]  /*1220*/  STL [R1+0x63c], R21 ;  /* 0x00063c1501007387 */ /* 0x000fe20000100800 */
[----:B------:R-:W-:Y:S02]  /*1230*/  @!P1 IMAD.IADD R7, R7, 0x1, -R0 ;  /* 0x0000000107079824 */ /* 0x000fe400078e0a00 */
[C---:B------:R-:W-:Y:S02]  /*1240*/  IMAD R6, R0.reuse, R8, R6 ;  /* 0x0000000800067224 */ /* 0x040fe400078e0206 */
[----:B------:R-:W-:Y:S01]  /*1250*/  IMAD.MOV.U32 R12, RZ, RZ, R2 ;  /* 0x000000ffff0c7224 */ /* 0x000fe200078e0002 */
[C---:B------:R-:W-:Y:S01]  /*1260*/  ISETP.GT.U32.AND P1, PT, R0.reuse, R7, PT ;  /* 0x000000070000720c */ /* 0x040fe20003f24070 */
[----:B------:R-:W-:Y:S01]  /*1270*/  VIADD R4, R25, 0x110 ;  /* 0x0000011019047836 */ /* 0x000fe20000000000 */
[----:B------:R-:W-:Y:S01]  /*1280*/  LOP3.LUT R2, R15, 0x140, RZ, 0xfc, !PT ;  /* 0x000001400f027812 */ /* 0x000fe200078efcff */
[----:B------:R-:W-:Y:S01]  /*1290*/  @!P6 IMAD.MOV R12, RZ, RZ, -R12 ;  /* 0x000000ffff0ce224 */ /* 0x000fe200078e0a0c */
[----:B------:R-:W-:Y:S01]  /*12a0*/  ISETP.GT.U32.AND P6, PT, R0, R6, PT ;  /* 0x000000060000720c */ /* 0x000fe20003fc4070 */
[----:B------:R-:W-:Y:S01]  /*12b0*/  @!P5 IMAD.IADD R9, R9, 0x1, -R0 ;  /* 0x000000010909d824 */ /* 0x000fe200078e0a00 */
[----:B------:R-:W-:Y:S01]  /*12c0*/  IABS R11, R4 ;  /* 0x00000004000b7213 */ /* 0x000fe20000000000 */
[----:B------:R-:W-:Y:S01]  /*12d0*/  @!P0 IMAD.MOV R24, RZ, RZ, -R24 ;  /* 0x000000ffff188224 */ /* 0x000fe200078e0a18 */
[----:B------:R-:W-:Y:S01]  /*12e0*/  ISETP.GE.AND P2, PT, R4, RZ, PT ;  /* 0x000000ff0400720c */ /* 0x000fe20003f46270 */
[----:B------:R2:W-:Y:S01]  /*12f0*/  STL [R1+0x18], R12 ;  /* 0x0000180c01007387 */ /* 0x0005e20000100800 */
[----:B------:R-:W-:Y:S01]  /*1300*/  LOP3.LUT R4, R15, 0x120, RZ, 0xfc, !PT ;  /* 0x000001200f047812 */ /* 0x000fe200078efcff */
[----:B------:R-:W-:Y:S01]  /*1310*/  IMAD.HI.U32 R8, R3, R11, RZ ;  /* 0x0000000b03087227 */ /* 0x000fe200078e00ff */
[----:B------:R-:W-:-:S02]  /*1320*/  ISETP.GT.U32.AND P5, PT, R0, R9, PT ;  /* 0x000000090000720c */ /* 0x000fc40003fa4070 */
[----:B------:R-:W-:Y:S01]  /*1330*/  ISETP.GE.AND P0, PT, R5, RZ, PT ;  /* 0x000000ff0500720c */ /* 0x000fe20003f06270 */
[--C-:B------:R-:W-:Y:S01]  /*1340*/  @!P1 IMAD.IADD R7, R7, 0x1, -R0.reuse ;  /* 0x0000000107079824 */ /* 0x100fe200078e0a00 */
[----:B------:R-:W-:Y:S01]  /*1350*/  ISETP.GE.AND P1, PT, R4, RZ, PT ;  /* 0x000000ff0400720c */ /* 0x000fe20003f26270 */
[----:B------:R-:W-:Y:S01]  /*1360*/  @!P6 IMAD.IADD R6, R6, 0x1, -R0 ;  /* 0x000000010606e824 */ /* 0x000fe200078e0a00 */
[----:B------:R-:W-:Y:S01]  /*1370*/  IABS R4, R4 ;  /* 0x0000000400047213 */ /* 0x000fe20000000000 */
[----:B------:R-:W-:Y:S01]  /*1380*/  IMAD.MOV R8, RZ, RZ, -R8 ;  /* 0x000000ffff087224 */ /* 0x000fe200078e0a08 */
[----:B------:R-:W-:Y:S01]  /*1390*/  IABS R5, R2 ;  /* 0x0000000200057213 */ /* 0x000fe20000000000 */
[----:B--2---:R-:W-:Y:S01]  /*13a0*/  IMAD.MOV.U32 R12, RZ, RZ, R7 ;  /* 0x000000ffff0c7224 */ /* 0x004fe200078e0007 */
[C---:B------:R-:W-:Y:S01]  /*13b0*/  ISETP.GT.U32.AND P6, PT, R0.reuse, R6, PT ;  /* 0x000000060000720c */ /* 0x040fe20003fc4070 */
[----:B------:R-:W-:Y:S02]  /*13c0*/  IMAD R11, R0, R8, R11 ;  /* 0x00000008000b7224 */ /* 0x000fe400078e020b */
[----:B------:R-:W-:-:S04]  /*13d0*/  IMAD.HI.U32 R8, R3, R4, RZ ;  /* 0x0000000403087227 */ /* 0x000fc800078e00ff */
[----:B------:R-:W-:Y:S02]  /*13e0*/  @!P3 IMAD.MOV R12, RZ, RZ, -R12 ;  /* 0x000000ffff0cb224 */ /* 0x000fe400078e0a0c */
[----:B------:R-:W-:Y:S01]  /*13f0*/  @!P5 IMAD.IADD R9, R9, 0x1, -R0 ;  /* 0x000000010909d824 */ /* 0x000fe200078e0a00 */
[----:B------:R-:W-:Y:S01]  /*1400*/  ISETP.GT.U32.AND P5, PT, R0, R11, PT ;  /* 0x0000000b0000720c */ /* 0x000fe20003fa4070 */
[----:B------:R-:W-:Y:S01]  /*1410*/  IMAD.MOV R8, RZ, RZ, -R8 ;  /* 0x000000ffff087224 */ /* 0x000fe200078e0a08 */
[----:B------:R2:W-:Y:S01]  /*1420*/  STL [R1+0x40], R12 ;  /* 0x0000400c01007387 */ /* 0x0005e20000100800 */
[----:B------:R-:W-:Y:S02]  /*1430*/  @!P6 IMAD.IADD R6, R6, 0x1, -R0 ;  /* 0x000000010606e824 */ /* 0x000fe400078e0a00 */
[----:B------:R-:W-:Y:S01]  /*1440*/  IMAD R4, R0, R8, R4 ;  /* 0x0000000800047224 */ /* 0x000fe200078e0204 */
[----:B------:R-:W-:Y:S01]  /*1450*/  LOP3.LUT R8, R15, 0x160, RZ, 0xfc, !PT ;  /* 0x000001600f087812 */ /* 0x000fe200078efcff */
[----:B------:R-:W-:-:S02]  /*1460*/  VIADD R10, R25, 0x130 ;  /* 0x00000130190a7836 */ /* 0x000fc40000000000 */
[C---:B------:R-:W-:Y:S01]  /*1470*/  VIADD R22, R25.reuse, 0x1b0 ;  /* 0x000001b019167836 */ /* 0x040fe20000000000 */
[----:B------:R-:W-:Y:S01]  /*1480*/  ISETP.GT.U32.AND P6, PT, R0, R4, PT ;  /* 0x000000040000720c */ /* 0x000fe20003fc4070 */
[----:B------:R-:W-:Y:S01]  /*1490*/  VIADD R13, R25, 0x170 ;  /* 0x00000170190d7836 */ /* 0x000fe20000000000 */
[----:B------:R-:W-:Y:S01]  /*14a0*/  IABS R16, R10 ;  /* 0x0000000a00107213 */ /* 0x000fe20000000000 */
[----:B--2---:R-:W-:Y:S01]  /*14b0*/  IMAD.MOV.U32 R12, RZ, RZ, R9 ;  /* 0x000000ffff0c7224 */ /* 0x004fe200078e0009 */
[----:B------:R-:W-:Y:S01]  /*14c0*/  ISETP.GE.AND P3, PT, R10, RZ, PT ;  /* 0x000000ff0a00720c */ /* 0x000fe20003f66270 */
[----:B------:R-:W-:Y:S01]  /*14d0*/  IMAD.HI.U32 R9, R3, R5, RZ ;  /* 0x0000000503097227 */ /* 0x000fe200078e00ff */
[----:B------:R-:W-:-:S03]  /*14e0*/  IABS R29, R22 ;  /* 0x00000016001d7213 */ /* 0x000fc60000000000 */
[----:B------:R-:W-:Y:S01]  /*14f0*/  @!P4 IMAD.MOV R12, RZ, RZ, -R12 ;  /* 0x000000ffff0cc224 */ /* 0x000fe200078e0a0c */
[----:B------:R-:W-:Y:S01]  /*1500*/  ISETP.GE.AND P4, PT, R2, RZ, PT ;  /* 0x000000ff0200720c */ /* 0x000fe20003f86270 */
[----:B------:R-:W-:Y:S02]  /*1510*/  IMAD.MOV R2, RZ, RZ, -R9 ;  /* 0x000000ffff027224 */ /* 0x000fe400078e0a09 */
[----:B------:R-:W-:Y:S01]  /*1520*/  @!P5 IMAD.IADD R11, R11, 0x1, -R0 ;  /* 0x000000010b0bd824 */ /* 0x000fe200078e0a00 */
[----:B------:R2:W-:Y:S01]  /*1530*/  STL [R1+0x20], R12 ;  /* 0x0000200c01007387 */ /* 0x0005e20000100800 */
[C---:B------:R-:W-:Y:S02]  /*1540*/  IMAD R5, R0.reuse, R2, R5 ;  /* 0x0000000200057224 */ /* 0x040fe400078e0205 */
[----:B------:R-:W-:Y:S01]  /*1550*/  VIADD R2, R25, 0x150 ;  /* 0x0000015019027836 */ /* 0x000fe20000000000 */
[----:B------:R-:W-:Y:S01]  /*1560*/  ISETP.GT.U32.AND P5, PT, R0, R11, PT ;  /* 0x0000000b0000720c */ /* 0x000fe20003fa4070 */
[----:B------:R-:W-:-:S02]  /*1570*/  IMAD.MOV.U32 R10, RZ, RZ, R6 ;  /* 0x000000ffff0a7224 */ /* 0x000fc400078e0006 */
[----:B------:R-:W-:Y:S01]  /*1580*/  @!P6 IMAD.IADD R4, R4, 0x1, -R0 ;  /* 0x000000010404e824 */ /* 0x000fe200078e0a00 */
[----:B------:R-:W-:Y:S01]  /*1590*/  IABS R6, R2 ;  /* 0x0000000200067213 */ /* 0x000fe20000000000 */
[----:B------:R-:W-:Y:S01]  /*15a0*/  @!P0 IMAD.MOV R10, RZ, RZ, -R10 ;  /* 0x000000ffff0a8224 */ /* 0x000fe200078e0a0a */
[----:B------:R-:W-:Y:S01]  /*15b0*/  ISETP.GE.AND P6, PT, R2, RZ, PT ;  /* 0x000000ff0200720c */ /* 0x000fe20003fc6270 */
[----:B------:R-:W-:Y:S01]  /*15c0*/  IMAD.HI.U32 R7, R3, R16, RZ ;  /* 0x0000001003077227 */ /* 0x000fe200078e00ff */
[----:B--2---:R-:W-:Y:S02]  /*15d0*/  LOP3.LUT R12, R15, 0x180, RZ, 0xfc, !PT ;  /* 0x000001800f0c7812 */ /* 0x004fe400078efcff */
[----:B------:R2:W-:Y:S01]  /*15e0*/  STL [R1+0x24], R10 ;  /* 0x0000240a01007387 */ /* 0x0005e20000100800 */
[----:B------:R-:W-:Y:S01]  /*15f0*/  IMAD.HI.U32 R2, R3, R6, RZ ;  /* 0x0000000603027227 */ /* 0x000fe200078e00ff */
[----:B------:R-:W-:-:S03]  /*1600*/  IABS R9, R12 ;  /* 0x0000000c00097213 */ /* 0x000fc60000000000 */
[----:B------:R-:W-:Y:S02]  /*1610*/  IMAD.MOV R2, RZ, RZ, -R2 ;  /* 0x000000ffff027224 */ /* 0x000fe400078e0a02 */
[----:B------:R-:W-:Y:S01]  /*1620*/  @!P5 IMAD.IADD R11, R11, 0x1, -R0 ;  /* 0x000000010b0bd824 */ /* 0x000fe200078e0a00 */
[C---:B------:R-:W-:Y:S01]  /*1630*/  ISETP.GT.U32.AND P5, PT, R0.reuse, R5, PT ;  /* 0x000000050000720c */ /* 0x040fe20003fa4070 */
[----:B------:R-:W-:Y:S01]  /*1640*/  IMAD R6, R0, R2, R6 ;  /* 0x0000000200067224 */ /* 0x000fe200078e0206 */
[----:B--2---:R-:W-:Y:S01]  /*1650*/  IABS R10, R13 ;  /* 0x0000000d000a7213 */ /* 0x004fe20000000000 */
[----:B------:R-:W-:-:S04]  /*1660*/  IMAD.HI.U32 R2, R3, R9, RZ ;  /* 0x0000000903027227 */ /* 0x000fc800078e00ff */
[----:B------:R-:W-:Y:S02]  /*1670*/  @!P2 IMAD.MOV R11, RZ, RZ, -R11 ;  /* 0x000000ffff0ba224 */ /* 0x000fe400078e0a0b */
[----:B------:R-:W-:Y:S02]  /*1680*/  IMAD.MOV R2, RZ, RZ, -R2 ;  /* 0x000000ffff027224 */ /* 0x000fe400078e0a02 */
[----:B------:R-:W-:Y:S01]  /*1690*/  IMAD.MOV R7, RZ, RZ, -R7 ;  /* 0x000000ffff077224 */ /* 0x000fe200078e0a07 */
[----:B------:R-:W-:Y:S01]  /*16a0*/  STL [R1+0x1c], R11 ;  /* 0x00001c0b01007387 */ /* 0x000fe20000100800 */
[C---:B------:R-:W-:Y:S01]  /*16b0*/  IMAD R9, R0.reuse, R2, R9 ;  /* 0x0000000200097224 */ /* 0x040fe200078e0209 */
[----:B------:R-:W-:Y:S01]  /*16c0*/  IABS R2, R23 ;  /* 0x0000001700027213 */ /* 0x000fe20000000000 */
[C---:B------:R-:W-:Y:S01]  /*16d0*/  IMAD R16, R0.reuse, R7, R16 ;  /* 0x0000000700107224 */ /* 0x040fe200078e0210 */
[----:B------:R2:W-:Y:S01]  /*16e0*/  STL.64 [R1+0x630], R22 ;  /* 0x0006301601007387 */ /* 0x0005e20000100a00 */
[----:B------:R-:W-:Y:S01]  /*16f0*/  @!P5 IMAD.IADD R5, R5, 0x1, -R0 ;  /* 0x000000010505d824 */ /* 0x000fe200078e0a00 */
[----:B------:R-:W-:Y:S01]  /*1700*/  IABS R7, R8 ;  /* 0x0000000800077213 */ /* 0x000fe20000000000 */
[----:B------:R-:W-:Y:S01]  /*1710*/  VIADD R19, R25, 0x190 ;  /* 0x0000019019137836 */ /* 0x000fe20000000000 */
[C---:B------:R-:W-:Y:S01]  /*1720*/  ISETP.GT.U32.AND P0, PT, R0.reuse, R16, PT ;  /* 0x000000100000720c */ /* 0x040fe20003f04070 */
[----:B------:R-:W-:Y:S01]  /*1730*/  IMAD.HI.U32 R27, R3, R29, RZ ;  /* 0x0000001d031b7227 */ /* 0x000fe200078e00ff */
[----:B------:R-:W-:-:S03]  /*1740*/  ISETP.GT.U32.AND P2, PT, R0, R5, PT ;  /* 0x000000050000720c */ /* 0x000fc60003f44070 */
[C---:B------:R-:W-:Y:S01]  /*1750*/  IMAD.HI.U32 R12, R3.reuse, R7, RZ ;  /* 0x00000007030c7227 */ /* 0x040fe200078e00ff */
[----:B--2---:R-:W2:Y:S03]  /*1760*/  LDL.LU R23, [R1+0x48] ;  /* 0x0000480001177983 */ /* 0x004ea60000300800 */
[----:B------:R-:W-:Y:S01]  /*1770*/  IMAD.MOV R12, RZ, RZ, -R12 ;  /* 0x000000ffff0c7224 */ /* 0x000fe200078e0a0c */
[----:B-1----:R-:W-:Y:S01]  /*1780*/  LOP3.LUT R22, R20, 0x7f, RZ, 0xc0, !PT ;  /* 0x0000007f14167812 */ /* 0x002fe200078ec0ff */
[----:B------:R-:W-:-:S04]  /*1790*/  IMAD.HI.U32 R11, R3, R10, RZ ;  /* 0x0000000a030b7227 */ /* 0x000fc800078e00ff */
[--C-:B------:R-:W-:Y:S01]  /*17a0*/  @!P0 IMAD.IADD R16, R16, 0x1, -R0.reuse ;  /* 0x0000000110108824 */ /* 0x100fe200078e0a00 */
[C---:B------:R-:W-:Y:S01]  /*17b0*/  ISETP.GT.U32.AND P0, PT, R0.reuse, R4, PT ;  /* 0x000000040000720c */ /* 0x040fe20003f04070 */
[C---:B------:R-:W-:Y:S01]  /*17c0*/  IMAD R7, R0.reuse, R12, R7 ;  /* 0x0000000c00077224 */ /* 0x040fe200078e0207 */
[----:B------:R-:W-:Y:S01]  /*17d0*/  IABS R12, R19 ;  /* 0x00000013000c7213 */ /* 0x000fe20000000000 */
[----:B------:R-:W-:Y:S01]  /*17e0*/  IMAD.MOV R11, RZ, RZ, -R11 ;  /* 0x000000ffff0b7224 */ /* 0x000fe200078e0a0b */
[C---:B------:R-:W-:Y:S01]  /*17f0*/  ISETP.GT.U32.AND P5, PT, R0.reuse, R16, PT ;  /* 0x000000100000720c */ /* 0x040fe20003fa4070 */
[----:B------:R-:W-:Y:S01]  /*1800*/  @!P2 IMAD.IADD R5, R5, 0x1, -R0 ;  /* 0x000000010505a824 */ /* 0x000fe200078e0a00 */
[----:B------:R-:W-:Y:S01]  /*1810*/  ISETP.GT.U32.AND P2, PT, R0, R7, PT ;  /* 0x000000070000720c */ /* 0x000fe20003f44070 */
[----:B------:R-:W-:-:S04]  /*1820*/  IMAD.HI.U32 R26, R3, R12, RZ ;  /* 0x0000000c031a7227 */ /* 0x000fc800078e00ff */
[----:B------:R-:W-:Y:S02]  /*1830*/  IMAD.MOV R26, RZ, RZ, -R26 ;  /* 0x000000ffff1a7224 */ /* 0x000fe400078e0a1a */
[----:B------:R-:W-:Y:S01]  /*1840*/  @!P0 IMAD.IADD R4, R4, 0x1, -R0 ;  /* 0x0000000104048824 */ /* 0x000fe200078e0a00 */
[C---:B------:R-:W-:Y:S01]  /*1850*/  ISETP.GT.U32.AND P0, PT, R0.reuse, R6, PT ;  /* 0x000000060000720c */ /* 0x040fe20003f04070 */
[----:B------:R-:W-:Y:S02]  /*1860*/  IMAD R12, R0, R26, R12 ;  /* 0x0000001a000c7224 */ /* 0x000fe400078e020c */
[----:B------:R-:W-:Y:S01]  /*1870*/  @!P5 IMAD.IADD R16, R16, 0x1, -R0 ;  /* 0x000000011010d824 */ /* 0x000fe200078e0a00 */
[----:B------:R-:W-:Y:S01]  /*1880*/  ISETP.GE.AND P5, PT, R8, RZ, PT ;  /* 0x000000ff0800720c */ /* 0x000fe20003fa6270 */
[----:B------:R-:W-:Y:S01]  /*1890*/  IMAD R8, R0, R11, R10 ;  /* 0x0000000b00087224 */ /* 0x000fe200078e020a */
[----:B------:R-:W-:Y:S01]  /*18a0*/  IABS R11, R18 ;  /* 0x00000012000b7213 */ /* 0x000fe20000000000 */
[----:B------:R-:W-:-:S02]  /*18b0*/  @!P2 IMAD.IADD R7, R7, 0x1, -R0 ;  /* 0x000000010707a824 */ /* 0x000fc400078e0a00 */
[----:B------:R-:W-:-:S04]  /*18c0*/  IMAD.HI.U32 R10, R3, R2, RZ ;  /* 0x00000002030a7227 */ /* 0x000fc800078e00ff */
[----:B------:R-:W-:Y:S01]  /*18d0*/  @!P0 IMAD.IADD R6, R6, 0x1, -R0 ;  /* 0x0000000106068824 */ /* 0x000fe200078e0a00 */
[C---:B------:R-:W-:Y:S01]  /*18e0*/  ISETP.GT.U32.AND P0, PT, R0.reuse, R8, PT ;  /* 0x000000080000720c */ /* 0x040fe20003f04070 */
[----:B------:R-:W-:Y:S02]  /*18f0*/  IMAD.MOV R10, RZ, RZ, -R10 ;  /* 0x000000ffff0a7224 */ /* 0x000fe400078e0a0a */
[----:B------:R-:W-:Y:S01]  /*1900*/  @!P1 IMAD.MOV R4, RZ, RZ, -R4 ;  /* 0x000000ffff049224 */ /* 0x000fe200078e0a04 */
[C---:B------:R-:W-:Y:S01]  /*1910*/  ISETP.GT.U32.AND P2, PT, R0.reuse, R6, PT ;  /* 0x000000060000720c */ /* 0x040fe20003f44070 */
[C---:B------:R-:W-:Y:S01]  /*1920*/  IMAD R10, R0.reuse, R10, R2 ;  /* 0x0000000a000a7224 */ /* 0x040fe200078e0202 */
[----:B------:R-:W-:Y:S01]  /*1930*/  ISETP.GT.U32.AND P1, PT, R0, R7, PT ;  /* 0x000000070000720c */ /* 0x000fe20003f24070 */
[----:B------:R-:W-:-:S04]  /*1940*/  IMAD.HI.U32 R28, R3, R11, RZ ;  /* 0x0000000b031c7227 */ /* 0x000fc800078e00ff */
[----:B------:R-:W-:Y:S02]  /*1950*/  IMAD.MOV R27, RZ, RZ, -R27 ;  /* 0x000000ffff1b7224 */ /* 0x000fe400078e0a1b */
[----:B------:R-:W-:Y:S02]  /*1960*/  @!P0 IMAD.IADD R8, R8, 0x1, -R0 ;  /* 0x0000000108088824 */ /* 0x000fe400078e0a00 */
[----:B------:R-:W-:Y:S02]  /*1970*/  IMAD.MOV R26, RZ, RZ, -R28 ;  /* 0x000000ffff1a7224 */ /* 0x000fe400078e0a1c */
[--C-:B------:R-:W-:Y:S01]  /*1980*/  @!P2 IMAD.IADD R6, R6, 0x1, -R0.reuse ;  /* 0x000000010606a824 */ /* 0x100fe200078e0a00 */
[C---:B------:R-:W-:Y:S01]  /*1990*/  ISETP.GT.U32.AND P0, PT, R0.reuse, R8, PT ;  /* 0x000000080000720c */ /* 0x040fe20003f04070 */
[C---:B------:R-:W-:Y:S01]  /*19a0*/  IMAD R2, R0.reuse, R27, R29 ;  /* 0x0000001b00027224 */ /* 0x040fe200078e021d */
[C---:B------:R-:W-:Y:S01]  /*19b0*/  ISETP.GT.U32.AND P2, PT, R0.reuse, R9, PT ;  /* 0x000000090000720c */ /* 0x040fe20003f44070 */
[----:B------:R-:W-:Y:S01]  /*19c0*/  VIADD R20, R25, 0x1d0 ;  /* 0x000001d019147836 */ /* 0x000fe20000000000 */
[----:B------:R-:W-:Y:S01]  /*19d0*/  IABS R29, R15 ;  /* 0x0000000f001d7213 */ /* 0x000fe20000000000 */
[----:B------:R-:W-:Y:S01]  /*19e0*/  @!P1 IMAD.IADD R7, R7, 0x1, -R0 ;  /* 0x0000000107079824 */ /* 0x000fe200078e0a00 */
[----:B------:R-:W-:Y:S01]  /*19f0*/  ISETP.GE.AND P1, PT, R13, RZ, PT ;  /* 0x000000ff0d00720c */ /* 0x000fe20003f26270 */
[----:B------:R-:W-:-:S06]  /*1a00*/  IMAD R11, R0, R26, R11 ;  /* 0x0000001a000b7224 */ /* 0x000fcc00078e020b */
[--C-:B------:R-:W-:Y:S01]  /*1a10*/  @!P0 IMAD.IADD R8, R8, 0x1, -R0.reuse ;  /* 0x0000000108088824 */ /* 0x100fe200078e0a00 */
[C---:B------:R-:W-:Y:S01]  /*1a20*/  ISETP.GT.U32.AND P0, PT, R0.reuse, R12, PT ;  /* 0x0000000c0000720c */ /* 0x040fe20003f04070 */
[----:B------:R-:W-:Y:S01]  /*1a30*/  @!P2 IMAD.IADD R9, R9, 0x1, -R0 ;  /* 0x000000010909a824 */ /* 0x000fe200078e0a00 */
[----:B------:R-:W-:Y:S01]  /*1a40*/  ISETP.GT.U32.AND P2, PT, R0, R10, PT ;  /* 0x0000000a0000720c */ /* 0x000fe20003f44070 */
[----:B------:R-:W-:Y:S01]  /*1a50*/  VIADD R13, R25, 0x1f0 ;  /* 0x000001f0190d7836 */ /* 0x000fe20000000000 */
[----:B------:R-:W-:Y:S01]  /*1a60*/  IABS R26, R20 ;  /* 0x00000014001a7213 */ /* 0x000fe20000000000 */
[----:B------:R-:W-:Y:S01]  /*1a70*/  IMAD.HI.U32 R25, R3, R29, RZ ;  /* 0x0000001d03197227 */ /* 0x000fe200078e00ff */
[----:B------:R-:W-:Y:S02]  /*1a80*/  IABS R28, R17 ;  /* 0x00000011001c7213 */ /* 0x000fe40000000000 */
[----:B------:R-:W-:-:S05]  /*1a90*/  IABS R27, R13 ;  /* 0x0000000d001b7213 */ /* 0x000fca0000000000 */
[--C-:B------:R-:W-:Y:S01]  /*1aa0*/  @!P0 IMAD.IADD R12, R12, 0x1, -R0.reuse ;  /* 0x000000010c0c8824 */ /* 0x100fe200078e0a00 */
[----:B------:R-:W-:Y:S01]  /*1ab0*/  ISETP.GT.U32.AND P0, PT, R0, R2, PT ;  /* 0x000000020000720c */ /* 0x000fe20003f04070 */
[----:B------:R-:W-:Y:S01]  /*1ac0*/  @!P2 IMAD.IADD R10, R10, 0x1, -R0 ;  /* 0x000000010a0aa824 */ /* 0x000fe200078e0a00 */
[----:B------:R-:W-:Y:S01]  /*1ad0*/  ISETP.GT.U32.AND P2, PT, R0, R11, PT ;  /* 0x0000000b0000720c */ /* 0x000fe20003f44070 */
[----:B------:R-:W-:Y:S02]  /*1ae0*/  IMAD.MOV R25, RZ, RZ, -R25 ;  /* 0x000000ffff197224 */ /* 0x000fe400078e0a19 */
[----:B------:R-:W-:Y:S02]  /*1af0*/  IMAD.MOV.U32 R21, RZ, RZ, R26 ;  /* 0x000000ffff157224 */ /* 0x000fe400078e001a */
[----:B------:R-:W-:Y:S02]  /*1b00*/  IMAD R14, R14, 0x80, R22 ;  /* 0x000000800e0e7824 */ /* 0x000fe400078e0216 */
[----:B------:R-:W-:-:S02]  /*1b10*/  IMAD.MOV.U32 R22, RZ, RZ, R27 ;  /* 0x000000ffff167224 */ /* 0x000fc400078e001b */
[C---:B------:R-:W-:Y:S01]  /*1b20*/  IMAD.HI.U32 R26, R3.reuse, R28, RZ ;  /* 0x0000001c031a7227 */ /* 0x040fe200078e00ff */
[----:B------:R1:W-:Y:S03]  /*1b30*/  STL [R1+0x4a0], R14 ;  /* 0x0004a00e01007387 */ /* 0x0003e60000100800 */
[----:B------:R-:W-:Y:S02]  /*1b40*/  IMAD R29, R0, R25, R29 ;  /* 0x00000019001d7224 */ /* 0x000fe400078e021d */
[----:B------:R-:W-:Y:S01]  /*1b50*/  IMAD.HI.U32 R27, R3, R21, RZ ;  /* 0x00000015031b7227 */ /* 0x000fe200078e00ff */
[----:B------:R-:W-:-:S03]  /*1b60*/  IABS R25, R14 ;  /* 0x0000000e00197213 */ /* 0x000fc60000000000 */
[----:B------:R-:W-:Y:S02]  /*1b70*/  IMAD.MOV R26, RZ, RZ, -R26 ;  /* 0x000000ffff1a7224 */ /* 0x000fe400078e0a1a */
[----:B-1----:R-:W-:Y:S01]  /*1b80*/  IMAD.HI.U32 R14, R3, R22, RZ ;  /* 0x00000016030e7227 */ /* 0x002fe200078e00ff */
[----:B------:R-:W-:-:S03]  /*1b90*/  LOP3.LUT R3, R15, 0x180, RZ, 0xfc, !PT ;  /* 0x000001800f037812 */ /* 0x000fc600078efcff */
[--C-:B------:R-:W-:Y:S01]  /*1ba0*/  @!P0 IMAD.IADD R2, R2, 0x1, -R0.reuse ;  /* 0x0000000102028824 */ /* 0x100fe200078e0a00 */
[C---:B------:R-:W-:Y:S01]  /*1bb0*/  ISETP.GT.U32.AND P0, PT, R0.reuse, R29, PT ;  /* 0x0000001d0000720c */ /* 0x040fe20003f04070 */
[----:B------:R-:W-:Y:S02]  /*1bc0*/  IMAD.MOV R27, RZ, RZ, -R27 ;  /* 0x000000ffff1b7224 */ /* 0x000fe400078e0a1b */
[----:B------:R-:W-:Y:S01]  /*1bd0*/  @!P2 IMAD.IADD R11, R11, 0x1, -R0 ;  /* 0x000000010b0ba824 */ /* 0x000fe200078e0a00 */
[----:B------:R-:W-:Y:S01]  /*1be0*/  ISETP.GE.AND P2, PT, R3, RZ, PT ;  /* 0x000000ff0300720c */ /* 0x000fe20003f46270 */
[C---:B------:R-:W-:Y:S02]  /*1bf0*/  IMAD R28, R0.reuse, R26, R28 ;  /* 0x0000001a001c7224 */ /* 0x040fe400078e021c */
[----:B------:R-:W-:Y:S02]  /*1c00*/  IMAD R26, R0, R27, R21 ;  /* 0x0000001b001a7224 */ /* 0x000fe400078e0215 */
[----:B------:R-:W-:Y:S01]  /*1c10*/  IMAD.MOV.U32 R3, RZ, RZ, R25 ;  /* 0x000000ffff037224 */ /* 0x000fe200078e0019 */
[----:B------:R-:W4:Y:S01]  /*1c20*/  LDL.LU R21, [R1+0x63c] ;  /* 0x00063c0001157983 */ /* 0x000f220000300800 */
[----:B------:R-:W-:-:S02]  /*1c30*/  IMAD.MOV R27, RZ, RZ, -R14 ;  /* 0x000000ffff1b7224 */ /* 0x000fc400078e0a0e */
[----:B------:R-:W-:Y:S01]  /*1c40*/  @!P0 IMAD.IADD R29, R29, 0x1, -R0 ;  /* 0x000000011d1d8824 */ /* 0x000fe200078e0a00 */
[----:B------:R-:W3:Y:S01]  /*1c50*/  LDL.LU R14, [R1+0x638] ;  /* 0x00063800010e7983 */ /* 0x000ee20000300800 */
[C---:B------:R-:W-:Y:S02]  /*1c60*/  IMAD R27, R0.reuse, R27, R22 ;  /* 0x0000001b001b7224 */ /* 0x040fe400078e0216 */
[----:B------:R-:W-:Y:S01]  /*1c70*/  @!P1 IMAD.MOV R8, RZ, RZ, -R8 ;  /* 0x000000ffff089224 */ /* 0x000fe200078e0a08 */
[----:B------:R-:W-:-:S13]  /*1c80*/  ISETP.GT.U32.AND P1, PT, R0, R29, PT ;  /* 0x0000001d0000720c */ /* 0x000fda0003f24070 */
[----:B------:R-:W-:Y:S01]  /*1c90*/  @!P1 IMAD.IADD R29, R29, 0x1, -R0 ;  /* 0x000000011d1d9824 */ /* 0x000fe200078e0a00 */
[----:B------:R-:W-:Y:S01]  /*1ca0*/  ISETP.GE.AND P1, PT, R19, RZ, PT ;  /* 0x000000ff1300720c */ /* 0x000fe20003f26270 */
[----:B--2---:R-:W-:Y:S02]  /*1cb0*/  IMAD.HI.U32 R25, R23, R3, RZ ;  /* 0x0000000317197227 */ /* 0x004fe400078e00ff */
[----:B------:R-:W1:Y:S02]  /*1cc0*/  LDC.64 R22, c[0x0][0x3a0] ;  /* 0x0000e800ff167b82 */ /* 0x000e640000000a00 */
[----:B-1----:R1:W-:Y:S01]  /*1cd0*/  STL.64 [R1+0xe8], R22 ;  /* 0x0000e81601007387 */ /* 0x0023e20000100a00 */
[----:B------:R-:W-:-:S03]  /*1ce0*/  IMAD.MOV.U32 R19, RZ, RZ, R22 ;  /* 0x000000ffff137224 */ /* 0x000fc600078e0016 */
[----:B-1----:R-:W2:Y:S01]  /*1cf0*/  LDL.LU.64 R22, [R1+0x630] ;  /* 0x0006300001167983 */ /* 0x002ea20000300a00 */
[----:B------:R-:W-:Y:S01]  /*1d00*/  @!P3 IMAD.MOV R16, RZ, RZ, -R16 ;  /* 0x000000ffff10b224 */ /* 0x000fe200078e0a10 */
[C---:B------:R-:W-:Y:S02]  /*1d10*/  ISETP.GT.U32.AND P0, PT, R0.reuse, R9, PT ;  /* 0x000000090000720c */ /* 0x040fe40003f04070 */
[C---:B------:R-:W-:Y:S01]  /*1d20*/  ISETP.GT.U32.AND P3, PT, R0.reuse, R12, PT ;  /* 0x0000000c0000720c */ /* 0x040fe20003f64070 */
[----:B------:R-:W-:Y:S01]  /*1d30*/  @!P5 IMAD.MOV R7, RZ, RZ, -R7 ;  /* 0x000000ffff07d224 */ /* 0x000fe200078e0a07 */
[C---:B------:R-:W-:Y:S01]  /*1d40*/  ISETP.GT.U32.AND P5, PT, R0.reuse, R2, PT ;  /* 0x000000020000720c */ /* 0x040fe20003fa4070 */
[----:B------:R-:W-:Y:S01]  /*1d50*/  @!P6 IMAD.MOV R6, RZ, RZ, -R6 ;  /* 0x000000ffff06e224 */ /* 0x000fe200078e0a06 */
[----:B------:R-:W-:Y:S01]  /*1d60*/  ISETP.GT.U32.AND P6, PT, R0, R11, PT ;  /* 0x0000000b0000720c */ /* 0x000fe20003fc4070 */
[----:B------:R-:W-:-:S06]  /*1d70*/  IMAD.MOV R25, RZ, RZ, -R25 ;  /* 0x000000ffff197224 */ /* 0x000fcc00078e0a19 */
[--C-:B------:R-:W-:Y:S01]  /*1d80*/  @!P0 IMAD.IADD R9, R9, 0x1, -R0.reuse ;  /* 0x0000000109098824 */ /* 0x100fe200078e0a00 */
[----:B------:R-:W-:Y:S01]  /*1d90*/  ISETP.GT.U32.AND P0, PT, R0, R28, PT ;  /* 0x0000001c0000720c */ /* 0x000fe20003f04070 */
[--C-:B------:R-:W-:Y:S01]  /*1da0*/  @!P3 IMAD.IADD R12, R12, 0x1, -R0.reuse ;  /* 0x000000010c0cb824 */ /* 0x100fe200078e0a00 */
[----:B------:R-:W-:Y:S01]  /*1db0*/  ISETP.GT.U32.AND P3, PT, R0, R27, PT ;  /* 0x0000001b0000720c */ /* 0x000fe20003f64070 */
[--C-:B------:R-:W-:Y:S01]  /*1dc0*/  @!P5 IMAD.IADD R2, R2, 0x1, -R0.reuse ;  /* 0x000000010202d824 */ /* 0x100fe200078e0a00 */
[----:B------:R-:W-:Y:S01]  /*1dd0*/  ISETP.GE.AND P5, PT, R15, RZ, PT ;  /* 0x000000ff0f00720c */ /* 0x000fe20003fa6270 */
[----:B------:R-:W-:-:S08]  /*1de0*/  @!P6 IMAD.IADD R11, R11, 0x1, -R0 ;  /* 0x000000010b0be824 */ /* 0x000fd000078e0a00 */
[--C-:B------:R-:W-:Y:S02]  /*1df0*/  @!P0 IMAD.IADD R28, R28, 0x1, -R0.reuse ;  /* 0x000000011c1c8824 */ /* 0x100fe400078e0a00 */
[----:B------:R-:W-:Y:S02]  /*1e00*/  @!P3 IMAD.IADD R27, R27, 0x1, -R0 ;  /* 0x000000011b1bb824 */ /* 0x000fe400078e0a00 */
[----:B------:R-:W-:Y:S01]  /*1e10*/  @!P5 IMAD.MOV R29, RZ, RZ, -R29 ;  /* 0x000000ffff1dd224 */ /* 0x000fe200078e0a1d */
[----:B------:R-:W-:Y:S01]  /*1e20*/  ISETP.GE.AND P5, PT, R17, RZ, PT ;  /* 0x000000ff1100720c */ /* 0x000fe20003fa6270 */
[----:B---3--:R-:W-:-:S05]  /*1e30*/  IMAD R3, R14, R25, R3 ;  /* 0x000000190e037224 */ /* 0x008fca00078e0203 */
[----:B------:R-:W-:-:S13]  /*1e40*/  ISETP.GT.U32.AND P6, PT, R14, R3, PT ;  /* 0x000000030e00720c */ /* 0x000fda0003fc4070 */
[----:B------:R-:W-:Y:S01]  /*1e50*/  @!P6 IMAD.IADD R3, R3, 0x1, -R14 ;  /* 0x000000010303e824 */ /* 0x000fe200078e0a0e */
[----:B------:R-:W-:Y:S02]  /*1e60*/  ISETP.GE.AND P6, PT, R18, RZ, PT ;  /* 0x000000ff1200720c */ /* 0x000fe40003fc6270 */
[----:B--2---:R-:W-:Y:S02]  /*1e70*/  ISETP.GE.AND P0, PT, R23, RZ, PT ;  /* 0x000000ff1700720c */ /* 0x004fe40003f06270 */
[----:B------:R-:W2:Y:S01]  /*1e80*/  LDL.LU R23, [R1+0x628] ;  /* 0x0006280001177983 */ /* 0x000ea20000300800 */
[----:B------:R-:W-:-:S03]  /*1e90*/  ISETP.GE.AND P3, PT, R22, RZ, PT ;  /* 0x000000ff1600720c */ /* 0x000fc60003f66270 */
[----:B------:R-:W3:Y:S04]  /*1ea0*/  LDL.LU R22, [R1+0x624] ;  /* 0x0006240001167983 */ /* 0x000ee80000300800 */
[----:B------:R-:W2:Y:S04]  /*1eb0*/  LDL R25, [R1+0x49c] ;  /* 0x00049c0001197983 */ /* 0x000ea80000100800 */
[----:B------:R-:W3:Y:S04]  /*1ec0*/  LDL.LU R17, [R1+0x8] ;  /* 0x0000080001117983 */ /* 0x000ee80000300800 */
[----:B------:R-:W3:Y:S01]  /*1ed0*/  LDL.LU R18, [R1+0x4] ;  /* 0x0000040001127983 */ /* 0x000ee20000300800 */
[----:B------:R-:W-:Y:S01]  /*1ee0*/  @!P4 IMAD.MOV R5, RZ, RZ, -R5 ;  /* 0x000000ffff05c224 */ /* 0x000fe200078e0a05 */
[----:B------:R-:W-:-:S13]  /*1ef0*/  ISETP.GT.U32.AND P4, PT, R0, R10, PT ;  /* 0x0000000a0000720c */ /* 0x000fda0003f84070 */
[----:B------:R-:W-:Y:S01]  /*1f00*/  @!P4 IMAD.IADD R10, R10, 0x1, -R0 ;  /* 0x000000010a0ac824 */ /* 0x000fe200078e0a00 */
[C---:B------:R-:W-:Y:S01]  /*1f10*/  ISETP.GT.U32.AND P4, PT, R0.reuse, R26, PT ;  /* 0x0000001a0000720c */ /* 0x040fe20003f84070 */
[----:B------:R-:W-:Y:S01]  /*1f20*/  @!P2 IMAD.MOV R9, RZ, RZ, -R9 ;  /* 0x000000ffff09a224 */ /* 0x000fe200078e0a09 */
[----:B------:R-:W-:Y:S01]  /*1f30*/  ISETP.GT.U32.AND P2, PT, R0, R27, PT ;  /* 0x0000001b0000720c */ /* 0x000fe20003f44070 */
[----:B------:R-:W-:-:S10]  /*1f40*/  @!P1 IMAD.MOV R12, RZ, RZ, -R12 ;  /* 0x000000ffff0c9224 */ /* 0x000fd400078e0a0c */
[----:B------:R-:W-:Y:S01]  /*1f50*/  @!P4 IMAD.IADD R26, R26, 0x1, -R0 ;  /* 0x000000011a1ac824 */ /* 0x000fe200078e0a00 */
[----:B------:R-:W-:-:S04]  /*1f60*/  ISETP.GT.U32.AND P4, PT, R0, R28, PT ;  /* 0x0000001c0000720c */ /* 0x000fc80003f84070 */
[----:B------:R-:W-:Y:S01]  /*1f70*/  ISETP.GT.U32.AND P1, PT, R0, R26, PT ;  /* 0x0000001a0000720c */ /* 0x000fe20003f24070 */
[----:B------:R-:W-:-:S08]  /*1f80*/  @!P2 IMAD.IADD R27, R27, 0x1, -R0 ;  /* 0x000000011b1ba824 */ /* 0x000fd000078e0a00 */
[----:B------:R-:W-:-:S04]  /*1f90*/  @!P4 IMAD.IADD R28, R28, 0x1, -R0 ;  /* 0x000000011c1cc824 */ /* 0x000fc800078e0a00 */
[----:B------:R-:W-:Y:S02]  /*1fa0*/  @!P1 IMAD.IADD R26, R26, 0x1, -R0 ;  /* 0x000000011a1a9824 */ /* 0x000fe400078e0a00 */
[----:B------:R-:W1:Y:S01]  /*1fb0*/  S2R R0, SR_TID.X ;  /* 0x0000000000007919 */ /* 0x000e620000002100 */
[----:B------:R-:W-:Y:S01]  /*1fc0*/  @!P0 IMAD.MOV R10, RZ, RZ, -R10 ;  /* 0x000000ffff0a8224 */ /* 0x000fe200078e0a0a */
[----:B------:R-:W-:Y:S02]  /*1fd0*/  ISETP.GT.U32.AND P0, PT, R14, R3, PT ;  /* 0x000000030e00720c */ /* 0x000fe40003f04070 */
[----:B------:R-:W-:Y:S01]  /*1fe0*/  ISETP.GE.AND P4, PT, R20, RZ, PT ;  /* 0x000000ff1400720c */ /* 0x000fe20003f86270 */
[----:B------:R-:W-:Y:S01]  /*1ff0*/  VIADD R20, R19, 0x1f ;  /* 0x0000001f13147836 */ /* 0x000fe20000000000 */
[----:B------:R-:W-:Y:S02]  /*2000*/  ISETP.GE.AND P2, PT, R13, RZ, PT ;  /* 0x000000ff0d00720c */ /* 0x000fe40003f46270 */
[----:B------:R-:W4:Y:S02]  /*2010*/  LDL.LU R13, [R1+0x620] ;  /* 0x00062000010d7983 */ /* 0x000f240000300800 */
[----:B------:R-:W-:-:S02]  /*2020*/  ISETP.GT.AND P1, PT, R20, 0x1f, PT ;  /* 0x0000001f1400780c */ /* 0x000fc40003f24270 */
[----:B------:R1:W-:Y:S03]  /*2030*/  STL [R1+0x12c], R20 ;  /* 0x00012c1401007387 */ /* 0x0003e60000100800 */
[----:B------:R-:W-:Y:S02]  /*2040*/  @!P0 IMAD.IADD R3, R3, 0x1, -R14 ;  /* 0x0000000103038824 */ /* 0x000fe400078e0a0e */
[----:B------:R-:W-:Y:S01]  /*2050*/  @!P6 IMAD.MOV R11, RZ, RZ, -R11 ;  /* 0x000000ffff0be224 */ /* 0x000fe200078e0a0b */
[----:B------:R-:W2:Y:S01]  /*2060*/  LDC.64 R14, c[0x0][0x3a8] ;  /* 0x0000ea00ff0e7b82 */ /* 0x000ea20000000a00 */
[----:B-1----:R-:W4:Y:S04]  /*2070*/  LDL.LU R20, [R1+0x61c] ;  /* 0x00061c0001147983 */ /* 0x002f280000300800 */
[----:B------:R1:W-:Y:S02]  /*2080*/  STL [R1+0x60c], R3 ;  /* 0x00060c0301007387 */ /* 0x0003e40000100800 */
[----:B-1----:R-:W-:-:S02]  /*2090*/  SHF.R.U32.HI R3, RZ, 0x7, R0 ;  /* 0x00000007ff037819 */ /* 0x002fc40000011600 */
[----:B------:R-:W-:Y:S02]  /*20a0*/  SEL R0, RZ, 0x4, !P1 ;  /* 0x00000004ff007807 */ /* 0x000fe40004800000 */
[----:B------:R-:W-:-:S04]  /*20b0*/  SGXT.U32 R3, R3, 0x2 ;  /* 0x000000020303781a */ /* 0x000fc80000000000 */
[----:B------:R-:W-:Y:S02]  /*20c0*/  ISETP.GE.AND P0, PT, R3, R19, PT ;  /* 0x000000130300720c */ /* 0x000fe40003f06270 */
[----:B------:R-:W4:Y:S01]  /*20d0*/  LDL.LU R19, [R1+0x618] ;  /* 0x0006180001137983 */ /* 0x000f220000300800 */
[----:B--2---:R-:W-:Y:S02]  /*20e0*/  ISETP.NE.AND P1, PT, R25, RZ, PT ;  /* 0x000000ff1900720c */ /* 0x004fe40003f25270 */
[----:B------:R-:W-:-:S04]  /*20f0*/  LOP3.LUT R25, RZ, R25, RZ, 0x33, !PT ;  /* 0x00000019ff197212 */ /* 0x000fc800078e33ff */
[C---:B------:R-:W-:Y:S02]  /*2100*/  SEL R29, R25.reuse, R29, !P1 ;  /* 0x0000001d191d7207 */ /* 0x040fe40004800000 */
[C---:B---3--:R-:W-:Y:S02]  /*2110*/  SEL R17, R25.reuse, R17, !P1 ;  /* 0x0000001119117207 */ /* 0x048fe40004800000 */
[C---:B------:R-:W-:Y:S01]  /*2120*/  SEL R18, R25.reuse, R18, !P1 ;  /* 0x0000001219127207 */ /* 0x040fe20004800000 */
[----:B------:R1:W-:Y:S04]  /*2130*/  STL [R1+0x3c], R29 ;  /* 0x00003c1d01007387 */ /* 0x0003e80000100800 */
[----:B-1----:R-:W2:Y:S04]  /*2140*/  LDL.LU R29, [R1] ;  /* 0x00000000011d7983 */ /* 0x002ea80000300800 */
[----:B------:R1:W-:Y:S04]  /*2150*/  STL [R1+0x44], R17 ;  /* 0x0000441101007387 */ /* 0x0003e80000100800 */
[----:B-1----:R-:W3:Y:S04]  /*2160*/  LDL.LU R17, [R1+0x614] ;  /* 0x0006140001117983 */ /* 0x002ee80000300800 */
[----:B------:R1:W-:Y:S04]  /*2170*/  STL [R1+0x38], R18 ;  /* 0x0000381201007387 */ /* 0x0003e80000100800 */
[----:B-1----:R-:W4:Y:S01]  /*2180*/  LDL.LU R18, [R1+0x610] ;  /* 0x0006100001127983 */ /* 0x002f220000300800 */
[----:B--2---:R-:W-:-:S05]  /*2190*/  SEL R29, R25, R29, !P1 ;  /* 0x0000001d191d7207 */ /* 0x004fca0004800000 */
[----:B------:R4:W-:Y:S01]  /*21a0*/  STL [R1+0x30], R29 ;  /* 0x0000301d01007387 */ /* 0x0009e20000100800 */
[C---:B---3--:R-:W-:Y:S02]  /*21b0*/  SEL R17, R25.reuse, R17, !P1 ;  /* 0x0000001119117207 */ /* 0x048fe40004800000 */
[C---:B----4-:R-:W-:Y:S02]  /*21c0*/  SEL R29, R25.reuse, R18, !P1 ;  /* 0x00000012191d7207 */ /* 0x050fe40004800000 */
[----:B------:R-:W2:Y:S04]  /*21d0*/  LDL.LU R18, [R1+0x1c] ;  /* 0x00001c0001127983 */ /* 0x000ea80000300800 */
[----:B------:R1:W-:Y:S04]  /*21e0*/  STL [R1+0x34], R29 ;  /* 0x0000341d01007387 */ /* 0x0003e80000100800 */
[----:B------:R3:W-:Y:S01]  /*21f0*/  STL [R1+0x2c], R17 ;  /* 0x00002c1101007387 */ /* 0x0007e20000100800 */
[----:B-1----:R-:W-:-:S03]  /*2200*/  SEL R29, R25, R20, !P1 ;  /* 0x00000014191d7207 */ /* 0x002fc60004800000 */
[----:B------:R-:W4:Y:S01]  /*2210*/  LDL.LU R20, [R1+0x24] ;  /* 0x0000240001147983 */ /* 0x000f220000300800 */
[----:B---3--:R-:W-:-:S03]  /*2220*/  SEL R17, R25, R13, !P1 ;  /* 0x0000000d19117207 */ /* 0x008fc60004800000 */
[----:B------:R1:W-:Y:S01]  /*2230*/  STL [R1+0x28], R29 ;  /* 0x0000281d01007387 */ /* 0x0003e20000100800 */
[----:B------:R-:W-:-:S03]  /*2240*/  SEL R13, R25, R22, !P1 ;  /* 0x00000016190d7207 */ /* 0x000fc60004800000 */
[----:B------:R-:W3:Y:S04]  /*2250*/  LDL.LU R22, [R1+0x20] ;  /* 0x0000200001167983 */ /* 0x000ee80000300800 */
[----:B------:R1:W-:Y:S02]  /*2260*/  STL [R1+0x14], R17 ;  /* 0x0000141101007387 */ /* 0x0003e40000100800 */
[C---:B-1----:R-:W-:Y:S02]  /*2270*/  SEL R29, R25.reuse, R21, !P1 ;  /* 0x00000015191d7207 */ /* 0x042fe40004800000 */
[C---:B------:R-:W-:Y:S02]  /*2280*/  SEL R17, R25.reuse, R23, !P1 ;  /* 0x0000001719117207 */ /* 0x040fe40004800000 */
[----:B------:R-:W3:Y:S04]  /*2290*/  LDL.LU R23, [R1+0x40] ;  /* 0x0000400001177983 */ /* 0x000ee80000300800 */
[----:B------:R1:W-:Y:S04]  /*22a0*/  STL [R1+0x10], R17 ;  /* 0x0000101101007387 */ /* 0x0003e80000100800 */
[----:B------:R-:W3:Y:S01]  /*22b0*/  LDL.LU R21, [R1+0x18] ;  /* 0x0000180001157983 */ /* 0x000ee20000300800 */
[----:B-1----:R-:W-:-:S02]  /*22c0*/  SEL R17, R25, R24, !P1 ;  /* 0x0000001819117207 */ /* 0x002fc40004800000 */
[C---:B------:R-:W-:Y:S02]  /*22d0*/  SEL R4, R25.reuse, R4, !P1 ;  /* 0x0000000419047207 */ /* 0x040fe40004800000 */
[C---:B------:R-:W-:Y:S02]  /*22e0*/  SEL R16, R25.reuse, R16, !P1 ;  /* 0x0000001019107207 */ /* 0x040fe40004800000 */
[C---:B------:R-:W-:Y:S01]  /*22f0*/  SEL R6, R25.reuse, R6, !P1 ;  /* 0x0000000619067207 */ /* 0x040fe20004800000 */
[----:B------:R-:W-:Y:S01]  /*2300*/  @!P3 IMAD.MOV R2, RZ, RZ, -R2 ;  /* 0x000000ffff02b224 */ /* 0x000fe200078e0a02 */
[C---:B------:R-:W-:Y:S02]  /*2310*/  SEL R7, R25.reuse, R7, !P1 ;  /* 0x0000000719077207 */ /* 0x040fe40004800000 */
[C---:B------:R-:W-:Y:S02]  /*2320*/  SEL R8, R25.reuse, R8, !P1 ;  /* 0x0000000819087207 */ /* 0x040fe40004800000 */
[C---:B------:R-:W-:Y:S01]  /*2330*/  SEL R9, R25.reuse, R9, !P1 ;  /* 0x0000000919097207 */ /* 0x040fe20004800000 */
[----:B------:R-:W-:Y:S01]  /*2340*/  @!P5 IMAD.MOV R28, RZ, RZ, -R28 ;  /* 0x000000ffff1cd224 */ /* 0x000fe200078e0a1c */
[C---:B------:R-:W-:Y:S01]  /*2350*/  SEL R11, R25.reuse, R11, !P1 ;  /* 0x0000000b190b7207 */ /* 0x040fe20004800000 */
[----:B------:R-:W-:Y:S01]  /*2360*/  @!P4 IMAD.MOV R26, RZ, RZ, -R26 ;  /* 0x000000ffff1ac224 */ /* 0x000fe200078e0a1a */
[C---:B------:R-:W-:Y:S01]  /*2370*/  SEL R2, R25.reuse, R2, !P1 ;  /* 0x0000000219027207 */ /* 0x040fe20004800000 */
[----:B------:R-:W-:Y:S01]  /*2380*/  @!P2 IMAD.MOV R27, RZ, RZ, -R27 ;  /* 0x000000ffff1ba224 */ /* 0x000fe200078e0a1b */
[----:B------:R-:W-:-:S02]  /*2390*/  SEL R28, R25, R28, !P1 ;  /* 0x0000001c191c7207 */ /* 0x000fc40004800000 */
[----:B------:R-:W-:Y:S02]  /*23a0*/  LOP3.LUT R3, R3, 0x4, RZ, 0xfc, !PT ;  /* 0x0000000403037812 */ /* 0x000fe400078efcff */
[----:B------:R-:W-:-:S04]  /*23b0*/  SEL R3, R0, RZ, !P0 ;  /* 0x000000ff00037207 */ /* 0x000fc80004000000 */
[----:B------:R-:W-:Y:S02]  /*23c0*/  ISETP.NE.U32.AND P4, PT, R3, RZ, PT ;  /* 0x000000ff0300720c */ /* 0x000fe40003f85070 */
[C---:B--2---:R-:W-:Y:S02]  /*23d0*/  SEL R18, R25.reuse, R18, !P1 ;  /* 0x0000001219127207 */ /* 0x044fe40004800000 */
[C---:B----4-:R-:W-:Y:S02]  /*23e0*/  SEL R20, R25.reuse, R20, !P1 ;  /* 0x0000001419147207 */ /* 0x050fe40004800000 */
[C---:B---3--:R-:W-:Y:S02]  /*23f0*/  SEL R22, R25.reuse, R22, !P1 ;  /* 0x0000001619167207 */ /* 0x048fe40004800000 */
[C---:B------:R-:W-:Y:S02]  /*2400*/  SEL R23, R25.reuse, R23, !P1 ;  /* 0x0000001719177207 */ /* 0x040fe40004800000 */
[----:B------:R-:W-:-:S02]  /*2410*/  SEL R24, R25, R21, !P1 ;  /* 0x0000001519187207 */ /* 0x000fc40004800000 */
[----:B------:R-:W2:Y:S04]  /*2420*/  LDL R21, [R1+0xe8] ;  /* 0x0000e80001157983 */ /* 0x000ea80000100800 */
[----:B------:R1:W-:Y:S04]  /*2430*/  STL [R1+0x8], R24 ;  /* 0x0000081801007387 */ /* 0x0003e80000100800 */
[----:B------:R3:W-:Y:S04]  /*2440*/  STL [R1+0x4], R23 ;  /* 0x0000041701007387 */ /* 0x0007e80000100800 */
[----:B-1----:R-:W4:Y:S04]  /*2450*/  LDL R24, [R1+0x4a0] ;  /* 0x0004a00001187983 */ /* 0x002f280000100800 */
[----:B------:R-:W-:Y:S04]  /*2460*/  STL [R1], R22 ;  /* 0x0000001601007387 */ /* 0x000fe80000100800 */
[----:B------:R-:W-:Y:S04]  /*2470*/  STL [R1+0x20], R20 ;  /* 0x0000201401007387 */ /* 0x000fe80000100800 */
[----:B------:R-:W-:Y:S04]  /*2480*/  STL [R1+0x18], R18 ;  /* 0x0000181201007387 */ /* 0x000fe80000100800 */
[----:B---3--:R-:W3:Y:S04]  /*2490*/  LDL R23, [R1+0x498] ;  /* 0x0004980001177983 */ /* 0x008ee80000100800 */
[----:B------:R1:W-:Y:S04]  /*24a0*/  STL [R1+0x1c], R4 ;  /* 0x00001c0401007387 */ /* 0x0003e80000100800 */
[----:B------:R-:W-:Y:S01]  /*24b0*/  STL [R1+0x24], R16 ;  /* 0x0000241001007387 */ /* 0x000fe20000100800 */
[----:B-1----:R-:W-:-:S03]  /*24c0*/  SEL R4, R25, R5, !P1 ;  /* 0x0000000519047207 */ /* 0x002fc60004800000 */
[----:B------:R-:W-:Y:S01]  /*24d0*/  STL [R1+0x5f8], R6 ;  /* 0x0005f80601007387 */ /* 0x000fe20000100800 */
[----:B------:R-:W-:-:S03]  /*24e0*/  SEL R5, R25, R12, !P1 ;  /* 0x0000000c19057207 */ /* 0x000fc60004800000 */
[----:B------:R1:W-:Y:S04]  /*24f0*/  STL [R1+0x4c], R4 ;  /* 0x00004c0401007387 */ /* 0x0003e80000100800 */
[----:B------:R-:W-:Y:S04]  /*2500*/  STL [R1+0x5f4], R7 ;  /* 0x0005f40701007387 */ /* 0x000fe80000100800 */
[----:B------:R-:W-:Y:S01]  /*2510*/  STL [R1+0x5fc], R8 ;  /* 0x0005fc0801007387 */ /* 0x000fe20000100800 */
[----:B-1----:R-:W-:-:S03]  /*2520*/  SEL R4, R25, R10, !P1 ;  /* 0x0000000a19047207 */ /* 0x002fc60004800000 */
[----:B------:R-:W-:Y:S04]  /*2530*/  STL [R1+0x5f0], R9 ;  /* 0x0005f00901007387 */ /* 0x000fe80000100800 */
[----:B------:R-:W-:Y:S04]  /*2540*/  STL [R1+0x9c], R5 ;  /* 0x00009c0501007387 */ /* 0x000fe80000100800 */
[----:B------:R1:W-:Y:S04]  /*2550*/  STL [R1+0xac], R4 ;  /* 0x0000ac0401007387 */ /* 0x0003e80000100800 */
[----:B------:R-:W-:Y:S04]  /*2560*/  STL [R1+0x5cc], R11 ;  /* 0x0005cc0b01007387 */ /* 0x000fe80000100800 */
[----:B------:R1:W-:Y:S02]  /*2570*/  STL [R1+0xbc], R2 ;  /* 0x0000bc0201007387 */ /* 0x0003e40000100800 */
[----:B-1----:R-:W-:-:S02]  /*2580*/  SEL R4, R25, R26, !P1 ;  /* 0x0000001a19047207 */ /* 0x002fc40004800000 */
[----:B------:R-:W-:Y:S04]  /*2590*/  STL [R1+0x5c4], R28 ;  /* 0x0005c41c01007387 */ /* 0x000fe80000100800 */
[----:B------:R-:W3:Y:S01]  /*25a0*/  LDL.LU R20, [R1+0xec] ;  /* 0x0000ec0001147983 */ /* 0x000ee20000300800 */
[----:B------:R-:W-:-:S03]  /*25b0*/  SEL R2, R25, R27, !P1 ;  /* 0x0000001b19027207 */ /* 0x000fc60004800000 */
[----:B------:R1:W-:Y:S04]  /*25c0*/  STL [R1+0xf0], R4 ;  /* 0x0000f00401007387 */ /* 0x0003e80000100800 */
[----:B------:R1:W-:Y:S04]  /*25d0*/  STL [R1+0xf4], R2 ;  /* 0x0000f40201007387 */ /* 0x0003e80000100800 */
[----:B------:R-:W3:Y:S01]  /*25e0*/  LDL.LU R3, [R1+0x60c] ;  /* 0x00060c0001037983 */ /* 0x000ee20000300800 */
[----:B------:R-:W1:Y:S01]  /*25f0*/  S2R R18, SR_TID.X ;  /* 0x0000000000127919 */ /* 0x000e620000002100 */
[----:B------:R-:W1:Y:S01]  /*2600*/  S2R R22, SR_TID.X ;  /* 0x0000000000167919 */ /* 0x000e620000002100 */
[----:B------:R-:W-:-:S02]  /*2610*/  SEL R19, R25, R19, !P1 ;  /* 0x0000001319137207 */ /* 0x000fc40004800000 */
[----:B-1----:R-:W-:-:S04]  /*2620*/  SHF.R.U32.HI R18, RZ, 0x7, R18 ;  /* 0x00000007ff127819 */ /* 0x002fc80000011612 */
[----:B------:R-:W-:-:S04]  /*2630*/  SGXT.U32 R18, R18, 0x2 ;  /* 0x000000021212781a */ /* 0x000fc80000000000 */
[----:B------:R-:W-:Y:S02]  /*2640*/  LOP3.LUT R4, R18, 0x4, RZ, 0xfc, !PT ;  /* 0x0000000412047812 */ /* 0x000fe400078efcff */
[----:B------:R-:W-:-:S04]  /*2650*/  SHF.R.U32.HI R18, RZ, 0x7, R22 ;  /* 0x00000007ff127819 */ /* 0x000fc80000011616 */
[----:B------:R-:W-:-:S04]  /*2660*/  SGXT.U32 R18, R18, 0x2 ;  /* 0x000000021212781a */ /* 0x000fc80000000000 */
[C---:B------:R-:W-:Y:S01]  /*2670*/  LOP3.LUT R5, R18.reuse, 0x8, RZ, 0xfc, !PT ;  /* 0x0000000812057812 */ /* 0x040fe200078efcff */
[----:B------:R-:W-:Y:S01]  /*2680*/  IMAD R6, R18, R14, RZ ;  /* 0x0000000e12067224 */ /* 0x000fe200078e02ff */
[----:B------:R1:W-:Y:S03]  /*2690*/  STL [R1+0x5b0], R0 ;  /* 0x0005b00001007387 */ /* 0x0003e60000100800 */
[C---:B------:R-:W-:Y:S01]  /*26a0*/  IMAD R16, R14.reuse, 0x4, R6 ;  /* 0x000000040e107824 */ /* 0x040fe200078e0206 */
[----:B------:R-:W-:Y:S03]  /*26b0*/  STL [R1+0x128], R6 ;  /* 0x0001280601007387 */ /* 0x000fe60000100800 */
[----:B------:R-:W-:Y:S02]  /*26c0*/  IMAD R9, R14, 0x4, R16 ;  /* 0x000000040e097824 */ /* 0x000fe400078e0210 */
[----:B------:R-:W-:Y:S01]  /*26d0*/  IMAD.SHL.U32 R7, R6, 0x4, RZ ;  /* 0x0000000406077824 */ /* 0x000fe200078e00ff */
[----:B--2---:R-:W-:-:S02]  /*26e0*/  ISETP.GE.AND P0, PT, R4, R21, PT ;  /* 0x000000150400720c */ /* 0x004fc40003f06270 */
[----:B------:R-:W-:Y:S02]  /*26f0*/  LOP3.LUT R4, R18, 0xc, RZ, 0xfc, !PT ;  /* 0x0000000c12047812 */ /* 0x000fe400078efcff */
[----:B------:R-:W-:Y:S02]  /*2700*/  SEL R2, R0, RZ, !P0 ;  /* 0x000000ff00027207 */ /* 0x000fe40004000000 */
[-C--:B------:R-:W-:Y:S02]  /*2710*/  ISETP.GE.AND P0, PT, R5, R21.reuse, PT ;  /* 0x000000150500720c */ /* 0x080fe40003f06270 */
[----:B----4-:R-:W-:Y:S02]  /*2720*/  ISETP.GE.AND P1, PT, R24, RZ, PT ;  /* 0x000000ff1800720c */ /* 0x010fe40003f26270 */
[----:B------:R-:W-:Y:S02]  /*2730*/  ISETP.GE.AND P5, PT, R4, R21, PT ;  /* 0x000000150400720c */ /* 0x000fe40003fa6270 */
[----:B------:R-:W-:-:S02]  /*2740*/  LOP3.LUT R5, R18, 0x10, RZ, 0xfc, !PT ;  /* 0x0000001012057812 */ /* 0x000fc400078efcff */
[----:B------:R-:W-:Y:S02]  /*2750*/  ISETP.NE.U32.AND P3, PT, R2, RZ, PT ;  /* 0x000000ff0200720c */ /* 0x000fe40003f65070 */
[----:B---3--:R-:W-:Y:S02]  /*2760*/  ISETP.NE.AND P2, PT, R23, RZ, PT ;  /* 0x000000ff1700720c */ /* 0x008fe40003f45270 */
[C---:B------:R-:W-:Y:S02]  /*2770*/  SEL R2, R0.reuse, RZ, !P0 ;  /* 0x000000ff00027207 */ /* 0x040fe40004000000 */
[----:B------:R-:W-:Y:S02]  /*2780*/  SEL R4, R0, RZ, !P5 ;  /* 0x000000ff00047207 */ /* 0x000fe40006800000 */
[----:B------:R-:W-:Y:S02]  /*2790*/  ISETP.GE.AND P5, PT, R5, R21, PT ;  /* 0x000000150500720c */ /* 0x000fe40003fa6270 */
[----:B------:R-:W-:-:S02]  /*27a0*/  ISETP.NE.U32.AND P0, PT, R2, RZ, PT ;  /* 0x000000ff0200720c */ /* 0x000fc40003f05070 */
[----:B------:R-:W-:Y:S02]  /*27b0*/  SEL R2, R0, RZ, !P5 ;  /* 0x000000ff00027207 */ /* 0x000fe40006800000 */
[----:B-1----:R-:W-:Y:S01]  /*27c0*/  LOP3.LUT R0, R22, 0x1f, RZ, 0xc0, !PT ;  /* 0x0000001f16007812 */ /* 0x002fe200078ec0ff */
[----:B------:R-:W-:Y:S01]  /*27d0*/  @!P1 IMAD.MOV R3, RZ, RZ, -R3 ;  /* 0x000000ffff039224 */ /* 0x000fe200078e0a03 */
[----:B------:R-:W-:Y:S02]  /*27e0*/  @!P2 LOP3.LUT R3, RZ, R23, RZ, 0x33, !PT ;  /* 0x00000017ff03a212 */ /* 0x000fe400078e33ff */
[----:B------:R-:W-:-:S03]  /*27f0*/  ISETP.NE.U32.AND P1, PT, R4, RZ, PT ;  /* 0x000000ff0400720c */ /* 0x000fc60003f25070 */
[----:B------:R-:W-:Y:S01]  /*2800*/  IMAD R4, R3, R20, RZ ;  /* 0x0000001403047224 */ /* 0x000fe200078e02ff */
[----:B------:R-:W-:Y:S01]  /*2810*/  ISETP.NE.U32.AND P2, PT, R2, RZ, PT ;  /* 0x000000ff0200720c */ /* 0x000fe20003f45070 */
[----:B------:R-:W-:-:S03]  /*2820*/  IMAD R2, R0, R15, RZ ;  /* 0x0000000f00027224 */ /* 0x000fc600078e02ff */
[----:B------:R-:W-:Y:S01]  /*2830*/  STL [R1+0x19c], R4 ;  /* 0x00019c0401007387 */ /* 0x000fe20000100800 */
[----:B------:R-:W-:-:S03]  /*2840*/  IMAD.SHL.U32 R3, R2, 0x4, RZ ;  /* 0x0000000402037824 */ /* 0x000fc600078e00ff */
[----:B------:R1:W-:Y:S01]  /*2850*/  STL [R1+0x4c8], R15 ;  /* 0x0004c80f01007387 */ /* 0x0003e20000100800 */
[----:B------:R-:W-:-:S03]  /*2860*/  IMAD.SHL.U32 R5, R4, 0x4, RZ ;  /* 0x0000000404057824 */ /* 0x000fc600078e00ff */
[----:B------:R-:W-:Y:S01]  /*2870*/  STL [R1+0x11c], R16 ;  /* 0x00011c1001007387 */ /* 0x000fe20000100800 */
[----:B-1----:R-:W-:Y:S01]  /*2880*/  LOP3.LUT R15, R18, 0x14, RZ, 0xfc, !PT ;  /* 0x00000014120f7812 */ /* 0x002fe200078efcff */
[----:B------:R-:W-:Y:S02]  /*2890*/  IMAD R18, R14, 0x4, R9 ;  /* 0x000000040e127824 */ /* 0x000fe400078e0209 */
[----:B------:R1:W-:Y:S01]  /*28a0*/  STL [R1+0x164], R2 ;  /* 0x0001640201007387 */ /* 0x0003e20000100800 */
[----:B------:R-:W-:-:S03]  /*28b0*/  IADD3 R10, P6, PT, R3, UR14, RZ ;  /* 0x0000000e030a7c10 */ /* 0x000fc6000ffde0ff */
[----:B------:R-:W-:Y:S01]  /*28c0*/  STL [R1+0x118], R9 ;  /* 0x0001180901007387 */ /* 0x000fe20000100800 */
[----:B------:R-:W-:-:S03]  /*28d0*/  IMAD R0, R14, 0x4, R18 ;  /* 0x000000040e007824 */ /* 0x000fc600078e0212 */
[----:B------:R-:W-:Y:S04]  /*28e0*/  STL [R1+0x5b4], R15 ;  /* 0x0005b40f01007387 */ /* 0x000fe80000100800 */
[----:B------:R-:W-:Y:S01]  /*28f0*/  STL [R1+0x114], R18 ;  /* 0x0001141201007387 */ /* 0x000fe20000100800 */
[----:B-1----:R-:W-:-:S03]  /*2900*/  LEA.HI.X.SX32 R2, R2, UR15, 0x2, P6 ;  /* 0x0000000f02027c11 */ /* 0x002fc6000b0f16ff */
[----:B------:R1:W-:Y:S04]  /*2910*/  STL [R1+0x35c], R5 ;  /* 0x00035c0501007387 */ /* 0x0003e80000100800 */
[----:B------:R2:W-:Y:S01]  /*2920*/  STL [R1+0x4c4], R3 ;  /* 0x0004c40301007387 */ /* 0x0005e20000100800 */
[----:B------:R-:W-:Y:S01]  /*2930*/  IMAD R11, R14, 0x4, R0 ;  /* 0x000000040e0b7824 */ /* 0x000fe200078e0200 */
[----:B-1----:R-:W-:Y:S02]  /*2940*/  IADD3 R5, P5, PT, R5, UR12, RZ ;  /* 0x0000000c05057c10 */ /* 0x002fe4000ffbe0ff */
[----:B------:R-:W-:Y:S01]  /*2950*/  STL [R1+0x488], R7 ;  /* 0x0004880701007387 */ /* 0x000fe20000100800 */
[----:B--2---:R-:W-:-:S03]  /*2960*/  IMAD.SHL.U32 R3, R16, 0x4, RZ ;  /* 0x0000000410037824 */ /* 0x004fc600078e00ff */
[----:B------:R-:W2:Y:S01]  /*2970*/  LDL.LU R23, [R1+0x3c] ;  /* 0x00003c0001177983 */ /* 0x000ea20000300800 */
[----:B------:R-:W-:Y:S01]  /*2980*/  LEA.HI.X.SX32 R4, R4, UR13, 0x2, P5 ;  /* 0x0000000d04047c11 */ /* 0x000fe2000a8f16ff */
[----:B------:R-:W-:Y:S01]  /*2990*/  IMAD.SHL.U32 R15, R9, 0x4, RZ ;  /* 0x00000004090f7824 */ /* 0x000fe200078e00ff */
[----:B------:R-:W-:Y:S01]  /*29a0*/  IADD3 R20, P5, PT, R7, R5, RZ ;  /* 0x0000000507147210 */ /* 0x000fe20007fbe0ff */
[----:B------:R-:W-:Y:S01]  /*29b0*/  STL [R1+0x120], R0 ;  /* 0x0001200001007387 */ /* 0x000fe20000100800 */
[----:B------:R-:W-:-:S03]  /*29c0*/  IMAD.SHL.U32 R22, R18, 0x4, RZ ;  /* 0x0000000412167824 */ /* 0x000fc600078e00ff */
[----:B------:R-:W-:Y:S01]  /*29d0*/  STL [R1+0x484], R3 ;  /* 0x0004840301007387 */ /* 0x000fe20000100800 */
[----:B------:R-:W-:-:S03]  /*29e0*/  LEA.HI.X.SX32 R21, R6, R4, 0x2, P5 ;  /* 0x0000000406157211 */ /* 0x000fc600028f16ff */
[----:B------:R-:W-:Y:S04]  /*29f0*/  STL [R1+0x608], R2 ;  /* 0x0006080201007387 */ /* 0x000fe80000100800 */
[----:B------:R-:W3:Y:S04]  /*2a00*/  LDL.LU R8, [R1+0x30] ;  /* 0x0000300001087983 */ /* 0x000ee80000300800 */
[----:B------:R-:W-:Y:S04]  /*2a10*/  STL [R1+0xfc], R11 ;  /* 0x0000fc0b01007387 */ /* 0x000fe80000100800 */
[----:B------:R-:W-:Y:S04]  /*2a20*/  STL [R1+0x480], R15 ;  /* 0x0004800f01007387 */ /* 0x000fe80000100800 */
[----:B------:R1:W-:Y:S04]  /*2a30*/  STL [R1+0x5bc], R20 ;  /* 0x0005bc1401007387 */ /* 0x0003e80000100800 */
[----:B------:R-:W-:Y:S04]  /*2a40*/  STL [R1+0x47c], R22 ;  /* 0x00047c1601007387 */ /* 0x000fe80000100800 */
[----:B-1----:R-:W4:Y:S04]  /*2a50*/  LDL.LU R20, [R1+0x38] ;  /* 0x0000380001147983 */ /* 0x002f280000300800 */
[----:B------:R1:W-:Y:S04]  /*2a60*/  STL [R1+0x5b8], R21 ;  /* 0x0005b81501007387 */ /* 0x0003e80000100800 */
[----:B-1----:R-:W3:Y:S01]  /*2a70*/  LDL.LU R21, [R1+0x44] ;  /* 0x0000440001157983 */ /* 0x002ee20000300800 */
[----:B------:R-:W-:Y:S01]  /*2a80*/  IMAD R28, R14, 0x4, R11 ;  /* 0x000000040e1c7824 */ /* 0x000fe200078e020b */
[----:B------:R-:W-:Y:S01]  /*2a90*/  IADD3 R26, P5, PT, R3, R5, RZ ;  /* 0x00000005031a7210 */ /* 0x000fe20007fbe0ff */
[----:B------:R-:W-:-:S02]  /*2aa0*/  IMAD.SHL.U32 R12, R0, 0x4, RZ ;  /* 0x00000004000c7824 */ /* 0x000fc400078e00ff */
[----:B------:R-:W-:Y:S01]  /*2ab0*/  IMAD R2, R14, 0x4, R28 ;  /* 0x000000040e027824 */ /* 0x000fe200078e021c */
[----:B------:R-:W-:Y:S01]  /*2ac0*/  STL [R1+0x110], R28 ;  /* 0x0001101c01007387 */ /* 0x000fe20000100800 */
[----:B------:R-:W-:Y:S01]  /*2ad0*/  IMAD.SHL.U32 R3, R11, 0x4, RZ ;  /* 0x000000040b037824 */ /* 0x000fe200078e00ff */
[----:B------:R-:W-:Y:S02]  /*2ae0*/  LEA.HI.X.SX32 R27, R16, R4, 0x2, P5 ;  /* 0x00000004101b7211 */ /* 0x000fe400028f16ff */
[----:B------:R-:W3:Y:S04]  /*2af0*/  LDL.LU R6, [R1+0x34] ;  /* 0x0000340001067983 */ /* 0x000ee80000300800 */
[----:B------:R-:W3:Y:S01]  /*2b00*/  LDL.LU R7, [R1+0x2c] ;  /* 0x00002c0001077983 */ /* 0x000ee20000300800 */
[----:B------:R-:W-:-:S03]  /*2b10*/  IADD3 R24, P5, PT, R15, R5, RZ ;  /* 0x000000050f187210 */ /* 0x000fc60007fbe0ff */
[----:B------:R-:W-:Y:S01]  /*2b20*/  STL [R1+0x5c0], R14 ;  /* 0x0005c00e01007387 */ /* 0x000fe20000100800 */
[----:B------:R-:W-:-:S03]  /*2b30*/  IMAD.SHL.U32 R16, R28, 0x4, RZ ;  /* 0x000000041c107824 */ /* 0x000fc600078e00ff */
[----:B------:R-:W-:Y:S04]  /*2b40*/  STL [R1+0x478], R12 ;  /* 0x0004780c01007387 */ /* 0x000fe80000100800 */
[----:B------:R1:W-:Y:S04]  /*2b50*/  STL [R1+0x124], R2 ;  /* 0x0001240201007387 */ /* 0x0003e80000100800 */
[----:B------:R-:W-:Y:S01]  /*2b60*/  STL [R1+0x474], R3 ;  /* 0x0004740301007387 */ /* 0x000fe20000100800 */
[----:B------:R-:W-:-:S03]  /*2b70*/  LEA.HI.X.SX32 R25, R9, R4, 0x2, P5 ;  /* 0x0000000409197211 */ /* 0x000fc600028f16ff */
[----:B------:R-:W-:Y:S01]  /*2b80*/  STL [R1+0x5d0], R26 ;  /* 0x0005d01a01007387 */ /* 0x000fe20000100800 */
[----:B-1----:R-:W-:-:S03]  /*2b90*/  IMAD.SHL.U32 R2, R2, 0x4, RZ ;  /* 0x0000000402027824 */ /* 0x002fc600078e00ff */
[----:B------:R-:W-:Y:S04]  /*2ba0*/  STL [R1+0x5c8], R27 ;  /* 0x0005c81b01007387 */ /* 0x000fe80000100800 */
[----:B------:R-:W3:Y:S01]  /*2bb0*/  LDL.LU R15, [R1+0x28] ;  /* 0x00002800010f7983 */ /* 0x000ee20000300800 */
[----:B--2---:R-:W-:-:S05]  /*2bc0*/  IMAD R14, R23, UR6, RZ ;  /* 0x00000006170e7c24 */ /* 0x004fca000f8e02ff */
[----:B------:R4:W-:Y:S04]  /*2bd0*/  STL [R1+0x358], R14 ;  /* 0x0003580e01007387 */ /* 0x0009e80000100800 */
[----:B------:R-:W2:Y:S04]  /*2be0*/  LDL.LU R9, [R1+0x14] ;  /* 0x0000140001097983 */ /* 0x000ea80000300800 */
[----:B------:R-:W-:Y:S04]  /*2bf0*/  STL [R1+0x470], R16 ;  /* 0x0004701001007387 */ /* 0x000fe80000100800 */
[----:B------:R-:W-:Y:S04]  /*2c00*/  STL [R1+0x5d8], R24 ;  /* 0x0005d81801007387 */ /* 0x000fe80000100800 */
[----:B------:R-:W-:Y:S04]  /*2c10*/  STL [R1+0x46c], R2 ;  /* 0x00046c0201007387 */ /* 0x000fe80000100800 */
[----:B------:R-:W-:Y:S01]  /*2c20*/  STL [R1+0x5d4], R25 ;  /* 0x0005d41901007387 */ /* 0x000fe20000100800 */
[----:B----4-:R-:W-:-:S02]  /*2c30*/  IMAD R14, R20, UR6, RZ ;  /* 0x00000006140e7c24 */ /* 0x010fc4000f8e02ff */
[----:B---3--:R-:W-:-:S05]  /*2c40*/  IMAD R21, R21, UR6, RZ ;  /* 0x0000000615157c24 */ /* 0x008fca000f8e02ff */
[----:B------:R1:W-:Y:S04]  /*2c50*/  STL [R1+0x354], R21 ;  /* 0x0003541501007387 */ /* 0x0003e80000100800 */
[----:B------:R3:W-:Y:S04]  /*2c60*/  STL [R1+0x350], R14 ;  /* 0x0003500e01007387 */ /* 0x0007e80000100800 */
[----:B-1----:R-:W4:Y:S01]  /*2c70*/  LDL.LU R21, [R1+0x10] ;  /* 0x0000100001157983 */ /* 0x002f220000300800 */
[----:B------:R-:W-:Y:S01]  /*2c80*/  IADD3 R22, P5, PT, R22, R5, RZ ;  /* 0x0000000516167210 */ /* 0x000fe20007fbe0ff */
[----:B------:R-:W-:-:S03]  /*2c90*/  IMAD R8, R8, UR6, RZ ;  /* 0x0000000608087c24 */ /* 0x000fc6000f8e02ff */
[-C--:B------:R-:W-:Y:S01]  /*2ca0*/  LEA.HI.X.SX32 R23, R18, R4.reuse, 0x2, P5 ;  /* 0x0000000412177211 */ /* 0x080fe200028f16ff */
[----:B------:R-:W-:Y:S01]  /*2cb0*/  STL [R1+0x5e0], R22 ;  /* 0x0005e01601007387 */ /* 0x000fe20000100800 */
[----:B------:R-:W-:Y:S01]  /*2cc0*/  IADD3 R18, P5, PT, R12, R5, RZ ;  /* 0x000000050c127210 */ /* 0x000fe20007fbe0ff */
[----:B------:R-:W-:Y:S02]  /*2cd0*/  IMAD R6, R6, UR6, RZ ;  /* 0x0000000606067c24 */ /* 0x000fe4000f8e02ff */
[----:B------:R-:W-:Y:S01]  /*2ce0*/  STL [R1+0x5dc], R23 ;  /* 0x0005dc1701007387 */ /* 0x000fe20000100800 */
[----:B---3--:R-:W-:Y:S01]  /*2cf0*/  IMAD R14, R19, UR6, RZ ;  /* 0x00000006130e7c24 */ /* 0x008fe2000f8e02ff */
[----:B------:R-:W-:Y:S02]  /*2d00*/  LEA.HI.X.SX32 R19, R0, R4, 0x2, P5 ;  /* 0x0000000400137211 */ /* 0x000fe400028f16ff */
[----:B------:R-:W-:Y:S01]  /*2d10*/  STL [R1+0x34c], R8 ;  /* 0x00034c0801007387 */ /* 0x000fe20000100800 */
[----:B------:R-:W-:-:S03]  /*2d20*/  IMAD R7, R7, UR6, RZ ;  /* 0x0000000607077c24 */ /* 0x000fc6000f8e02ff */
[----:B------:R-:W3:Y:S04]  /*2d30*/  LDL.LU R24, [R1+0x8] ;  /* 0x0000080001187983 */ /* 0x000ee80000300800 */
[----:B------:R-:W3:Y:S04]  /*2d40*/  LDL.LU R0, [R1+0x4] ;  /* 0x0000040001007983 */ /* 0x000ee80000300800 */
[----:B------:R-:W3:Y:S04]  /*2d50*/  LDL.LU R25, [R1] ;  /* 0x0000000001197983 */ /* 0x000ee80000300800 */
[----:B------:R-:W-:Y:S04]  /*2d60*/  STL [R1+0x348], R6 ;  /* 0x0003480601007387 */ /* 0x000fe80000100800 */
[----:B------:R1:W-:Y:S01]  /*2d70*/  STL [R1+0x604], R6 ;  /* 0x0006040601007387 */ /* 0x0003e20000100800 */
[----:B------:R-:W-:Y:S01]  /*2d80*/  IADD3 R12, P5, PT, R3, R5, RZ ;  /* 0x00000005030c7210 */ /* 0x000fe20007fbe0ff */
[----:B------:R-:W-:-:S02]  /*2d90*/  IMAD R15, R15, UR6, RZ ;  /* 0x000000060f0f7c24 */ /* 0x000fc4000f8e02ff */
[----:B-1----:R-:W3:Y:S04]  /*2da0*/  LDL R6, [R1+0x358] ;  /* 0x0003580001067983 */ /* 0x002ee80000100800 */
[----:B------:R-:W-:Y:S04]  /*2db0*/  STL.64 [R1+0x5e8], R18 ;  /* 0x0005e81201007387 */ /* 0x000fe80000100a00 */
[----:B------:R-:W-:Y:S04]  /*2dc0*/  STL [R1+0x344], R7 ;  /* 0x0003440701007387 */ /* 0x000fe80000100800 */
[----:B------:R1:W-:Y:S04]  /*2dd0*/  STL [R1+0x600], R7 ;  /* 0x0006000701007387 */ /* 0x0003e80000100800 */
[----:B------:R-:W3:Y:S04]  /*2de0*/  LDL.LU R3, [R1+0x20] ;  /* 0x0000200001037983 */ /* 0x000ee80000300800 */
[----:B------:R-:W3:Y:S04]  /*2df0*/  LDL.LU R26, [R1+0x18] ;  /* 0x00001800011a7983 */ /* 0x000ee80000300800 */
[----:B-1----:R-:W3:Y:S04]  /*2e00*/  LDL R7, [R1+0x354] ;  /* 0x0003540001077983 */ /* 0x002ee80000100800 */
[----:B------:R-:W-:Y:S01]  /*2e10*/  STL [R1+0x340], R14 ;  /* 0x0003400e01007387 */ /* 0x000fe20000100800 */
[----:B------:R-:W-:-:S02]  /*2e20*/  IMAD R22, R29, UR6, RZ ;  /* 0x000000061d167c24 */ /* 0x000fc4000f8e02ff */
[----:B------:R-:W-:Y:S02]  /*2e30*/  IMAD R23, R17, UR6, RZ ;  /* 0x0000000611177c24 */ /* 0x000fe4000f8e02ff */
[----:B--2---:R-:W-:Y:S02]  /*2e40*/  IMAD R20, R9, UR6, RZ ;  /* 0x0000000609147c24 */ /* 0x004fe4000f8e02ff */
[----:B------:R-:W-:Y:S01]  /*2e50*/  IMAD R9, R13, UR6, RZ ;  /* 0x000000060d097c24 */ /* 0x000fe2000f8e02ff */
[----:B------:R-:W-:Y:S02]  /*2e60*/  LEA.HI.X.SX32 R13, R11, R4, 0x2, P5 ;  /* 0x000000040b0d7211 */ /* 0x000fe400028f16ff */
[----:B------:R-:W2:Y:S01]  /*2e70*/  LDL.LU R11, [R1+0x1c] ;  /* 0x00001c00010b7983 */ /* 0x000ea20000300800 */
[----:B------:R-:W-:-:S03]  /*2e80*/  IADD3 R16, P5, PT, R16, R5, RZ ;  /* 0x0000000510107210 */ /* 0x000fc60007fbe0ff */
[----:B------:R-:W-:Y:S01]  /*2e90*/  STL [R1+0x33c], R15 ;  /* 0x00033c0f01007387 */ /* 0x000fe20000100800 */
[----:B------:R-:W-:-:S03]  /*2ea0*/  LEA.HI.X.SX32 R17, R28, R4, 0x2, P5 ;  /* 0x000000041c117211 */ /* 0x000fc600028f16ff */
[----:B------:R-:W-:Y:S04]  /*2eb0*/  STL [R1+0x338], R20 ;  /* 0x0003381401007387 */ /* 0x000fe80000100800 */
[----:B------:R-:W2:Y:S01]  /*2ec0*/  LDL.LU R27, [R1+0x24] ;  /* 0x00002400011b7983 */ /* 0x000ea20000300800 */
[----:B------:R-:W-:-:S03]  /*2ed0*/  IADD3 R18, P5, PT, R2, R5, RZ ;  /* 0x0000000502127210 */ /* 0x000fc60007fbe0ff */
[----:B------:R-:W-:Y:S04]  /*2ee0*/  STL [R1+0x330], R9 ;  /* 0x0003300901007387 */ /* 0x000fe80000100800 */
[----:B------:R-:W2:Y:S04]  /*2ef0*/  LDL R29, [R1+0x350] ;  /* 0x00035000011d7983 */ /* 0x000ea80000100800 */
[----:B------:R-:W2:Y:S01]  /*2f00*/  LDL.LU R28, [R1+0x4c] ;  /* 0x00004c00011c7983 */ /* 0x000ea20000300800 */
[----:B----4-:R-:W-:-:S05]  /*2f10*/  IMAD R21, R21, UR6, RZ ;  /* 0x0000000615157c24 */ /* 0x010fca000f8e02ff */
[----:B------:R-:W-:Y:S04]  /*2f20*/  STL [R1+0x1ac], R21 ;  /* 0x0001ac1501007387 */ /* 0x000fe80000100800 */
[----:B------:R-:W4:Y:S04]  /*2f30*/  LDL.LU R2, [R1+0x608] ;  /* 0x0006080001027983 */ /* 0x000f280000300800 */
[----:B------:R-:W2:Y:S01]  /*2f40*/  LDL R5, [R1+0x124] ;  /* 0x0001240001057983 */ /* 0x000ea20000100800 */
[----:B---3--:R-:W-:-:S03]  /*2f50*/  IMAD R24, R24, UR6, RZ ;  /* 0x0000000618187c24 */ /* 0x008fc6000f8e02ff */
[----:B------:R-:W-:Y:S01]  /*2f60*/  STL [R1+0x1a8], R22 ;  /* 0x0001a81601007387 */ /* 0x000fe20000100800 */
[----:B------:R-:W-:-:S03]  /*2f70*/  IMAD R0, R0, UR6, RZ ;  /* 0x0000000600007c24 */ /* 0x000fc6000f8e02ff */
[----:B------:R-:W-:Y:S01]  /*2f80*/  STL [R1+0x1a4], R23 ;  /* 0x0001a41701007387 */ /* 0x000fe20000100800 */
[----:B------:R-:W-:-:S03]  /*2f90*/  IMAD R25, R25, UR6, RZ ;  /* 0x0000000619197c24 */ /* 0x000fc6000f8e02ff */
[----:B------:R-:W-:Y:S04]  /*2fa0*/  STL [R1+0x1a0], R24 ;  /* 0x0001a01801007387 */ /* 0x000fe80000100800 */
[----:B------:R-:W-:Y:S01]  /*2fb0*/  STL [R1+0x198], R0 ;  /* 0x0001980001007387 */ /* 0x000fe20000100800 */
[----:B--2---:R-:W-:Y:S02]  /*2fc0*/  LEA.HI.X.SX32 R19, R5, R4, 0x2, P5 ;  /* 0x0000000405137211 */ /* 0x004fe400028f16ff */
[----:B------:R-:W-:-:S03]  /*2fd0*/  LEA R4, P6, R6, R10, 0x2 ;  /* 0x0000000a06047211 */ /* 0x000fc600078c10ff */
[----:B------:R1:W-:Y:S01]  /*2fe0*/  STL.64 [R1+0x40], R18 ;  /* 0x0000401201007387 */ /* 0x0003e20000100a00 */
[----:B----4-:R-:W-:-:S03]  /*2ff0*/  LEA.HI.X.SX32 R5, R6, R2, 0x2, P6 ;  /* 0x0000000206057211 */ /* 0x010fc600030f16ff */
[----:B------:R-:W-:Y:S04]  /*3000*/  STL [R1+0x194], R25 ;  /* 0x0001941901007387 */ /* 0x000fe80000100800 */
[----:B------:R-:W2:Y:S01]  /*3010*/  LDL.LU R6, [R1+0x604] ;  /* 0x0006040001067983 */ /* 0x000ea20000300800 */
[----:B------:R-:W-:Y:S02]  /*3020*/  IMAD R3, R3, UR6, RZ ;  /* 0x0000000603037c24 */ /* 0x000fe4000f8e02ff */
[----:B------:R-:W-:Y:S01]  /*3030*/  IMAD R26, R26, UR6, RZ ;  /* 0x000000061a1a7c24 */ /* 0x000fe2000f8e02ff */
[C---:B-1----:R-:W-:Y:S02]  /*3040*/  LEA R18, P5, R7.reuse, R10, 0x2 ;  /* 0x0000000a07127211 */ /* 0x042fe400078a10ff */
[----:B------:R-:W-:Y:S02]  /*3050*/  STL [R1+0x190], R3 ;  /* 0x0001900301007387 */ /* 0x000fe40000100800 */
[----:B------:R-:W-:-:S02]  /*3060*/  LEA.HI.X.SX32 R19, R7, R2, 0x2, P5 ;  /* 0x0000000207137211 */ /* 0x000fc400028f16ff */
[----:B------:R1:W-:Y:S04]  /*3070*/  STL.64 [R1+0x38], R4 ;  /* 0x0000380401007387 */ /* 0x0003e80000100a00 */
[----:B------:R-:W-:Y:S04]  /*3080*/  STL [R1+0x18c], R26 ;  /* 0x00018c1a01007387 */ /* 0x000fe80000100800 */
[----:B------:R-:W3:Y:S01]  /*3090*/  LDL.LU R7, [R1+0x600] ;  /* 0x0006000001077983 */ /* 0x000ee20000300800 */
[----:B------:R-:W-:Y:S01]  /*30a0*/  IMAD R11, R11, UR6, RZ ;  /* 0x000000060b0b7c24 */ /* 0x000fe2000f8e02ff */
[----:B-1----:R-:W-:-:S02]  /*30b0*/  LEA R4, P6, R29, R10, 0x2 ;  /* 0x0000000a1d047211 */ /* 0x002fc400078c10ff */
[----:B------:R1:W-:Y:S02]  /*30c0*/  STL.64 [R1+0x30], R18 ;  /* 0x0000301201007387 */ /* 0x0003e40000100a00 */
[----:B------:R-:W-:Y:S02]  /*30d0*/  LEA.HI.X.SX32 R5, R29, R2, 0x2, P6 ;  /* 0x000000021d057211 */ /* 0x000fe400030f16ff */
[----:B------:R-:W-:Y:S04]  /*30e0*/  STL [R1+0x188], R11 ;  /* 0x0001880b01007387 */ /* 0x000fe80000100800 */
[----:B------:R2:W-:Y:S01]  /*30f0*/  STL.64 [R1+0x28], R4 ;  /* 0x0000280401007387 */ /* 0x0005e20000100a00 */
[----:B-1----:R-:W-:-:S04]  /*3100*/  LEA R18, P5, R8, R10, 0x2 ;  /* 0x0000000a08127211 */ /* 0x002fc800078a10ff */
[----:B------:R-:W-:Y:S02]  /*3110*/  LEA.HI.X.SX32 R19, R8, R2, 0x2, P5 ;  /* 0x0000000208137211 */ /* 0x000fe400028f16ff */
[----:B------:R-:W4:Y:S04]  /*3120*/  LDL.LU R8, [R1+0x5fc] ;  /* 0x0005fc0001087983 */ /* 0x000f280000300800 */
[----:B------:R3:W-:Y:S01]  /*3130*/  STL.64 [R1+0x20], R18 ;  /* 0x0000201201007387 */ /* 0x0007e20000100a00 */
[----:B--2---:R-:W-:-:S04]  /*3140*/  LEA R4, P6, R6, R10, 0x2 ;  /* 0x0000000a06047211 */ /* 0x004fc800078c10ff */
[----:B------:R-:W-:Y:S02]  /*3150*/  LEA.HI.X.SX32 R5, R6, R2, 0x2, P6 ;  /* 0x0000000206057211 */ /* 0x000fe400030f16ff */
[----:B------:R-:W2:Y:S01]  /*3160*/  LDL.LU R6, [R1+0x5f8] ;  /* 0x0005f80001067983 */ /* 0x000ea20000300800 */
[----:B------:R-:W-:-:S05]  /*3170*/  IMAD R27, R27, UR6, RZ ;  /* 0x000000061b1b7c24 */ /* 0x000fca000f8e02ff */
[----:B------:R-:W-:Y:S01]  /*3180*/  STL [R1+0x184], R27 ;  /* 0x0001841b01007387 */ /* 0x000fe20000100800 */
[----:B---3--:R-:W-:-:S03]  /*3190*/  LEA R18, P5, R7, R10, 0x2 ;  /* 0x0000000a07127211 */ /* 0x008fc600078a10ff */
[----:B------:R1:W-:Y:S01]  /*31a0*/  STL.64 [R1+0x18], R4 ;  /* 0x0000180401007387 */ /* 0x0003e20000100a00 */
[----:B------:R-:W-:-:S03]  /*31b0*/  LEA.HI.X.SX32 R19, R7, R2, 0x2, P5 ;  /* 0x0000000207137211 */ /* 0x000fc600028f16ff */
[----:B------:R-:W3:Y:S01]  /*31c0*/  LDL.LU R7, [R1+0x5f4] ;  /* 0x0005f40001077983 */ /* 0x000ee20000300800 */
[----:B------:R-:W-:-:S03]  /*31d0*/  IMAD R28, R28, UR6, RZ ;  /* 0x000000061c1c7c24 */ /* 0x000fc6000f8e02ff */
[----:B------:R-:W4:Y:S01]  /*31e0*/  LDL.LU R29, [R1+0x9c] ;  /* 0x00009c00011d7983 */ /* 0x000f220000300800 */
[----:B-1----:R-:W-:-:S03]  /*31f0*/  LEA R4, P6, R14, R10, 0x2 ;  /* 0x0000000a0e047211 */ /* 0x002fc600078c10ff */
[----:B------:R1:W-:Y:S01]  /*3200*/  STL.64 [R1+0x48], R18 ;  /* 0x0000481201007387 */ /* 0x0003e20000100a00 */
[----:B------:R-:W-:-:S03]  /*3210*/  LEA.HI.X.SX32 R5, R14, R2, 0x2, P6 ;  /* 0x000000020e057211 */ /* 0x000fc600030f16ff */
[----:B------:R-:W-:Y:S04]  /*3220*/  STL [R1+0x180], R28 ;  /* 0x0001801c01007387 */ /* 0x000fe80000100800 */
[----:B------:R1:W-:Y:S02]  /*3230*/  STL.64 [R1+0x50], R4 ;  /* 0x0000500401007387 */ /* 0x0003e40000100a00 */
[----:B-1----:R-:W-:-:S04]  /*3240*/  LEA R18, P5, R15, R10, 0x2 ;  /* 0x0000000a0f127211 */ /* 0x002fc800078a10ff */
[----:B------:R-:W-:Y:S02]  /*3250*/  LEA.HI.X.SX32 R19, R15, R2, 0x2, P5 ;  /* 0x000000020f137211 */ /* 0x000fe400028f16ff */
[----:B------:R-:W4:Y:S01]  /*3260*/  LDL.LU R15, [R1+0xac] ;  /* 0x0000ac00010f7983 */ /* 0x000f220000300800 */
[----:B------:R-:W-:-:S03]  /*3270*/  LEA R4, P6, R20, R10, 0x2 ;  /* 0x0000000a14047211 */ /* 0x000fc600078c10ff */
[----:B------:R1:W-:Y:S01]  /*3280*/  STL.64 [R1+0x58], R18 ;  /* 0x0000581201007387 */ /* 0x0003e20000100a00 */
[----:B------:R-:W-:Y:S02]  /*3290*/  LEA.HI.X.SX32 R5, R20, R2, 0x2, P6 ;  /* 0x0000000214057211 */ /* 0x000fe400030f16ff */
[----:B-1----:R-:W-:-:S04]  /*32a0*/  LEA R18, P5, R9, R10, 0x2 ;  /* 0x0000000a09127211 */ /* 0x002fc800078a10ff */
[----:B------:R-:W-:Y:S01]  /*32b0*/  LEA.HI.X.SX32 R19, R9, R2, 0x2, P5 ;  /* 0x0000000209137211 */ /* 0x000fe200028f16ff */
[----:B--2---:R-:W-:-:S05]  /*32c0*/  IMAD R14, R6, UR6, RZ ;  /* 0x00000006060e7c24 */ /* 0x004fca000f8e02ff */
[----:B------:R-:W-:Y:S04]  /*32d0*/  STL [R1+0x17c], R14 ;  /* 0x00017c0e01007387 */ /* 0x000fe80000100800 */
[----:B------:R1:W-:Y:S04]  /*32e0*/  STL.64 [R1+0x60], R4 ;  /* 0x0000600401007387 */ /* 0x0003e80000100a00 */
[----:B------:R-:W2:Y:S01]  /*32f0*/  LDL.LU R9, [R1+0x5f0] ;  /* 0x0005f00001097983 */ /* 0x000ea20000300800 */
[-C--:B------:R-:W-:Y:S01]  /*3300*/  LEA R6, P5, R22, R10.reuse, 0x2 ;  /* 0x0000000a16067211 */ /* 0x080fe200078a10ff */
[----:B---3--:R-:W-:Y:S01]  /*3310*/  IMAD R20, R7, UR6, RZ ;  /* 0x0000000607147c24 */ /* 0x008fe2000f8e02ff */
[C---:B-1----:R-:W-:Y:S01]  /*3320*/  LEA R4, P6, R21.reuse, R10, 0x2 ;  /* 0x0000000a15047211 */ /* 0x042fe200078c10ff */
[----:B------:R1:W-:Y:S03]  /*3330*/  STL.64 [R1+0x68], R18 ;  /* 0x0000681201007387 */ /* 0x0003e60000100a00 */
[----:B------:R-:W-:-:S02]  /*3340*/  LEA.HI.X.SX32 R5, R21, R2, 0x2, P6 ;  /* 0x0000000215057211 */ /* 0x000fc400030f16ff */
[----:B------:R-:W-:Y:S01]  /*3350*/  LEA.HI.X.SX32 R7, R22, R2, 0x2, P5 ;  /* 0x0000000216077211 */ /* 0x000fe200028f16ff */
[----:B----4-:R-:W-:Y:S01]  /*3360*/  IMAD R21, R8, UR6, RZ ;  /* 0x0000000608157c24 */ /* 0x010fe2000f8e02ff */
[----:B-1----:R-:W3:Y:S04]  /*3370*/  LDL.LU.64 R18, [R1+0x5e8] ;  /* 0x0005e80001127983 */ /* 0x002ee80000300a00 */
[----:B------:R-:W-:Y:S04]  /*3380*/  STL [R1+0x178], R20 ;  /* 0x0001781401007387 */ /* 0x000fe80000100800 */
[----:B------:R1:W-:Y:S04]  /*3390*/  STL.64 [R1+0x70], R4 ;  /* 0x0000700401007387 */ /* 0x0003e80000100a00 */
[----:B------:R-:W4:Y:S04]  /*33a0*/  LDL.LU R8, [R1+0xbc] ;  /* 0x0000bc0001087983 */ /* 0x000f280000300800 */
[----:B------:R-:W3:Y:S01]  /*33b0*/  LDL.LU R22, [R1+0x5e0] ;  /* 0x0005e00001167983 */ /* 0x000ee20000300800 */
[----:B-1----:R-:W-:-:S03]  /*33c0*/  LEA R4, P6, R23, R10, 0x2 ;  /* 0x0000000a17047211 */ /* 0x002fc600078c10ff */
[----:B------:R1:W-:Y:S01]  /*33d0*/  STL.64 [R1+0x78], R6 ;  /* 0x0000780601007387 */ /* 0x0003e20000100a00 */
[----:B------:R-:W-:-:S03]  /*33e0*/  LEA.HI.X.SX32 R5, R23, R2, 0x2, P6 ;  /* 0x0000000217057211 */ /* 0x000fc600030f16ff */
[----:B------:R-:W3:Y:S04]  /*33f0*/  LDL.LU R23, [R1+0x5dc] ;  /* 0x0005dc0001177983 */ /* 0x000ee80000300800 */
[----:B------:R-:W-:Y:S01]  /*3400*/  STL [R1+0x174], R21 ;  /* 0x0001741501007387 */ /* 0x000fe20000100800 */
[----:B-1----:R-:W-:-:S03]  /*3410*/  LEA R6, P5, R24, R10, 0x2 ;  /* 0x0000000a18067211 */ /* 0x002fc600078a10ff */
[----:B------:R1:W-:Y:S01]  /*3420*/  STL.64 [R1+0x80], R4 ;  /* 0x0000800401007387 */ /* 0x0003e20000100a00 */
[----:B------:R-:W-:-:S03]  /*3430*/  LEA.HI.X.SX32 R7, R24, R2, 0x2, P5 ;  /* 0x0000000218077211 */ /* 0x000fc600028f16ff */
[----:B------:R-:W3:Y:S01]  /*3440*/  LDL.LU R24, [R1+0x5d8] ;  /* 0x0005d80001187983 */ /* 0x000ee20000300800 */
[----:B-1----:R-:W-:Y:S01]  /*3450*/  IMAD.MOV.U32 R5, RZ, RZ, R0 ;  /* 0x000000ffff057224 */ /* 0x002fe200078e0000 */
[----:B------:R-:W-:Y:S02]  /*3460*/  LEA R4, P6, R0, R10, 0x2 ;  /* 0x0000000a00047211 */ /* 0x000fe400078c10ff */
[----:B------:R1:W-:Y:S02]  /*3470*/  STL.64 [R1+0x88], R6 ;  /* 0x0000880601007387 */ /* 0x0003e40000100a00 */
[----:B------:R-:W-:Y:S01]  /*3480*/  LEA.HI.X.SX32 R5, R5, R2, 0x2, P6 ;  /* 0x0000000205057211 */ /* 0x000fe200030f16ff */
[----:B------:R-:W-:Y:S01]  /*3490*/  IMAD R29, R29, UR6, RZ ;  /* 0x000000061d1d7c24 */ /* 0x000fe2000f8e02ff */
[----:B-1----:R-:W-:-:S04]  /*34a0*/  LEA R6, P5, R25, R10, 0x2 ;  /* 0x0000000a19067211 */ /* 0x002fc800078a10ff */
[----:B------:R-:W-:Y:S01]  /*34b0*/  LEA.HI.X.SX32 R7, R25, R2, 0x2, P5 ;  /* 0x0000000219077211 */ /* 0x000fe200028f16ff */
[----:B--2---:R-:W-:-:S05]  /*34c0*/  IMAD R0, R9, UR6, RZ ;  /* 0x0000000609007c24 */ /* 0x004fca000f8e02ff */
[----:B------:R-:W-:Y:S04]  /*34d0*/  STL [R1+0x170], R0 ;  /* 0x0001700001007387 */ /* 0x000fe80000100800 */
[----:B------:R1:W-:Y:S04]  /*34e0*/  STL.64 [R1+0x90], R4 ;  /* 0x0000900401007387 */ /* 0x0003e80000100a00 */
[----:B------:R-:W3:Y:S04]  /*34f0*/  LDL.LU R25, [R1+0x5d4] ;  /* 0x0005d40001197983 */ /* 0x000ee80000300800 */
[----:B------:R2:W-:Y:S01]  /*3500*/  STL.64 [R1+0x98], R6 ;  /* 0x0000980601007387 */ /* 0x0005e20000100a00 */
[----:B-1----:R-:W-:-:S03]  /*3510*/  LEA R4, P6, R3, R10, 0x2 ;  /* 0x0000000a03047211 */ /* 0x002fc600078c10ff */
[----:B------:R-:W-:Y:S01]  /*3520*/  STL [R1+0x16c], R29 ;  /* 0x00016c1d01007387 */ /* 0x000fe20000100800 */
[----:B------:R-:W-:-:S03]  /*3530*/  LEA.HI.X.SX32 R5, R3, R2, 0x2, P6 ;  /* 0x0000000203057211 */ /* 0x000fc600030f16ff */
[----:B------:R-:W3:Y:S01]  /*3540*/  LDL.LU R3, [R1+0xf4] ;  /* 0x0000f40001037983 */ /* 0x000ee20000300800 */
[----:B--2---:R-:W-:-:S03]  /*3550*/  LEA R6, P5, R26, R10, 0x2 ;  /* 0x0000000a1a067211 */ /* 0x004fc600078a10ff */
[----:B------:R1:W-:Y:S01]  /*3560*/  STL.64 [R1+0xa0], R4 ;  /* 0x0000a00401007387 */ /* 0x0003e20000100a00 */
[----:B------:R-:W-:-:S03]  /*3570*/  LEA.HI.X.SX32 R7, R26, R2, 0x2, P5 ;  /* 0x000000021a077211 */ /* 0x000fc600028f16ff */
[----:B------:R-:W2:Y:S04]  /*3580*/  LDL.LU R26, [R1+0x5d0] ;  /* 0x0005d000011a7983 */ /* 0x000ea80000300800 */
[----:B------:R4:W-:Y:S01]  /*3590*/  STL.64 [R1+0xa8], R6 ;  /* 0x0000a80601007387 */ /* 0x0009e20000100a00 */
[----:B-1----:R-:W-:-:S04]  /*35a0*/  LEA R4, P6, R11, R10, 0x2 ;  /* 0x0000000a0b047211 */ /* 0x002fc800078c10ff */
[----:B------:R-:W-:Y:S02]  /*35b0*/  LEA.HI.X.SX32 R5, R11, R2, 0x2, P6 ;  /* 0x000000020b057211 */ /* 0x000fe400030f16ff */
[----:B------:R-:W2:Y:S01]  /*35c0*/  LDL.LU R11, [R1+0x5cc] ;  /* 0x0005cc00010b7983 */ /* 0x000ea20000300800 */
[----:B------:R-:W-:Y:S01]  /*35d0*/  IMAD R15, R15, UR6, RZ ;  /* 0x000000060f0f7c24 */ /* 0x000fe2000f8e02ff */
[----:B----4-:R-:W-:-:S04]  /*35e0*/  LEA R6, P5, R27, R10, 0x2 ;  /* 0x0000000a1b067211 */ /* 0x010fc800078a10ff */
[----:B------:R-:W-:Y:S01]  /*35f0*/  STL [R1+0x168], R15 ;  /* 0x0001680f01007387 */ /* 0x000fe20000100800 */
[----:B------:R-:W-:-:S03]  /*3600*/  LEA.HI.X.SX32 R7, R27, R2, 0x2, P5 ;  /* 0x000000021b077211 */ /* 0x000fc600028f16ff */
[----:B------:R1:W-:Y:S04]  /*3610*/  STL.64 [R1+0xb0], R4 ;  /* 0x0000b00401007387 */ /* 0x0003e80000100a00 */
[----:B------:R-:W4:Y:S01]  /*3620*/  LDL.LU R27, [R1+0x5c8] ;  /* 0x0005c800011b7983 */ /* 0x000f220000300800 */
[----:B------:R-:W-:-:S03]  /*3630*/  IMAD R9, R8, UR6, RZ ;  /* 0x0000000608097c24 */ /* 0x000fc6000f8e02ff */
[----:B------:R2:W-:Y:S01]  /*3640*/  STL.64 [R1+0xb8], R6 ;  /* 0x0000b80601007387 */ /* 0x0005e20000100a00 */
[----:B-1----:R-:W-:-:S04]  /*3650*/  LEA R4, P6, R28, R10, 0x2 ;  /* 0x0000000a1c047211 */ /* 0x002fc800078c10ff */
[----:B------:R-:W-:Y:S02]  /*3660*/  LEA.HI.X.SX32 R5, R28, R2, 0x2, P6 ;  /* 0x000000021c057211 */ /* 0x000fe400030f16ff */
[----:B------:R-:W3:Y:S04]  /*3670*/  LDL.LU R28, [R1+0x5c4] ;  /* 0x0005c400011c7983 */ /* 0x000ee80000300800 */
[----:B------:R-:W-:Y:S04]  /*3680*/  STL [R1+0x160], R9 ;  /* 0x0001600901007387 */ /* 0x000fe80000100800 */
[----:B------:R1:W-:Y:S01]  /*3690*/  STL.64 [R1+0xc0], R4 ;  /* 0x0000c00401007387 */ /* 0x0003e20000100a00 */
[----:B--2---:R-:W-:-:S03]  /*36a0*/  IMAD R8, R11, UR6, RZ ;  /* 0x000000060b087c24 */ /* 0x004fc6000f8e02ff */
[----:B------:R-:W2:Y:S01]  /*36b0*/  LDL.LU R11, [R1+0xf0] ;  /* 0x0000f000010b7983 */ /* 0x000ea20000300800 */
[-C--:B------:R-:W-:Y:S02]  /*36c0*/  LEA R6, P5, R14, R10.reuse, 0x2 ;  /* 0x0000000a0e067211 */ /* 0x080fe400078a10ff */
[----:B-1----:R-:W-:Y:S02]  /*36d0*/  LEA R4, P6, R20, R10, 0x2 ;  /* 0x0000000a14047211 */ /* 0x002fe400078c10ff */
[-C--:B------:R-:W-:Y:S02]  /*36e0*/  LEA.HI.X.SX32 R7, R14, R2.reuse, 0x2, P5 ;  /* 0x000000020e077211 */ /* 0x080fe400028f16ff */
[----:B------:R-:W4:Y:S01]  /*36f0*/  LDL.LU R14, [R1+0x5c0] ;  /* 0x0005c000010e7983 */ /* 0x000f220000300800 */
[----:B------:R-:W-:-:S03]  /*3700*/  LEA.HI.X.SX32 R5, R20, R2, 0x2, P6 ;  /* 0x0000000214057211 */ /* 0x000fc600030f16ff */
[----:B------:R1:W-:Y:S04]  /*3710*/  STL.64 [R1+0xc8], R6 ;  /* 0x0000c80601007387 */ /* 0x0003e80000100a00 */
[----:B------:R-:W4:Y:S04]  /*3720*/  LDL.LU R20, [R1+0x5bc] ;  /* 0x0005bc0001147983 */ /* 0x000f280000300800 */
[----:B------:R-:W-:Y:S01]  /*3730*/  STL [R1+0x13c], R8 ;  /* 0x00013c0801007387 */ /* 0x000fe20000100800 */
[----:B-1----:R-:W-:-:S03]  /*3740*/  LEA R6, P5, R21, R10, 0x2 ;  /* 0x0000000a15067211 */ /* 0x002fc600078a10ff */
[----:B------:R1:W-:Y:S01]  /*3750*/  STL.64 [R1+0xd0], R4 ;  /* 0x0000d00401007387 */ /* 0x0003e20000100a00 */
[----:B------:R-:W-:-:S03]  /*3760*/  LEA.HI.X.SX32 R7, R21, R2, 0x2, P5 ;  /* 0x0000000215077211 */ /* 0x000fc600028f16ff */
[----:B------:R-:W4:Y:S04]  /*3770*/  LDL.LU R21, [R1+0x5b8] ;  /* 0x0005b80001157983 */ /* 0x000f280000300800 */
[----:B------:R3:W-:Y:S01]  /*3780*/  STL.64 [R1+0xd8], R6 ;  /* 0x0000d80601007387 */ /* 0x0007e20000100a00 */
[----:B-1----:R-:W-:Y:S01]  /*3790*/  IMAD.MOV.U32 R5, RZ, RZ, R0 ;  /* 0x000000ffff057224 */ /* 0x002fe200078e0000 */
[----:B------:R-:W-:Y:S01]  /*37a0*/  LEA R4, P6, R0, R10, 0x2 ;  /* 0x0000000a00047211 */ /* 0x000fe200078c10ff */
[----:B---3--:R-:W-:-:S03]  /*37b0*/  IMAD R0, R28, UR6, RZ ;  /* 0x000000061c007c24 */ /* 0x008fc6000f8e02ff */
[----:B------:R-:W-:Y:S02]  /*37c0*/  LEA.HI.X.SX32 R5, R5, R2, 0x2, P6 ;  /* 0x0000000205057211 */ /* 0x000fe400030f16ff */
[C---:B------:R-:W-:Y:S01]  /*37d0*/  LEA R6, P5, R29.reuse, R10, 0x2 ;  /* 0x0000000a1d067211 */ /* 0x040fe200078a10ff */
[----:B------:R-:W-:Y:S03]  /*37e0*/  STL [R1+0x134], R0 ;  /* 0x0001340001007387 */ /* 0x000fe60000100800 */
[----:B------:R-:W-:Y:S01]  /*37f0*/  LEA.HI.X.SX32 R7, R29, R2, 0x2, P5 ;  /* 0x000000021d077211 */ /* 0x000fe200028f16ff */
[----:B------:R1:W-:Y:S04]  /*3800*/  STL.64 [R1+0xe0], R4 ;  /* 0x0000e00401007387 */ /* 0x0003e80000100a00 */
[----:B------:R-:W3:Y:S04]  /*3810*/  LDL R29, [R1+0x490] ;  /* 0x00049000011d7983 */ /* 0x000ee80000100800 */
[----:B------:R1:W-:Y:S02]  /*3820*/  STL.64 [R1+0x10], R6 ;  /* 0x0000100601007387 */ /* 0x0003e40000100a00 */
[----:B-1----:R-:W-:-:S04]  /*3830*/  LEA R4, P6, R15, R10, 0x2 ;  /* 0x0000000a0f047211 */ /* 0x002fc800078c10ff */
[----:B------:R-:W-:Y:S02]  /*3840*/  LEA.HI.X.SX32 R5, R15, R2, 0x2, P6 ;  /* 0x000000020f057211 */ /* 0x000fe400030f16ff */
[----:B------:R-:W-:-:S04]  /*3850*/  LEA R6, P5, R9, R10, 0x2 ;  /* 0x0000000a09067211 */ /* 0x000fc800078a10ff */
[----:B------:R-:W-:Y:S01]  /*3860*/  LEA.HI.X.SX32 R7, R9, R2, 0x2, P5 ;  /* 0x0000000209077211 */ /* 0x000fe200028f16ff */
[----:B------:R-:W-:Y:S02]  /*3870*/  IMAD R28, R3, UR6, RZ ;  /* 0x00000006031c7c24 */ /* 0x000fe4000f8e02ff */
[----:B--2---:R-:W-:-:S05]  /*3880*/  IMAD R11, R11, UR6, RZ ;  /* 0x000000060b0b7c24 */ /* 0x004fca000f8e02ff */
[----:B------:R-:W-:Y:S04]  /*3890*/  STL [R1+0x138], R11 ;  /* 0x0001380b01007387 */ /* 0x000fe80000100800 */
[----:B------:R-:W2:Y:S04]  /*38a0*/  LDL.LU R15, [R1+0x5b4] ;  /* 0x0005b400010f7983 */ /* 0x000ea80000300800 */
[----:B------:R1:W-:Y:S04]  /*38b0*/  STL.64 [R1+0x8], R4 ;  /* 0x0000080401007387 */ /* 0x0003e80000100a00 */
[----:B------:R4:W-:Y:S01]  /*38c0*/  STL.64 [R1], R6 ;  /* 0x0000000601007387 */ /* 0x0009e20000100a00 */
[----:B-1----:R-:W-:-:S02]  /*38d0*/  LEA R4, P6, R8, R10, 0x2 ;  /* 0x0000000a08047211 */ /* 0x002fc400078c10ff */
[C---:B----4-:R-:W-:Y:S02]  /*38e0*/  LEA R6, P5, R11.reuse, R10, 0x2 ;  /* 0x0000000a0b067211 */ /* 0x050fe400078a10ff */
[----:B------:R-:W-:Y:S02]  /*38f0*/  LEA.HI.X.SX32 R5, R8, R2, 0x2, P6 ;  /* 0x0000000208057211 */ /* 0x000fe400030f16ff */
[C---:B------:R-:W-:Y:S02]  /*3900*/  LEA R8, P6, R0.reuse, R10, 0x2 ;  /* 0x0000000a00087211 */ /* 0x040fe400078c10ff */
[-C--:B------:R-:W-:Y:S01]  /*3910*/  LEA.HI.X.SX32 R7, R11, R2.reuse, 0x2, P5 ;  /* 0x000000020b077211 */ /* 0x080fe200028f16ff */
[----:B------:R-:W-:Y:S01]  /*3920*/  STL [R1+0x130], R28 ;  /* 0x0001301c01007387 */ /* 0x000fe20000100800 */
[----:B------:R-:W-:-:S03]  /*3930*/  LEA.HI.X.SX32 R9, R0, R2, 0x2, P6 ;  /* 0x0000000200097211 */ /* 0x000fc600030f16ff */
[----:B------:R-:W-:Y:S04]  /*3940*/  STL.64 [R1+0x4d0], R4 ;  /* 0x0004d00401007387 */ /* 0x000fe80000100a00 */
[----:B------:R-:W-:Y:S04]  /*3950*/  STL.64 [R1+0x4d8], R6 ;  /* 0x0004d80601007387 */ /* 0x000fe80000100a00 */
[----:B------:R-:W4:Y:S04]  /*3960*/  LDL.LU R0, [R1+0x5b0] ;  /* 0x0005b00001007983 */ /* 0x000f280000300800 */
[----:B------:R1:W-:Y:S04]  /*3970*/  STL.64 [R1+0x4e0], R8 ;  /* 0x0004e00801007387 */ /* 0x0003e80000100a00 */
[----:B-1----:R-:W2:Y:S01]  /*3980*/  LDL R8, [R1+0xe8] ;  /* 0x0000e80001087983 */ /* 0x002ea20000100800 */
[----:B------:R-:W-:-:S03]  /*3990*/  LEA R10, P5, R28, R10, 0x2 ;  /* 0x0000000a1c0a7211 */ /* 0x000fc600078a10ff */
[----:B------:R-:W4:Y:S01]  /*39a0*/  LDL R9, [R1+0x12c] ;  /* 0x00012c0001097983 */ /* 0x000f220000100800 */
[----:B------:R-:W-:-:S05]  /*39b0*/  LEA.HI.X.SX32 R11, R28, R2, 0x2, P5 ;  /* 0x000000021c0b7211 */ /* 0x000fca00028f16ff */
[----:B------:R1:W-:Y:S04]  /*39c0*/  STL.64 [R1+0x4e8], R10 ;  /* 0x0004e80a01007387 */ /* 0x0003e80000100a00 */
[----:B-1----:R-:W4:Y:S01]  /*39d0*/  LDL.64 R10, [R1+0x40] ;  /* 0x00004000010a7983 */ /* 0x002f220000100a00 */
[----:B------:R-:W1:Y:S01]  /*39e0*/  S2R R3, SR_TID.X ;  /* 0x0000000000037919 */ /* 0x000e620000002100 */
[----:B------:R-:W3:Y:S01]  /*39f0*/  S2R R5, SR_TID.X ;  /* 0x0000000000057919 */ /* 0x000ee20000002100 */
[----:B------:R-:W1:Y:S01]  /*3a00*/  S2UR UR4, SR_CgaCtaId ;  /* 0x00000000000479c3 */ /* 0x000e620000008800 */
[----:B------:R-:W3:Y:S01]  /*3a10*/  S2R R6, SR_TID.X ;  /* 0x0000000000067919 */ /* 0x000ee20000002100 */
[----:B------:R-:W1:Y:S01]  /*3a20*/  LDCU.64 UR8, c[0x0][0x358] ;  /* 0x00006b00ff0877ac */ /* 0x000e620008000a00 */
[----:B------:R-:W-:Y:S01]  /*3a30*/  UMOV UR5, 0x400 ;  /* 0x0000040000057882 */ /* 0x000fe20000000000 */
[----:B-1----:R-:W-:-:S02]  /*3a40*/  SHF.R.U32.HI R3, RZ, 0x7, R3 ;  /* 0x00000007ff037819 */ /* 0x002fc40000011603 */
[----:B---3--:R-:W-:Y:S02]  /*3a50*/  SHF.R.U32.HI R7, RZ, 0x7, R5 ;  /* 0x00000007ff077819 */ /* 0x008fe40000011605 */
[----:B------:R-:W-:Y:S02]  /*3a60*/  SGXT.U32 R3, R3, 0x2 ;  /* 0x000000020303781a */ /* 0x000fe40000000000 */
[----:B------:R-:W-:Y:S01]  /*3a70*/  SGXT.U32 R7, R7, 0x2 ;  /* 0x000000020707781a */ /* 0x000fe20000000000 */
[----:B------:R-:W-:Y:S01]  /*3a80*/  ULEA UR5, UR4, UR5, 0x18 ;  /* 0x0000000504057291 */ /* 0x000fe2000f8ec0ff */
[----:B------:R-:W-:Y:S02]  /*3a90*/  LOP3.LUT R3, R3, 0x18, RZ, 0xfc, !PT ;  /* 0x0000001803037812 */ /* 0x000fe400078efcff */
[----:B------:R-:W-:-:S03]  /*3aa0*/  LOP3.LUT R4, R7, 0x1c, RZ, 0xfc, !PT ;  /* 0x0000001c07047812 */ /* 0x000fc600078efcff */
[----:B------:R-:W-:Y:S01]  /*3ab0*/  VIADD R28, R29, UR5 ;  /* 0x000000051d1c7c36 */ /* 0x000fe20008000000 */
[----:B------:R-:W-:-:S04]  /*3ac0*/  LOP3.LUT R6, R6, 0x1f, RZ, 0xc0, !PT ;  /* 0x0000001f06067812 */ /* 0x000fc800078ec0ff */
[----:B------:R-:W-:Y:S01]  /*3ad0*/  @!PT LDS RZ, [RZ] ;  /* 0x00000000fffff984 */ /* 0x000fe20000000800 */
[----:B------:R-:W-:Y:S01]  /*3ae0*/  @!PT LDS RZ, [RZ] ;  /* 0x00000000fffff984 */ /* 0x000fe20000000800 */
[----:B------:R-:W-:Y:S01]  /*3af0*/  @!PT LDS RZ, [RZ] ;  /* 0x00000000fffff984 */ /* 0x000fe20000000800 */
[----:B------:R-:W-:Y:S04]  /*3b00*/  LDGSTS.E [R28+0x20000], desc[UR8][R20.64], P4 ;  /* 0x20000000141c7fae */ /* 0x000fe8000a1a1008 */
[----:B------:R1:W-:Y:S04]  /*3b10*/  LDGSTS.E [R28+0x20800], desc[UR8][R26.64], P3 ;  /* 0x208000001a1c7fae */ /* 0x0003e800099a1008 */
[----:B------:R-:W-:Y:S04]  /*3b20*/  LDGSTS.E [R28+0x21000], desc[UR8][R24.64], P0 ;  /* 0x21000000181c7fae */ /* 0x000fe800081a1008 */
[----:B------:R-:W-:Y:S04]  /*3b30*/  LDGSTS.E [R28+0x21800], desc[UR8][R22.64], P1 ;  /* 0x21800000161c7fae */ /* 0x000fe800089a1008 */
[----:B------:R-:W-:Y:S04]  /*3b40*/  LDGSTS.E [R28+0x22000], desc[UR8][R18.64], P2 ;  /* 0x22000000121c7fae */ /* 0x000fe800091a1008 */
[----:B------:R1:W-:Y:S04]  /*3b50*/  STL [R1+0x4cc], R27 ;  /* 0x0004cc1b01007387 */ /* 0x0003e80000100800 */
[----:B------:R-:W-:Y:S04]  /*3b60*/  STL.64 [R1+0x4f0], R24 ;  /* 0x0004f01801007387 */ /* 0x000fe80000100a00 */
[----:B------:R-:W-:Y:S04]  /*3b70*/  STL.64 [R1+0x4f8], R22 ;  /* 0x0004f81601007387 */ /* 0x000fe80000100a00 */
[----:B------:R-:W-:Y:S01]  /*3b80*/  STL.64 [R1+0x500], R18 ;  /* 0x0005001201007387 */ /* 0x000fe20000100a00 */
[----:B--2---:R-:W-:-:S02]  /*3b90*/  ISETP.GE.AND P6, PT, R15, R8, PT ;  /* 0x000000080f00720c */ /* 0x004fc40003fc6270 */
[-C--:B------:R-:W-:Y:S02]  /*3ba0*/  ISETP.GE.AND P5, PT, R3, R8.reuse, PT ;  /* 0x000000080300720c */ /* 0x080fe40003fa6270 */
[----:B----4-:R-:W-:Y:S02]  /*3bb0*/  SEL R2, R0, RZ, !P6 ;  /* 0x000000ff00027207 */ /* 0x010fe40007000000 */
[----:B------:R-:W-:Y:S02]  /*3bc0*/  ISETP.GE.AND P6, PT, R4, R8, PT ;  /* 0x000000080400720c */ /* 0x000fe40003fc6270 */
[----:B------:R-:W-:Y:S02]  /*3bd0*/  SEL R29, R0, RZ, !P5 ;  /* 0x000000ff001d7207 */ /* 0x000fe40006800000 */
[----:B------:R-:W-:Y:S02]  /*3be0*/  ISETP.NE.U32.AND P5, PT, R2, RZ, PT ;  /* 0x000000ff0200720c */ /* 0x000fe40003fa5070 */
[----:B------:R-:W-:-:S04]  /*3bf0*/  SEL R2, R0, RZ, !P6 ;  /* 0x000000ff00027207 */ /* 0x000fc80007000000 */
[----:B------:R-:W-:Y:S01]  /*3c00*/  ISETP.NE.U32.AND P6, PT, R2, RZ, PT ;  /* 0x000000ff0200720c */ /* 0x000fe20003fc5070 */
[----:B------:R-:W-:Y:S01]  /*3c10*/  VIADD R2, R8, 0xffffffe0 ;  /* 0xffffffe008027836 */ /* 0x000fe20000000000 */
[----:B------:R-:W-:-:S04]  /*3c20*/  ISETP.GE.AND P3, PT, R6, R8, PT ;  /* 0x000000080600720c */ /* 0x000fc80003f66270 */
[----:B------:R-:W-:Y:S01]  /*3c30*/  ISETP.GE.AND P1, PT, R6, R2, PT ;  /* 0x000000020600720c */ /* 0x000fe20003f26270 */
[----:B------:R-:W-:Y:S01]  /*3c40*/  LDGSTS.E [R28+0x22800], desc[UR8][R12.64], P5 ;  /* 0x228000000c1c7fae */ /* 0x000fe2000a9a1008 */
[----:B------:R-:W-:Y:S02]  /*3c50*/  SHF.R.U32.HI R6, RZ, 0x7, R5 ;  /* 0x00000007ff067819 */ /* 0x000fe40000011605 */
[----:B------:R-:W-:Y:S01]  /*3c60*/  ISETP.NE.U32.AND P4, PT, R29, RZ, PT ;  /* 0x000000ff1d00720c */ /* 0x000fe20003f85070 */
[----:B------:R-:W2:Y:S01]  /*3c70*/  LDL R5, [R1+0x48c] ;  /* 0x00048c0001057983 */ /* 0x000ea20000100800 */
[----:B------:R-:W-:Y:S02]  /*3c80*/  SGXT.U32 R6, R6, 0x2 ;  /* 0x000000020606781a */ /* 0x000fe40000000000 */
[----:B------:R-:W-:Y:S02]  /*3c90*/  ISETP.GT.AND P0, PT, R9, 0x3f, PT ;  /* 0x0000003f0900780c */ /* 0x000fe40003f04270 */
[----:B------:R-:W-:-:S02]  /*3ca0*/  LOP3.LUT R9, R6, 0x4, RZ, 0xfc, !PT ;  /* 0x0000000406097812 */ /* 0x000fc400078efcff */
[----:B------:R-:W-:Y:S02]  /*3cb0*/  SEL R6, R0, RZ, !P3 ;  /* 0x000000ff00067207 */ /* 0x000fe40005800000 */
[-C--:B------:R-:W-:Y:S02]  /*3cc0*/  ISETP.GE.AND P3, PT, R9, R2.reuse, PT ;  /* 0x000000020900720c */ /* 0x080fe40003f66270 */
[C---:B------:R-:W-:Y:S01]  /*3cd0*/  LOP3.LUT R8, R7.reuse, 0x8, RZ, 0xfc, !PT ;  /* 0x0000000807087812 */ /* 0x040fe200078efcff */
[----:B------:R-:W-:Y:S01]  /*3ce0*/  LDGSTS.E [R28+0x23000], desc[UR8][R16.64], P4 ;  /* 0x23000000101c7fae */ /* 0x000fe2000a1a1008 */
[C---:B------:R-:W-:Y:S02]  /*3cf0*/  ISETP.GE.AND P2, PT, R7.reuse, R2, PT ;  /* 0x000000020700720c */ /* 0x040fe40003f46270 */
[C---:B------:R-:W-:Y:S01]  /*3d00*/  LOP3.LUT R9, R7.reuse, 0xc, RZ, 0xfc, !PT ;  /* 0x0000000c07097812 */ /* 0x040fe200078efcff */
[----:B------:R-:W-:Y:S01]  /*3d10*/  LDGSTS.E [R28+0x23800], desc[UR8][R10.64], P6 ;  /* 0x238000000a1c7fae */ /* 0x000fe2000b1a1008 */
[----:B------:R-:W-:-:S02]  /*3d20*/  LOP3.LUT R7, R7, 0x10, RZ, 0xfc, !PT ;  /* 0x0000001007077812 */ /* 0x000fc400078efcff */
[-C--:B------:R-:W-:Y:S01]  /*3d30*/  ISETP.GE.AND P4, PT, R8, R2.reuse, PT ;  /* 0x000000020800720c */ /* 0x080fe20003f86270 */
[----:B------:R-:W-:Y:S01]  /*3d40*/  STL.64 [R1+0x508], R12 ;  /* 0x0005080c01007387 */ /* 0x000fe20000100a00 */
[-C--:B------:R-:W-:Y:S02]  /*3d50*/  ISETP.GE.AND P5, PT, R7, R2.reuse, PT ;  /* 0x000000020700720c */ /* 0x080fe40003fa6270 */
[----:B------:R-:W-:Y:S01]  /*3d60*/  SEL R29, RZ, 0x4, P3 ;  /* 0x00000004ff1d7807 */ /* 0x000fe20001800000 */
[----:B------:R-:W0:Y:S01]  /*3d70*/  LDGDEPBAR ;  /* 0x00000000000079af */ /* 0x000e220000000000 */
[----:B------:R-:W-:Y:S02]  /*3d80*/  SEL R0, RZ, 0x4, P2 ;  /* 0x00000004ff007807 */ /* 0x000fe40001000000 */
[-C--:B------:R-:W-:Y:S02]  /*3d90*/  ISETP.GE.AND P3, PT, R3, R2.reuse, PT ;  /* 0x000000020300720c */ /* 0x080fe40003f66270 */
[----:B------:R-:W-:-:S02]  /*3da0*/  ISETP.GE.AND P2, PT, R15, R2, PT ;  /* 0x000000020f00720c */ /* 0x000fc40003f46270 */
[----:B------:R-:W-:Y:S02]  /*3db0*/  SEL R3, RZ, 0x4, P4 ;  /* 0x00000004ff037807 */ /* 0x000fe40002000000 */
[-C--:B------:R-:W-:Y:S02]  /*3dc0*/  ISETP.GE.AND P6, PT, R9, R2.reuse, PT ;  /* 0x000000020900720c */ /* 0x080fe40003fc6270 */
[----:B------:R-:W-:Y:S02]  /*3dd0*/  ISETP.GE.AND P4, PT, R4, R2, PT ;  /* 0x000000020400720c */ /* 0x000fe40003f86270 */
[----:B-1----:R-:W-:Y:S02]  /*3de0*/  SEL R27, RZ, 0x4, P5 ;  /* 0x00000004ff1b7807 */ /* 0x002fe40002800000 */
[----:B------:R-:W-:Y:S02]  /*3df0*/  SEL R2, R29, RZ, P0 ;  /* 0x000000ff1d027207 */ /* 0x000fe40000000000 */
[----:B------:R-:W-:-:S02]  /*3e00*/  SEL R0, R0, RZ, P0 ;  /* 0x000000ff00007207 */ /* 0x000fc40000000000 */
[----:B------:R-:W-:Y:S02]  /*3e10*/  SEL R29, RZ, 0x4, P3 ;  /* 0x00000004ff1d7807 */ /* 0x000fe40001800000 */
[----:B------:R-:W-:Y:S01]  /*3e20*/  SEL R15, RZ, 0x4, P2 ;  /* 0x00000004ff0f7807 */ /* 0x000fe20001000000 */
[----:B------:R-:W-:Y:S01]  /*3e30*/  STL.64 [R1+0x510], R16 ;  /* 0x0005101001007387 */ /* 0x000fe20000100a00 */
[----:B------:R-:W-:Y:S02]  /*3e40*/  ISETP.NE.U32.AND P5, PT, R0, RZ, PT ;  /* 0x000000ff0000720c */ /* 0x000fe40003fa5070 */
[----:B------:R-:W-:Y:S01]  /*3e50*/  SEL R0, R3, RZ, P0 ;  /* 0x000000ff03007207 */ /* 0x000fe20000000000 */
[----:B------:R-:W-:Y:S01]  /*3e60*/  STL.64 [R1+0x518], R26 ;  /* 0x0005181a01007387 */ /* 0x000fe20000100a00 */
[----:B------:R-:W-:-:S03]  /*3e70*/  IMAD.SHL.U32 R3, R14, 0x20, RZ ;  /* 0x000000200e037824 */ /* 0x000fc600078e00ff */
[----:B------:R-:W-:Y:S04]  /*3e80*/  STL.64 [R1+0x520], R28 ;  /* 0x0005201c01007387 */ /* 0x000fe80000100a00 */
[----:B------:R1:W-:Y:S04]  /*3e90*/  STL [R1+0x528], R15 ;  /* 0x0005280f01007387 */ /* 0x0003e80000100800 */
[----:B-1----:R-:W3:Y:S04]  /*3ea0*/  LDL.64 R14, [R1+0xa0] ;  /* 0x0000a000010e7983 */ /* 0x002ee80000100a00 */
[----:B---3--:R1:W-:Y:S04]  /*3eb0*/  STL.64 [R1+0x530], R14 ;  /* 0x0005300e01007387 */ /* 0x0083e80000100a00 */
        /* <DEDUP_REMOVED lines=28> */
[----:B-1----:R-:W3:Y:S01]  /*4080*/  LDL.64 R14, [R1+0x30] ;  /* 0x00003000010e7983 */ /* 0x002ee20000100a00 */
[----:B------:R-:W-:-:S02]  /*4090*/  SEL R4, RZ, 0x4, P6 ;  /* 0x00000004ff047807 */ /* 0x000fc40003000000 */
[----:B------:R-:W-:Y:S02]  /*40a0*/  ISETP.NE.U32.AND P6, PT, R6, RZ, PT ;  /* 0x000000ff0600720c */ /* 0x000fe40003fc5070 */
[----:B------:R-:W-:Y:S01]  /*40b0*/  ISETP.NE.U32.AND P3, PT, R0, RZ, PT ;  /* 0x000000ff0000720c */ /* 0x000fe20003f65070 */
[----:B---3--:R1:W-:Y:S01]  /*40c0*/  STL.64 [R1+0x5a8], R14 ;  /* 0x0005a80e01007387 */ /* 0x0083e20000100a00 */
[----:B--2---:R-:W-:Y:S01]  /*40d0*/  VIADD R0, R5, UR5 ;  /* 0x0000000505007c36 */ /* 0x004fe20008000000 */
[----:B------:R-:W-:Y:S02]  /*40e0*/  ISETP.NE.U32.AND P2, PT, R2, RZ, PT ;  /* 0x000000ff0200720c */ /* 0x000fe40003f45070 */
[----:B------:R-:W2:Y:S04]  /*40f0*/  LDL.64 R28, [R1+0xa8] ;  /* 0x0000a800011c7983 */ /* 0x000ea80000100a00 */
[----:B------:R-:W3:Y:S04]  /*4100*/  LDL.64 R26, [R1+0xb0] ;  /* 0x0000b000011a7983 */ /* 0x000ee80000100a00 */
[----:B-1----:R-:W4:Y:S01]  /*4110*/  LDL.64 R14, [R1+0x38] ;  /* 0x00003800010e7983 */ /* 0x002f220000100a00 */
[----:B------:R-:W-:-:S03]  /*4120*/  SEL R2, R4, RZ, P0 ;  /* 0x000000ff04027207 */ /* 0x000fc60000000000 */
[----:B------:R-:W2:Y:S04]  /*4130*/  LDL.64 R16, [R1+0xb8] ;  /* 0x0000b80001107983 */ /* 0x000ea80000100a00 */
[----:B------:R-:W2:Y:S04]  /*4140*/  LDL.64 R12, [R1+0xc0] ;  /* 0x0000c000010c7983 */ /* 0x000ea80000100a00 */
[----:B------:R-:W2:Y:S04]  /*4150*/  LDL.64 R18, [R1+0xc8] ;  /* 0x0000c80001127983 */ /* 0x000ea80000100a00 */
[----:B------:R-:W2:Y:S04]  /*4160*/  LDL.64 R22, [R1+0xd0] ;  /* 0x0000d00001167983 */ /* 0x000ea80000100a00 */
[----:B------:R-:W2:Y:S04]  /*4170*/  LDL.64 R24, [R1+0xd8] ;  /* 0x0000d80001187983 */ /* 0x000ea80000100a00 */
[----:B------:R-:W2:Y:S04]  /*4180*/  LDL.64 R10, [R1+0xe0] ;  /* 0x0000e000010a7983 */ /* 0x000ea80000100a00 */
[----:B------:R-:W2:Y:S04]  /*4190*/  LDL.64 R8, [R1+0x10] ;  /* 0x0000100001087983 */ /* 0x000ea80000100a00 */
[----:B------:R-:W2:Y:S04]  /*41a0*/  LDL.64 R6, [R1+0x8] ;  /* 0x0000080001067983 */ /* 0x000ea80000100a00 */
[----:B------:R-:W2:Y:S04]  /*41b0*/  LDL.64 R4, [R1] ;  /* 0x0000000001047983 */ /* 0x000ea80000100a00 */
[----:B------:R1:W-:Y:S04]  /*41c0*/  STL [R1+0x438], R3 ;  /* 0x0004380301007387 */ /* 0x0003e80000100800 */
[----:B----4-:R-:W-:Y:S04]  /*41d0*/  LDGSTS.E [R0], desc[UR8][R14.64], P6 ;  /* 0x000000000e007fae */ /* 0x010fe8000b1a1008 */
[----:B------:R-:W4:Y:S04]  /*41e0*/  LDL.LU.64 R14, [R1+0x5a8] ;  /* 0x0005a800010e7983 */ /* 0x000f280000300a00 */
[----:B----4-:R-:W-:Y:S04]  /*41f0*/  LDGSTS.E [R0+0x800], desc[UR8][R14.64], P6 ;  /* 0x008000000e007fae */ /* 0x010fe8000b1a1008 */
        /* <DEDUP_REMOVED lines=29> */
[----:B----4-:R4:W-:Y:S04]  /*43d0*/  LDGSTS.E [R0+0x8000], desc[UR8][R14.64], P6 ;  /* 0x080000000e007fae */ /* 0x0109e8000b1a1008 */
[----:B--2---:R-:W-:Y:S04]  /*43e0*/  LDGSTS.E [R0+0x8800], desc[UR8][R28.64], P6 ;  /* 0x088000001c007fae */ /* 0x004fe8000b1a1008 */
[----:B---3--:R-:W-:Y:S04]  /*43f0*/  LDGSTS.E [R0+0x9000], desc[UR8][R26.64], P6 ;  /* 0x090000001a007fae */ /* 0x008fe8000b1a1008 */
[----:B------:R-:W4:Y:S04]  /*4400*/  LDL.LU R15, [R1+0x528] ;  /* 0x00052800010f7983 */ /* 0x000f280000300800 */
[----:B------:R-:W2:Y:S04]  /*4410*/  LDL.LU.64 R28, [R1+0x520] ;  /* 0x00052000011c7983 */ /* 0x000ea80000300a00 */
[----:B------:R-:W3:Y:S04]  /*4420*/  LDL.LU.64 R26, [R1+0x518] ;  /* 0x00051800011a7983 */ /* 0x000ee80000300a00 */
[----:B------:R-:W-:Y:S04]  /*4430*/  LDGSTS.E [R0+0x9800], desc[UR8][R16.64], P6 ;  /* 0x0980000010007fae */ /* 0x000fe8000b1a1008 */
[----:B------:R-:W-:Y:S04]  /*4440*/  LDGSTS.E [R0+0xa000], desc[UR8][R12.64], P6 ;  /* 0x0a0000000c007fae */ /* 0x000fe8000b1a1008 */
[----:B------:R-:W-:Y:S04]  /*4450*/  LDGSTS.E [R0+0xa800], desc[UR8][R18.64], P6 ;  /* 0x0a80000012007fae */ /* 0x000fe8000b1a1008 */
[----:B------:R-:W2:Y:S04]  /*4460*/  LDL.LU.64 R16, [R1+0x510] ;  /* 0x0005100001107983 */ /* 0x000ea80000300a00 */
[----:B------:R-:W2:Y:S04]  /*4470*/  LDL.LU.64 R12, [R1+0x508] ;  /* 0x00050800010c7983 */ /* 0x000ea80000300a00 */
[----:B------:R-:W2:Y:S04]  /*4480*/  LDL.LU.64 R18, [R1+0x500] ;  /* 0x0005000001127983 */ /* 0x000ea80000300a00 */
[----:B------:R-:W-:Y:S04]  /*4490*/  LDGSTS.E [R0+0xb000], desc[UR8][R22.64], P6 ;  /* 0x0b00000016007fae */ /* 0x000fe8000b1a1008 */
[----:B------:R1:W-:Y:S04]  /*44a0*/  LDGSTS.E [R0+0xb800], desc[UR8][R24.64], P6 ;  /* 0x0b80000018007fae */ /* 0x0003e8000b1a1008 */
[----:B------:R-:W-:Y:S04]  /*44b0*/  LDGSTS.E [R0+0xc000], desc[UR8][R10.64], P6 ;  /* 0x0c0000000a007fae */ /* 0x000fe8000b1a1008 */
[----:B------:R-:W2:Y:S04]  /*44c0*/  LDL.LU.64 R22, [R1+0x4f8] ;  /* 0x0004f80001167983 */ /* 0x000ea80000300a00 */
[----:B------:R-:W1:Y:S04]  /*44d0*/  LDL.LU.64 R24, [R1+0x4f0] ;  /* 0x0004f00001187983 */ /* 0x000e680000300a00 */
[----:B------:R-:W2:Y:S04]  /*44e0*/  LDL.LU.64 R10, [R1+0x4e8] ;  /* 0x0004e800010a7983 */ /* 0x000ea80000300a00 */
[----:B------:R-:W-:Y:S04]  /*44f0*/  LDGSTS.E [R0+0xc800], desc[UR8][R8.64], P6 ;  /* 0x0c80000008007fae */ /* 0x000fe8000b1a1008 */
[----:B------:R-:W-:Y:S04]  /*4500*/  LDGSTS.E [R0+0xd000], desc[UR8][R6.64], P6 ;  /* 0x0d00000006007fae */ /* 0x000fe8000b1a1008 */
[----:B------:R-:W-:Y:S04]  /*4510*/  LDGSTS.E [R0+0xd800], desc[UR8][R4.64], P6 ;  /* 0x0d80000004007fae */ /* 0x000fe8000b1a1008 */
[----:B------:R-:W2:Y:S04]  /*4520*/  LDL.LU.64 R8, [R1+0x4e0] ;  /* 0x0004e00001087983 */ /* 0x000ea80000300a00 */
[----:B------:R-:W2:Y:S04]  /*4530*/  LDL.LU.64 R6, [R1+0x4d8] ;  /* 0x0004d80001067983 */ /* 0x000ea80000300a00 */
[----:B------:R-:W2:Y:S01]  /*4540*/  LDL.LU.64 R4, [R1+0x4d0] ;  /* 0x0004d00001047983 */ /* 0x000ea20000300a00 */
[----:B------:R-:W-:-:S03]  /*4550*/  IMAD.WIDE R20, R3, 0x4, R20 ;  /* 0x0000000403147825 */ /* 0x000fc600078e0214 */
[----:B--2---:R-:W-:Y:S04]  /*4560*/  LDGSTS.E [R0+0xe000], desc[UR8][R4.64], P6 ;  /* 0x0e00000004007fae */ /* 0x004fe8000b1a1008 */
[----:B------:R-:W-:Y:S04]  /*4570*/  LDGSTS.E [R0+0xe800], desc[UR8][R6.64], P6 ;  /* 0x0e80000006007fae */ /* 0x000fe8000b1a1008 */
[----:B------:R-:W-:Y:S04]  /*4580*/  LDGSTS.E [R0+0xf000], desc[UR8][R8.64], P6 ;  /* 0x0f00000008007fae */ /* 0x000fe8000b1a1008 */
[----:B------:R-:W-:Y:S01]  /*4590*/  LDGSTS.E [R0+0xf800], desc[UR8][R10.64], P6 ;  /* 0x0f8000000a007fae */ /* 0x000fe2000b1a1008 */
[----:B------:R-:W-:-:S02]  /*45a0*/  ISETP.NE.U32.AND P6, PT, R2, RZ, PT ;  /* 0x000000ff0200720c */ /* 0x000fc40003fc5070 */
[----:B---3--:R-:W-:Y:S01]  /*45b0*/  SEL R2, R27, RZ, P0 ;  /* 0x000000ff1b027207 */ /* 0x008fe20000000000 */
[----:B------:R-:W0:Y:S04]  /*45c0*/  LDGDEPBAR ;  /* 0x00000000000079af */ /* 0x000e280000000000 */
[----:B------:R-:W2:Y:S01]  /*45d0*/  LDL.LU R27, [R1+0x4cc] ;  /* 0x0004cc00011b7983 */ /* 0x000ea20000300800 */
[----:B------:R-:W-:Y:S01]  /*45e0*/  BAR.SYNC.DEFER_BLOCKING 0x0 ;  /* 0x0000000000007b1d */ /* 0x000fe20000010000 */
[----:B----4-:R-:W-:Y:S01]  /*45f0*/  SEL R14, R15, RZ, P0 ;  /* 0x000000ff0f0e7207 */ /* 0x010fe20000000000 */
[----:B-1----:R-:W-:-:S04]  /*4600*/  IMAD.WIDE R24, R3, 0x4, R24 ;  /* 0x0000000403187825 */ /* 0x002fc800078e0218 */
[----:B------:R-:W-:Y:S01]  /*4610*/  IMAD.WIDE R22, R3, 0x4, R22 ;  /* 0x0000000403167825 */ /* 0x000fe200078e0216 */
[----:B------:R-:W3:Y:S04]  /*4620*/  LDL.LU R15, [R1+0x4c8] ;  /* 0x0004c800010f7983 */ /* 0x000ee80000300800 */
[----:B------:R-:W-:Y:S01]  /*4630*/  @!PT LDS RZ, [RZ] ;  /* 0x00000000fffff984 */ /* 0x000fe20000000800 */
[----:B------:R-:W-:Y:S01]  /*4640*/  @!PT LDS RZ, [RZ] ;  /* 0x00000000fffff984 */ /* 0x000fe20000000800 */
[----:B------:R-:W-:Y:S01]  /*4650*/  @!PT LDS RZ, [RZ] ;  /* 0x00000000fffff984 */ /* 0x000fe20000000800 */
[----:B------:R1:W-:Y:S01]  /*4660*/  LDGSTS.E [R28+0x24000], desc[UR8][R20.64], P5 ;  /* 0x24000000141c7fae */ /* 0x0003e2000a9a1008 */
[----:B------:R-:W-:Y:S02]  /*4670*/  ISETP.NE.U32.AND P5, PT, R2, RZ, PT ;  /* 0x000000ff0200720c */ /* 0x000fe40003fa5070 */
[----:B------:R-:W-:Y:S02]  /*4680*/  SEL R2, R29, RZ, P0 ;  /* 0x000000ff1d027207 */ /* 0x000fe40000000000 */
[----:B-1----:R-:W-:-:S02]  /*4690*/  SEL R20, RZ, 0x4, P4 ;  /* 0x00000004ff147807 */ /* 0x002fc40002000000 */
[----:B------:R-:W-:Y:S02]  /*46a0*/  ISETP.NE.U32.AND P4, PT, R14, RZ, PT ;  /* 0x000000ff0e00720c */ /* 0x000fe40003f85070 */
[----:B------:R-:W-:Y:S02]  /*46b0*/  SEL R14, RZ, 0x4, P1 ;  /* 0x00000004ff0e7807 */ /* 0x000fe40000800000 */
[----:B------:R-:W-:Y:S02]  /*46c0*/  SEL R20, R20, RZ, P0 ;  /* 0x000000ff14147207 */ /* 0x000fe40000000000 */
[----:B------:R-:W-:Y:S02]  /*46d0*/  SEL R14, R14, RZ, P0 ;  /* 0x000000ff0e0e7207 */ /* 0x000fe40000000000 */
[----:B------:R-:W-:Y:S01]  /*46e0*/  ISETP.NE.U32.AND P0, PT, R20, RZ, PT ;  /* 0x000000ff1400720c */ /* 0x000fe20003f05070 */
[----:B------:R-:W-:-:S04]  /*46f0*/  IMAD.WIDE R20, R3, 0x4, R18 ;  /* 0x0000000403147825 */ /* 0x000fc800078e0212 */
[----:B------:R-:W-:-:S04]  /*4700*/  IMAD.WIDE R18, R3, 0x4, R12 ;  /* 0x0000000403127825 */ /* 0x000fc800078e020c */
[----:B--2---:R-:W-:-:S05]  /*4710*/  IMAD.WIDE R26, R3, 0x4, R26 ;  /* 0x00000004031a7825 */ /* 0x004fca00078e021a */
[----:B------:R-:W-:Y:S04]  /*4720*/  LDGSTS.E [R28+0x24800], desc[UR8][R26.64], P2 ;  /* 0x248000001a1c7fae */ /* 0x000fe800091a1008 */
[----:B------:R-:W-:Y:S04]  /*4730*/  LDGSTS.E [R28+0x25000], desc[UR8][R24.64], P3 ;  /* 0x25000000181c7fae */ /* 0x000fe800099a1008 */
[----:B------:R-:W-:Y:S04]  /*4740*/  LDGSTS.E [R28+0x25800], desc[UR8][R22.64], P6 ;  /* 0x25800000161c7fae */ /* 0x000fe8000b1a1008 */
[----:B------:R-:W2:Y:S04]  /*4750*/  LDL.LU.64 R26, [R1+0x78] ;  /* 0x00007800011a7983 */ /* 0x000ea80000300a00 */
[----:B------:R-:W4:Y:S04]  /*4760*/  LDL.LU.64 R24, [R1+0x70] ;  /* 0x0000700001187983 */ /* 0x000f280000300a00 */
[----:B------:R-:W2:Y:S04]  /*4770*/  LDL.LU.64 R22, [R1+0x68] ;  /* 0x0000680001167983 */ /* 0x000ea80000300a00 */
[----:B------:R-:W2:Y:S01]  /*4780*/  LDL.LU.64 R12, [R1+0x40] ;  /* 0x00004000010c7983 */ /* 0x000ea20000300a00 */
[----:B------:R-:W-:Y:S01]  /*4790*/  ISETP.NE.U32.AND P1, PT, R2, RZ, PT ;  /* 0x000000ff0200720c */ /* 0x000fe20003f25070 */
[----:B------:R-:W-:Y:S01]  /*47a0*/  IMAD.WIDE R16, R3, 0x4, R16 ;  /* 0x0000000403107825 */ /* 0x000fe200078e0210 */
[----:B------:R-:W-:Y:S01]  /*47b0*/  ISETP.NE.U32.AND P2, PT, R14, RZ, PT ;  /* 0x000000ff0e00720c */ /* 0x000fe20003f45070 */
[----:B------:R-:W-:Y:S02]  /*47c0*/  LDGSTS.E [R28+0x26000], desc[UR8][R20.64], P5 ;  /* 0x26000000141c7fae */ /* 0x000fe4000a9a1008 */
[----:B---3--:R-:W-:-:S02]  /*47d0*/  IMAD.SHL.U32 R2, R15, 0x20, RZ ;  /* 0x000000200f027824 */ /* 0x008fc400078e00ff */
[----:B------:R-:W3:Y:S04]  /*47e0*/  LDL.LU.64 R14, [R1+0x38] ;  /* 0x00003800010e7983 */ /* 0x000ee80000300a00 */
[----:B------:R-:W-:Y:S04]  /*47f0*/  LDGSTS.E [R28+0x26800], desc[UR8][R18.64], P4 ;  /* 0x26800000121c7fae */ /* 0x000fe8000a1a1008 */
[----:B------:R1:W-:Y:S01]  /*4800*/  LDGSTS.E [R28+0x27000], desc[UR8][R16.64], P1 ;  /* 0x27000000101c7fae */ /* 0x0003e200089a1008 */
[----:B--2---:R-:W-:-:S03]  /*4810*/  IMAD.WIDE R12, R3, 0x4, R12 ;  /* 0x00000004030c7825 */ /* 0x004fc600078e020c */
[----:B------:R-:W5:Y:S04]  /*4820*/  LDL.LU R3, [R1+0x4c4] ;  /* 0x0004c40001037983 */ /* 0x000f680000300800 */
[----:B------:R-:W2:Y:S04]  /*4830*/  LDL.LU.64 R20, [R1+0x60] ;  /* 0x0000600001147983 */ /* 0x000ea80000300a00 */
[----:B------:R-:W2:Y:S04]  /*4840*/  LDL.LU.64 R18, [R1+0x58] ;  /* 0x0000580001127983 */ /* 0x000ea80000300a00 */
[----:B------:R-:W1:Y:S04]  /*4850*/  LDL.LU.64 R16, [R1+0x30] ;  /* 0x0000300001107983 */ /* 0x000e680000300a00 */
[----:B------:R1:W-:Y:S01]  /*4860*/  LDGSTS.E [R28+0x27800], desc[UR8][R12.64], P0 ;  /* 0x278000000c1c7fae */ /* 0x0003e200081a1008 */
[----:B---3--:R-:W-:-:S03]  /*4870*/  IMAD.WIDE R14, R2, 0x4, R14 ;  /* 0x00000004020e7825 */ /* 0x008fc600078e020e */
[----:B------:R-:W0:Y:S04]  /*4880*/  LDGDEPBAR ;  /* 0x00000000000079af */ /* 0x000e280000000000 */
[----:B------:R3:W-:Y:S04]  /*4890*/  LDGSTS.E [R0+0x10000], desc[UR8][R14.64], P2 ;  /* 0x100000000e007fae */ /* 0x0007e800091a1008 */
[----:B------:R-:W2:Y:S04]  /*48a0*/  LDL.LU.64 R12, [R1+0x28] ;  /* 0x00002800010c7983 */ /* 0x000ea80000300a00 */
[----:B------:R-:W3:Y:S04]  /*48b0*/  LDL.LU.64 R28, [R1+0x50] ;  /* 0x00005000011c7983 */ /* 0x000ee80000300a00 */
[----:B------:R-:W3:Y:S01]  /*48c0*/  LDL.LU.64 R14, [R1+0x20] ;  /* 0x00002000010e7983 */ /* 0x000ee20000300a00 */
[----:B-1----:R-:W-:-:S05]  /*48d0*/  IMAD.WIDE R16, R2, 0x4, R16 ;  /* 0x0000000402107825 */ /* 0x002fca00078e0210 */
[----:B------:R-:W-:Y:S01]  /*48e0*/  LDGSTS.E [R0+0x10800], desc[UR8][R16.64], P2 ;  /* 0x1080000010007fae */ /* 0x000fe200091a1008 */
[----:B--2---:R-:W-:-:S03]  /*48f0*/  IMAD.WIDE R12, R2, 0x4, R12 ;  /* 0x00000004020c7825 */ /* 0x004fc600078e020c */
[----:B------:R-:W2:Y:S04]  /*4900*/  LDL.LU.64 R16, [R1+0x18] ;  /* 0x0000180001107983 */ /* 0x000ea80000300a00 */
[----:B------:R-:W-:Y:S04]  /*4910*/  LDGSTS.E [R0+0x11000], desc[UR8][R12.64], P2 ;  /* 0x110000000c007fae */ /* 0x000fe800091a1008 */
[----:B------:R-:W4:Y:S01]  /*4920*/  LDL.LU.64 R12, [R1+0x48] ;  /* 0x00004800010c7983 */ /* 0x000f220000300a00 */
[----:B---3--:R-:W-:-:S05]  /*4930*/  IMAD.WIDE R14, R2, 0x4, R14 ;  /* 0x00000004020e7825 */ /* 0x008fca00078e020e */
[----:B------:R1:W-:Y:S02]  /*4940*/  LDGSTS.E [R0+0x11800], desc[UR8][R14.64], P2 ;  /* 0x118000000e007fae */ /* 0x0003e400091a1008 */
[C---:B-1----:R-:W-:Y:S02]  /*4950*/  IMAD.WIDE R14, R2.reuse, 0x4, R28 ;  /* 0x00000004020e7825 */ /* 0x042fe400078e021c */
[----:B------:R-:W3:Y:S02]  /*4960*/  LDL.LU.64 R28, [R1+0xd0] ;  /* 0x0000d000011c7983 */ /* 0x000ee40000300a00 */
[----:B--2---:R-:W-:-:S05]  /*4970*/  IMAD.WIDE R16, R2, 0x4, R16 ;  /* 0x0000000402107825 */ /* 0x004fca00078e0210 */
[----:B------:R1:W-:Y:S01]  /*4980*/  LDGSTS.E [R0+0x12000], desc[UR8][R16.64], P2 ;  /* 0x1200000010007fae */ /* 0x0003e200091a1008 */
[----:B----4-:R-:W-:-:S04]  /*4990*/  IMAD.WIDE R12, R2, 0x4, R12 ;  /* 0x00000004020c7825 */ /* 0x010fc800078e020c */
[C---:B-1----:R-:W-:Y:S01]  /*49a0*/  IMAD.WIDE R16, R2.reuse, 0x4, R18 ;  /* 0x0000000402107825 */ /* 0x042fe200078e0212 */
[----:B------:R1:W-:Y:S04]  /*49b0*/  LDGSTS.E [R0+0x12800], desc[UR8][R12.64], P2 ;  /* 0x128000000c007fae */ /* 0x0003e800091a1008 */
[----:B------:R2:W-:Y:S04]  /*49c0*/  LDGSTS.E [R0+0x13000], desc[UR8][R14.64], P2 ;  /* 0x130000000e007fae */ /* 0x0005e800091a1008 */
[----:B------:R-:W4:Y:S01]  /*49d0*/  LDL.LU.64 R18, [R1+0xd8] ;  /* 0x0000d80001127983 */ /* 0x000f220000300a00 */
[----:B-1----:R-:W-:-:S03]  /*49e0*/  IMAD.WIDE R12, R2, 0x4, R20 ;  /* 0x00000004020c7825 */ /* 0x002fc600078e0214 */
[----:B------:R1:W-:Y:S01]  /*49f0*/  LDGSTS.E [R0+0x13800], desc[UR8][R16.64], P2 ;  /* 0x1380000010007fae */ /* 0x0003e200091a1008 */
[----:B--2---:R-:W-:-:S03]  /*4a00*/  IMAD.WIDE R14, R2, 0x4, R22 ;  /* 0x00000004020e7825 */ /* 0x004fc600078e0216 */
[----:B------:R-:W2:Y:S04]  /*4a10*/  LDL.LU.64 R20, [R1+0xe0] ;  /* 0x0000e00001147983 */ /* 0x000ea80000300a00 */
[----:B------:R-:W2:Y:S01]  /*4a20*/  LDL.LU.64 R22, [R1+0x10] ;  /* 0x0000100001167983 */ /* 0x000ea20000300a00 */
[----:B-1----:R-:W-:-:S03]  /*4a30*/  IMAD.WIDE R16, R2, 0x4, R24 ;  /* 0x0000000402107825 */ /* 0x002fc600078e0218 */
[----:B------:R1:W-:Y:S04]  /*4a40*/  LDGSTS.E [R0+0x14000], desc[UR8][R12.64], P2 ;  /* 0x140000000c007fae */ /* 0x0003e800091a1008 */
[----:B------:R-:W2:Y:S04]  /*4a50*/  LDL.LU.64 R24, [R1+0x8] ;  /* 0x0000080001187983 */ /* 0x000ea80000300a00 */
[----:B------:R2:W-:Y:S01]  /*4a60*/  LDGSTS.E [R0+0x14800], desc[UR8][R14.64], P2 ;  /* 0x148000000e007fae */ /* 0x0005e200091a1008 */
[----:B-1----:R-:W-:-:S03]  /*4a70*/  IMAD.WIDE R12, R2, 0x4, R26 ;  /* 0x00000004020c7825 */ /* 0x002fc600078e021a */
[----:B------:R1:W-:Y:S04]  /*4a80*/  LDGSTS.E [R0+0x15000], desc[UR8][R16.64], P2 ;  /* 0x1500000010007fae */ /* 0x0003e800091a1008 */
[----:B------:R-:W2:Y:S04]  /*4a90*/  LDL.LU.64 R26, [R1] ;  /* 0x00000000011a7983 */ /* 0x000ea80000300a00 */
[----:B------:R-:W2:Y:S04]  /*4aa0*/  LDL.LU.64 R14, [R1+0x80] ;  /* 0x00008000010e7983 */ /* 0x000ea80000300a00 */
[----:B------:R-:W1:Y:S04]  /*4ab0*/  LDL.LU.64 R16, [R1+0x88] ;  /* 0x0000880001107983 */ /* 0x000e680000300a00 */
[----:B------:R1:W-:Y:S04]  /*4ac0*/  LDGSTS.E [R0+0x15800], desc[UR8][R12.64], P2 ;  /* 0x158000000c007fae */ /* 0x0003e800091a1008 */
[----:B------:R-:W3:Y:S01]  /*4ad0*/  LDL.LU.64 R12, [R1+0x90] ;  /* 0x00009000010c7983 */ /* 0x000ee20000300a00 */
[----:B--2---:R-:W-:-:S05]  /*4ae0*/  IMAD.WIDE R14, R2, 0x4, R14 ;  /* 0x00000004020e7825 */ /* 0x004fca00078e020e */
[----:B------:R2:W-:Y:S04]  /*4af0*/  LDGSTS.E [R0+0x16000], desc[UR8][R14.64], P2 ;  /* 0x160000000e007fae */ /* 0x0005e800091a1008 */
[----:B------:R-:W2:Y:S01]  /*4b00*/  LDL.LU.64 R14, [R1+0x98] ;  /* 0x00009800010e7983 */ /* 0x000ea20000300a00 */
[----:B-1----:R-:W-:-:S04]  /*4b10*/  IMAD.WIDE R16, R2, 0x4, R16 ;  /* 0x0000000402107825 */ /* 0x002fc800078e0210 */
[C---:B---3--:R-:W-:Y:S01]  /*4b20*/  IMAD.WIDE R12, R2.reuse, 0x4, R12 ;  /* 0x00000004020c7825 */ /* 0x048fe200078e020c */
[----:B------:R1:W-:Y:S04]  /*4b30*/  LDGSTS.E [R0+0x16800], desc[UR8][R16.64], P2 ;  /* 0x1680000010007fae */ /* 0x0003e800091a1008 */
[----:B------:R3:W-:Y:S04]  /*4b40*/  LDGSTS.E [R0+0x17000], desc[UR8][R12.64], P2 ;  /* 0x170000000c007fae */ /* 0x0007e800091a1008 */
[----:B------:R-:W1:Y:S04]  /*4b50*/  LDL.LU.64 R16, [R1+0xa0] ;  /* 0x0000a00001107983 */ /* 0x000e680000300a00 */
        /* <DEDUP_REMOVED lines=12> */
[----:B------:R-:W2:Y:S04]  /*4c20*/  LDL.LU.64 R14, [R1+0xc8] ;  /* 0x0000c800010e7983 */ /* 0x000ea80000300a00 */
[----:B------:R1:W-:Y:S04]  /*4c30*/  STL [R1+0x320], RZ ;  /* 0x000320ff01007387 */ /* 0x0003e80000100800 */
        /* <DEDUP_REMOVED lines=61> */
[----:B------:R2:W-:Y:S01]  /*5010*/  STL [R1+0x88], RZ ;  /* 0x000088ff01007387 */ /* 0x0005e20000100800 */
[----:B-1----:R-:W-:-:S03]  /*5020*/  IMAD.WIDE R16, R2, 0x4, R16 ;  /* 0x0000000402107825 */ /* 0x002fc600078e0210 */
[----:B------:R1:W-:Y:S01]  /*5030*/  STL [R1+0x8c], RZ ;  /* 0x00008cff01007387 */ /* 0x0003e20000100800 */
[----:B---3--:R-:W-:-:S03]  /*5040*/  IMAD.WIDE R12, R2, 0x4, R12 ;  /* 0x00000004020c7825 */ /* 0x008fc600078e020c */
[----:B------:R1:W-:Y:S04]  /*5050*/  STL [R1+0x280], RZ ;  /* 0x000280ff01007387 */ /* 0x0003e80000100800 */
[----:B------:R1:W-:Y:S04]  /*5060*/  STL [R1+0x284], RZ ;  /* 0x000284ff01007387 */ /* 0x0003e80000100800 */
[----:B------:R1:W-:Y:S04]  /*5070*/  STL [R1+0x288], RZ ;  /* 0x000288ff01007387 */ /* 0x0003e80000100800 */
[----:B------:R1:W-:Y:S04]  /*5080*/  STL [R1+0x28c], RZ ;  /* 0x00028cff01007387 */ /* 0x0003e80000100800 */
[----:B------:R1:W-:Y:S04]  /*5090*/  STL [R1+0x270], RZ ;  /* 0x000270ff01007387 */ /* 0x0003e80000100800 */
[----:B------:R1:W-:Y:S04]  /*50a0*/  STL [R1+0x274], RZ ;  /* 0x000274ff01007387 */ /* 0x0003e80000100800 */
[----:B------:R1:W-:Y:S04]  /*50b0*/  STL [R1+0x278], RZ ;  /* 0x000278ff01007387 */ /* 0x0003e80000100800 */
[----:B------:R3:W-:Y:S04]  /*50c0*/  LDGSTS.E [R0+0x19800], desc[UR8][R16.64], P2 ;  /* 0x1980000010007fae */ /* 0x0007e800091a1008 */
[----:B------:R1:W-:Y:S04]  /*50d0*/  STL [R1+0x27c], RZ ;  /* 0x00027cff01007387 */ /* 0x0003e80000100800 */
[----:B------:R4:W-:Y:S01]  /*50e0*/  LDGSTS.E [R0+0x1a000], desc[UR8][R12.64], P2 ;  /* 0x1a0000000c007fae */ /* 0x0009e200091a1008 */
[----:B--2---:R-:W-:-:S03]  /*50f0*/  IMAD.WIDE R14, R2, 0x4, R14 ;  /* 0x00000004020e7825 */ /* 0x004fc600078e020e */
[----:B------:R1:W-:Y:S01]  /*5100*/  STL [R1+0x260], RZ ;  /* 0x000260ff01007387 */ /* 0x0003e20000100800 */
[----:B---3--:R-:W-:-:S03]  /*5110*/  IMAD.WIDE R16, R2, 0x4, R28 ;  /* 0x0000000402107825 */ /* 0x008fc600078e021c */
[----:B------:R1:W-:Y:S01]  /*5120*/  STL [R1+0x264], RZ ;  /* 0x000264ff01007387 */ /* 0x0003e20000100800 */
[----:B----4-:R-:W-:-:S03]  /*5130*/  IMAD.WIDE R12, R2, 0x4, R18 ;  /* 0x00000004020c7825 */ /* 0x010fc600078e0212 */
[----:B------:R1:W-:Y:S04]  /*5140*/  STL [R1+0x268], RZ ;  /* 0x000268ff01007387 */ /* 0x0003e80000100800 */
[----:B------:R1:W-:Y:S04]  /*5150*/  STL [R1+0x26c], RZ ;  /* 0x00026cff01007387 */ /* 0x0003e80000100800 */
[----:B------:R-:W-:Y:S04]  /*5160*/  LDGSTS.E [R0+0x1a800], desc[UR8][R14.64], P2 ;  /* 0x1a8000000e007fae */ /* 0x000fe800091a1008 */
[----:B------:R1:W-:Y:S04]  /*5170*/  STL [R1+0x250], RZ ;  /* 0x000250ff01007387 */ /* 0x0003e80000100800 */
[----:B------:R-:W-:Y:S04]  /*5180*/  LDGSTS.E [R0+0x1b000], desc[UR8][R16.64], P2 ;  /* 0x1b00000010007fae */ /* 0x000fe800091a1008 */
[----:B------:R1:W-:Y:S04]  /*5190*/  STL [R1+0x254], RZ ;  /* 0x000254ff01007387 */ /* 0x0003e80000100800 */
[----:B------:R2:W-:Y:S04]  /*51a0*/  LDGSTS.E [R0+0x1b800], desc[UR8][R12.64], P2 ;  /* 0x1b8000000c007fae */ /* 0x0005e800091a1008 */
[----:B------:R1:W-:Y:S04]  /*51b0*/  STL [R1+0x258], RZ ;  /* 0x000258ff01007387 */ /* 0x0003e80000100800 */
[----:B------:R1:W-:Y:S01]  /*51c0*/  STL [R1+0x25c], RZ ;  /* 0x00025cff01007387 */ /* 0x0003e20000100800 */
[----:B--2---:R-:W-:-:S03]  /*51d0*/  IMAD.WIDE R12, R2, 0x4, R24 ;  /* 0x00000004020c7825 */ /* 0x004fc600078e0218 */
[----:B------:R-:W2:Y:S04]  /*51e0*/  LDL R25, [R1+0x12c] ;  /* 0x00012c0001197983 */ /* 0x000ea80000100800 */
        /* <DEDUP_REMOVED lines=37> */
[----:B------:R-:W-:-:S03]  /*5440*/  IMAD.WIDE R14, R2, 0x4, R20 ;  /* 0x00000004020e7825 */ /* 0x000fc600078e0214 */
[----:B------:R1:W-:Y:S04]  /*5450*/  STL [R1+0x234], RZ ;  /* 0x000234ff01007387 */ /* 0x0003e80000100800 */
[----:B------:R1:W-:Y:S04]  /*5460*/  STL [R1+0x238], RZ ;  /* 0x000238ff01007387 */ /* 0x0003e80000100800 */
[----:B------:R1:W-:Y:S01]  /*5470*/  STL [R1+0x23c], RZ ;  /* 0x00023cff01007387 */ /* 0x0003e20000100800 */
[----:B------:R-:W-:-:S03]  /*5480*/  IMAD.WIDE R16, R2, 0x4, R22 ;  /* 0x0000000402107825 */ /* 0x000fc600078e0216 */
[----:B------:R3:W-:Y:S01]  /*5490*/  LDGSTS.E [R0+0x1c000], desc[UR8][R14.64], P2 ;  /* 0x1c0000000e007fae */ /* 0x0007e200091a1008 */
[----:B------:R-:W-:-:S03]  /*54a0*/  IMAD.WIDE R4, R2, 0x4, R4 ;  /* 0x0000000402047825 */ /* 0x000fc600078e0204 */
[----:B------:R4:W-:Y:S01]  /*54b0*/  LDGSTS.E [R0+0x1c800], desc[UR8][R16.64], P2 ;  /* 0x1c80000010007fae */ /* 0x0009e200091a1008 */
[----:B------:R-:W-:-:S03]  /*54c0*/  IMAD.WIDE R6, R2, 0x4, R6 ;  /* 0x0000000402067825 */ /* 0x000fc600078e0206 */
[----:B------:R-:W-:Y:S01]  /*54d0*/  LDGSTS.E [R0+0x1d000], desc[UR8][R12.64], P2 ;  /* 0x1d0000000c007fae */ /* 0x000fe200091a1008 */
[----:B------:R-:W-:-:S04]  /*54e0*/  IMAD.WIDE R8, R2, 0x4, R8 ;  /* 0x0000000402087825 */ /* 0x000fc800078e0208 */
[----:B---3--:R-:W-:-:S04]  /*54f0*/  IMAD.WIDE R14, R2, 0x4, R26 ;  /* 0x00000004020e7825 */ /* 0x008fc800078e021a */
[----:B------:R-:W-:Y:S01]  /*5500*/  IMAD.WIDE R10, R2, 0x4, R10 ;  /* 0x00000004020a7825 */ /* 0x000fe200078e020a */
[----:B------:R-:W-:Y:S04]  /*5510*/  LDGSTS.E [R0+0x1d800], desc[UR8][R14.64], P2 ;  /* 0x1d8000000e007fae */ /* 0x000fe800091a1008 */
[----:B------:R-:W-:Y:S04]  /*5520*/  LDGSTS.E [R0+0x1e000], desc[UR8][R4.64], P2 ;  /* 0x1e00000004007fae */ /* 0x000fe800091a1008 */
[----:B------:R-:W-:Y:S04]  /*5530*/  LDGSTS.E [R0+0x1e800], desc[UR8][R6.64], P2 ;  /* 0x1e80000006007fae */ /* 0x000fe800091a1008 */
[----:B------:R3:W-:Y:S04]  /*5540*/  LDGSTS.E [R0+0x1f000], desc[UR8][R8.64], P2 ;  /* 0x1f00000008007fae */ /* 0x0007e800091a1008 */
[----:B------:R1:W-:Y:S01]  /*5550*/  LDGSTS.E [R0+0x1f800], desc[UR8][R10.64], P2 ;  /* 0x1f8000000a007fae */ /* 0x0003e200091a1008 */
[----:B----4-:R-:W-:-:S03]  /*5560*/  CS2R R16, SRZ ;  /* 0x0000000000107805 */ /* 0x010fc6000001ff00 */
[----:B------:R-:W0:Y:S01]  /*5570*/  LDGDEPBAR ;  /* 0x00000000000079af */ /* 0x000e220000000000 */
[----:B------:R-:W-:Y:S02]  /*5580*/  CS2R R18, SRZ ;  /* 0x0000000000127805 */ /* 0x000fe4000001ff00 */
[----:B---3--:R-:W-:Y:S02]  /*5590*/  CS2R R8, SRZ ;  /* 0x0000000000087805 */ /* 0x008fe4000001ff00 */
[----:B-1----:R-:W-:Y:S02]  /*55a0*/  CS2R R10, SRZ ;  /* 0x00000000000a7805 */ /* 0x002fe4000001ff00 */
[----:B--2---:R-:W-:-:S13]  /*55b0*/  ISETP.GE.AND P0, PT, R25, 0x20, PT ;  /* 0x000000201900780c */ /* 0x004fda0003f06270 */
[----:B------:R-:W-:Y:S05]  /*55c0*/  @!P0 BRA `(.L_x_0) ;  /* 0x000000b400288947 */ /* 0x000fea0003800000 */
[----:B------:R-:W2:Y:S04]  /*55d0*/  LDL.LU R15, [R1+0x19c] ;  /* 0x00019c00010f7983 */ /* 0x000ea80000300800 */
[----:B------:R-:W3:Y:S04]  /*55e0*/  LDL.LU R12, [R1+0x128] ;  /* 0x00012800010c7983 */ /* 0x000ee80000300800 */
[----:B------:R-:W4:Y:S04]  /*55f0*/  LDL.LU R13, [R1+0x11c] ;  /* 0x00011c00010d7983 */ /* 0x000f280000300800 */
        /* <DEDUP_REMOVED lines=9> */
[----:B-----5:R1:W-:Y:S01]  /*5690*/  STL [R1+0x4c4], R3 ;  /* 0x0004c40301007387 */ /* 0x0203e20000100800 */
[----:B--2---:R-:W-:-:S02]  /*56a0*/  SHF.R.S32.HI R4, RZ, 0x1f, R15 ;  /* 0x0000001fff047819 */ /* 0x004fc4000001140f */
[----:B---3--:R-:W-:Y:S02]  /*56b0*/  SHF.R.S32.HI R0, RZ, 0x1f, R12 ;  /* 0x0000001fff007819 */ /* 0x008fe4000001140c */
[----:B-1----:R-:W-:Y:S02]  /*56c0*/  SHF.L.U64.HI R3, R15, 0x2, R4 ;  /* 0x000000020f037819 */ /* 0x002fe40000010204 */
[----:B------:R-:W-:Y:S02]  /*56d0*/  SHF.L.U64.HI R0, R12, 0x2, R0 ;  /* 0x000000020c007819 */ /* 0x000fe40000010200 */
[----:B----4-:R-:W-:Y:S01]  /*56e0*/  SHF.R.S32.HI R5, RZ, 0x1f, R13 ;  /* 0x0000001fff057819 */ /* 0x010fe2000001140d */
[----:B------:R1:W-:Y:S01]  /*56f0*/  STL [R1+0xac], R3 ;  /* 0x0000ac0301007387 */ /* 0x0003e20000100800 */
[----:B------:R-:W-:Y:S02]  /*5700*/  SHF.R.S32.HI R6, RZ, 0x1f, R28 ;  /* 0x0000001fff067819 */ /* 0x000fe4000001141c */
[----:B------:R-:W-:Y:S01]  /*5710*/  SHF.L.U64.HI R7, R13, 0x2, R5 ;  /* 0x000000020d077819 */ /* 0x000fe20000010205 */
[----:B------:R2:W-:Y:S01]  /*5720*/  STL [R1+0x468], R0 ;  /* 0x0004680001007387 */ /* 0x0005e20000100800 */
[----:B------:R-:W-:-:S02]  /*5730*/  SHF.R.S32.HI R4, RZ, 0x1f, R20 ;  /* 0x0000001fff047819 */ /* 0x000fc40000011414 */
[----:B------:R-:W-:Y:S01]  /*5740*/  SHF.L.U64.HI R5, R28, 0x2, R6 ;  /* 0x000000021c057819 */ /* 0x000fe20000010206 */
[----:B------:R-:W-:Y:S01]  /*5750*/  STL [R1+0x464], R7 ;  /* 0x0004640701007387 */ /* 0x000fe20000100800 */
[----:B-1----:R-:W-:-:S03]  /*5760*/  SHF.L.U64.HI R3, R20, 0x2, R4 ;  /* 0x0000000214037819 */ /* 0x002fc60000010204 */
[----:B------:R1:W-:Y:S01]  /*5770*/  STL [R1+0x460], R5 ;  /* 0x0004600501007387 */ /* 0x0003e20000100800 */
[----:B--2---:R-:W-:-:S03]  /*5780*/  SHF.R.S32.HI R0, RZ, 0x1f, R21 ;  /* 0x0000001fff007819 */ /* 0x004fc60000011415 */
[----:B------:R2:W-:Y:S01]  /*5790*/  STL [R1+0x45c], R3 ;  /* 0x00045c0301007387 */ /* 0x0005e20000100800 */
[----:B------:R-:W-:Y:S02]  /*57a0*/  SHF.R.S32.HI R4, RZ, 0x1f, R23 ;  /* 0x0000001fff047819 */ /* 0x000fe40000011417 */
[----:B------:R-:W-:Y:S01]  /*57b0*/  SHF.L.U64.HI R0, R21, 0x2, R0 ;  /* 0x0000000215007819 */ /* 0x000fe20000010200 */
[----:B------:R-:W3:Y:S01]  /*57c0*/  S2R R20, SR_TID.X ;  /* 0x0000000000147919 */ /* 0x000ee20000002100 */
[----:B-1----:R-:W-:-:S03]  /*57d0*/  SHF.R.S32.HI R5, RZ, 0x1f, R22 ;  /* 0x0000001fff057819 */ /* 0x002fc60000011416 */
[----:B------:R1:W-:Y:S01]  /*57e0*/  STL [R1+0x458], R0 ;  /* 0x0004580001007387 */ /* 0x0003e20000100800 */
[----:B------:R-:W-:Y:S02]  /*57f0*/  SHF.R.S32.HI R28, RZ, 0x1f, R29 ;  /* 0x0000001fff1c7819 */ /* 0x000fe4000001141d */
[----:B------:R-:W-:Y:S02]  /*5800*/  SHF.L.U64.HI R5, R22, 0x2, R5 ;  /* 0x0000000216057819 */ /* 0x000fe40000010205 */
[----:B--2---:R-:W-:Y:S02]  /*5810*/  SHF.L.U64.HI R3, R23, 0x2, R4 ;  /* 0x0000000217037819 */ /* 0x004fe40000010204 */
[----:B------:R-:W-:Y:S01]  /*5820*/  SHF.L.U64.HI R28, R29, 0x2, R28 ;  /* 0x000000021d1c7819 */ /* 0x000fe2000001021c */
[----:B------:R3:W-:Y:S01]  /*5830*/  STL [R1+0x454], R5 ;  /* 0x0004540501007387 */ /* 0x0007e20000100800 */
[----:B-1----:R-:W-:-:S03]  /*5840*/  SHF.R.S32.HI R0, RZ, 0x1f, R24 ;  /* 0x0000001fff007819 */ /* 0x002fc60000011418 */
[----:B------:R-:W-:Y:S01]  /*5850*/  STL [R1+0x450], R3 ;  /* 0x0004500301007387 */ /* 0x000fe20000100800 */
[----:B------:R-:W-:-:S03]  /*5860*/  SHF.L.U64.HI R0, R24, 0x2, R0 ;  /* 0x0000000218007819 */ /* 0x000fc60000010200 */
[----:B------:R-:W-:Y:S04]  /*5870*/  STL [R1+0x4c8], R28 ;  /* 0x0004c81c01007387 */ /* 0x000fe80000100800 */
[----:B------:R1:W-:Y:S04]  /*5880*/  STL [R1+0x44c], R0 ;  /* 0x00044c0001007387 */ /* 0x0003e80000100800 */
[----:B------:R-:W2:Y:S04]  /*5890*/  LDL.LU R7, [R1+0x138] ;  /* 0x0001380001077983 */ /* 0x000ea80000300800 */
[----:B------:R-:W4:Y:S01]  /*58a0*/  LDL.LU R22, [R1+0x13c] ;  /* 0x00013c0001167983 */ /* 0x000f220000300800 */
[C---:B---3--:R-:W-:Y:S01]  /*58b0*/  IMAD.SHL.U32 R5, R20.reuse, 0x2, RZ ;  /* 0x0000000214057824 */ /* 0x048fe200078e00ff */
[----:B-1----:R-:W-:-:S02]  /*58c0*/  LOP3.LUT R0, R20, 0x7, RZ, 0xc0, !PT ;  /* 0x0000000714007812 */ /* 0x002fc400078ec0ff */
[----:B------:R-:W3:Y:S04]  /*58d0*/  LDL.LU R23, [R1+0x160] ;  /* 0x0001600001177983 */ /* 0x000ee80000300800 */
[----:B------:R-:W3:Y:S01]  /*58e0*/  LDL.LU R24, [R1+0x168] ;  /* 0x0001680001187983 */ /* 0x000ee20000300800 */
[----:B------:R-:W-:Y:S01]  /*58f0*/  LOP3.LUT R20, R20, 0xe0, RZ, 0xc0, !PT ;  /* 0x000000e014147812 */ /* 0x000fe200078ec0ff */
[----:B------:R-:W-:Y:S01]  /*5900*/  IMAD.SHL.U32 R21, R2, 0x8, RZ ;  /* 0x0000000802157824 */ /* 0x000fe200078e00ff */
[----:B------:R-:W-:-:S03]  /*5910*/  SHF.R.S32.HI R4, RZ, 0x1f, R25 ;  /* 0x0000001fff047819 */ /* 0x000fc60000011419 */
[C---:B------:R-:W-:Y:S01]  /*5920*/  IMAD R3, R0.reuse, 0x4, R20 ;  /* 0x0000000400037824 */ /* 0x040fe200078e0214 */
[----:B------:R-:W-:Y:S01]  /*5930*/  SHF.R.S32.HI R29, RZ, 0x1f, R2 ;  /* 0x0000001fff1d7819 */ /* 0x000fe20000011402 */
[----:B------:R-:W-:Y:S01]  /*5940*/  IMAD.SHL.U32 R20, R0, 0x10, RZ ;  /* 0x0000001000147824 */ /* 0x000fe200078e00ff */
[-C--:B------:R-:W-:Y:S02]  /*5950*/  LEA R19, P0, R26, R21.reuse, 0x2 ;  /* 0x000000151a137211 */ /* 0x080fe400078010ff */
[----:B------:R-:W-:Y:S01]  /*5960*/  LEA R18, P1, R27, R21, 0x2 ;  /* 0x000000151b127211 */ /* 0x000fe200078210ff */
[----:B------:R-:W-:Y:S01]  /*5970*/  STL [R1+0x4d4], R2 ;  /* 0x0004d40201007387 */ /* 0x000fe20000100800 */
[----:B------:R-:W-:Y:S02]  /*5980*/  LEA.HI R3, R4, R25, RZ, 0x5 ;  /* 0x0000001904037211 */ /* 0x000fe400078f28ff */
[----:B------:R-:W-:Y:S01]  /*5990*/  LOP3.LUT R20, R20, 0x30, R5, 0x78, !PT ;  /* 0x0000003014147812 */ /* 0x000fe200078e7805 */
[----:B------:R-:W-:Y:S04]  /*59a0*/  STL [R1+0x4d0], R29 ;  /* 0x0004d01d01007387 */ /* 0x000fe80000100800 */
[----:B------:R1:W-:Y:S04]  /*59b0*/  STL [R1+0x500], R19 ;  /* 0x0005001301007387 */ /* 0x0003e80000100800 */
[----:B------:R-:W-:Y:S04]  /*59c0*/  STL [R1+0x504], R18 ;  /* 0x0005041201007387 */ /* 0x000fe80000100800 */
[----:B------:R-:W-:Y:S04]  /*59d0*/  STL [R1+0x4cc], R3 ;  /* 0x0004cc0301007387 */ /* 0x000fe80000100800 */
[----:B------:R-:W-:Y:S04]  /*59e0*/  STL [R1+0x508], R20 ;  /* 0x0005081401007387 */ /* 0x000fe80000100800 */
[----:B-1----:R-:W3:Y:S04]  /*59f0*/  LDL.LU R19, [R1+0x16c] ;  /* 0x00016c0001137983 */ /* 0x002ee80000300800 */
[----:B------:R-:W3:Y:S01]  /*5a00*/  LDL.LU R28, [R1+0x170] ;  /* 0x00017000011c7983 */ /* 0x000ee20000300800 */
[----:B------:R-:W-:-:S02]  /*5a10*/  SHF.R.S32.HI R14, RZ, 0x1f, R26 ;  /* 0x0000001fff0e7819 */ /* 0x000fc4000001141a */
[----:B------:R-:W-:Y:S01]  /*5a20*/  SHF.L.U64.HI R0, R2, 0x3, R29 ;  /* 0x0000000302007819 */ /* 0x000fe2000001021d */
[----:B------:R-:W3:Y:S03]  /*5a30*/  LDL.LU R25, [R1+0x174] ;  /* 0x0001740001197983 */ /* 0x000ee60000300800 */
[----:B------:R-:W-:Y:S02]  /*5a40*/  LEA.HI.X R14, R26, R0, R14, 0x2, P0 ;  /* 0x000000001a0e7211 */ /* 0x000fe400000f140e */
[----:B------:R-:W3:Y:S01]  /*5a50*/  LDL.LU R26, [R1+0x178] ;  /* 0x00017800011a7983 */ /* 0x000ee20000300800 */
[----:B------:R-:W-:-:S04]  /*5a60*/  SHF.R.S32.HI R12, RZ, 0x1f, R27 ;  /* 0x0000001fff0c7819 */ /* 0x000fc8000001141b */
[----:B------:R-:W-:Y:S01]  /*5a70*/  LEA.HI.X R12, R27, R0, R12, 0x2, P1 ;  /* 0x000000001b0c7211 */ /* 0x000fe200008f140c */
[----:B------:R1:W-:Y:S04]  /*5a80*/  STL [R1+0x50c], R14 ;  /* 0x00050c0e01007387 */ /* 0x0003e80000100800 */
[----:B-1----:R-:W3:Y:S04]  /*5a90*/  LDL.LU R14, [R1+0x188] ;  /* 0x00018800010e7983 */ /* 0x002ee80000300800 */
[----:B------:R1:W-:Y:S04]  /*5aa0*/  STL [R1+0x510], R12 ;  /* 0x0005100c01007387 */ /* 0x0003e80000100800 */
[----:B-1----:R-:W3:Y:S01]  /*5ab0*/  LDL.LU R12, [R1+0x184] ;  /* 0x00018400010c7983 */ /* 0x002ee20000300800 */
[----:B--2---:R-:W-:-:S02]  /*5ac0*/  LEA R17, P0, R7, R21, 0x2 ;  /* 0x0000001507117211 */ /* 0x004fc400078010ff */
[----:B----4-:R-:W-:-:S03]  /*5ad0*/  LEA R16, P1, R22, R21, 0x2 ;  /* 0x0000001516107211 */ /* 0x010fc600078210ff */
[----:B------:R1:W-:Y:S04]  /*5ae0*/  STL [R1+0x514], R17 ;  /* 0x0005141101007387 */ /* 0x0003e80000100800 */
[----:B-1----:R-:W2:Y:S04]  /*5af0*/  LDL.LU R17, [R1+0x180] ;  /* 0x0001800001117983 */ /* 0x002ea80000300800 */
[----:B------:R1:W-:Y:S01]  /*5b00*/  STL [R1+0x518], R16 ;  /* 0x0005181001007387 */ /* 0x0003e20000100800 */
[-C--:B---3--:R-:W-:Y:S02]  /*5b10*/  LEA R15, P2, R23, R21.reuse, 0x2 ;  /* 0x00000015170f7211 */ /* 0x088fe400078410ff */
[----:B------:R-:W-:Y:S01]  /*5b20*/  LEA R13, P3, R24, R21, 0x2 ;  /* 0x00000015180d7211 */ /* 0x000fe200078610ff */
[----:B-1----:R-:W3:Y:S04]  /*5b30*/  LDL.LU R16, [R1+0x17c] ;  /* 0x00017c0001107983 */ /* 0x002ee80000300800 */
[----:B------:R1:W-:Y:S04]  /*5b40*/  STL [R1+0x51c], R15 ;  /* 0x00051c0f01007387 */ /* 0x0003e80000100800 */
[----:B------:R4:W-:Y:S04]  /*5b50*/  STL [R1+0x520], R13 ;  /* 0x0005200d01007387 */ /* 0x0009e80000100800 */
[----:B-1----:R-:W3:Y:S04]  /*5b60*/  LDL.LU R15, [R1+0x18c] ;  /* 0x00018c00010f7983 */ /* 0x002ee80000300800 */
[----:B------:R-:W3:Y:S01]  /*5b70*/  LDL.LU R3, [R1+0x190] ;  /* 0x0001900001037983 */ /* 0x000ee20000300800 */
[----:B------:R-:W-:-:S03]  /*5b80*/  SHF.R.S32.HI R10, RZ, 0x1f, R7 ;  /* 0x0000001fff0a7819 */ /* 0x000fc60000011407 */
[----:B------:R-:W3:Y:S01]  /*5b90*/  LDL.LU R29, [R1+0x194] ;  /* 0x00019400011d7983 */ /* 0x000ee20000300800 */
[----:B------:R-:W-:Y:S02]  /*5ba0*/  SHF.R.S32.HI R8, RZ, 0x1f, R22 ;  /* 0x0000001fff087819 */ /* 0x000fe40000011416 */
[-C--:B------:R-:W-:Y:S01]  /*5bb0*/  LEA.HI.X R10, R7, R0.reuse, R10, 0x2, P0 ;  /* 0x00000000070a7211 */ /* 0x080fe200000f140a */
[----:B------:R-:W3:Y:S01]  /*5bc0*/  LDL.LU R2, [R1+0x198] ;  /* 0x0001980001027983 */ /* 0x000ee20000300800 */
[----:B------:R-:W-:Y:S02]  /*5bd0*/  LEA.HI.X R8, R22, R0, R8, 0x2, P1 ;  /* 0x0000000016087211 */ /* 0x000fe400008f1408 */
[----:B------:R-:W-:Y:S02]  /*5be0*/  SHF.R.S32.HI R4, RZ, 0x1f, R19 ;  /* 0x0000001fff047819 */ /* 0x000fe40000011413 */
[----:B------:R-:W-:Y:S02]  /*5bf0*/  LEA R11, P0, R19, R21, 0x2 ;  /* 0x00000015130b7211 */ /* 0x000fe400078010ff */
[----:B------:R-:W-:-:S02]  /*5c00*/  SHF.R.S32.HI R22, RZ, 0x1f, R28 ;  /* 0x0000001fff167819 */ /* 0x000fc4000001141c */
[C---:B------:R-:W-:Y:S02]  /*5c10*/  LEA R9, P1, R28.reuse, R21, 0x2 ;  /* 0x000000151c097211 */ /* 0x040fe400078210ff */
[----:B------:R-:W-:Y:S02]  /*5c20*/  SHF.R.S32.HI R6, RZ, 0x1f, R23 ;  /* 0x0000001fff067819 */ /* 0x000fe40000011417 */
[-C--:B------:R-:W-:Y:S02]  /*5c30*/  LEA.HI.X R4, R19, R0.reuse, R4, 0x2, P0 ;  /* 0x0000000013047211 */ /* 0x080fe400000f1404 */
[-C--:B------:R-:W-:Y:S02]  /*5c40*/  LEA.HI.X R18, R28, R0.reuse, R22, 0x2, P1 ;  /* 0x000000001c127211 */ /* 0x080fe400008f1416 */
[----:B------:R-:W-:Y:S02]  /*5c50*/  LEA.HI.X R6, R23, R0, R6, 0x2, P2 ;  /* 0x0000000017067211 */ /* 0x000fe400010f1406 */
[----:B------:R-:W-:-:S02]  /*5c60*/  SHF.R.S32.HI R23, RZ, 0x1f, R25 ;  /* 0x0000001fff177819 */ /* 0x000fc40000011419 */
[C---:B------:R-:W-:Y:S01]  /*5c70*/  LEA R7, P2, R25.reuse, R21, 0x2 ;  /* 0x0000001519077211 */ /* 0x040fe200078410ff */
[----:B------:R1:W-:Y:S01]  /*5c80*/  STL [R1], R4 ;  /* 0x0000000401007387 */ /* 0x0003e20000100800 */
[----:B------:R-:W-:Y:S02]  /*5c90*/  SHF.R.S32.HI R27, RZ, 0x1f, R24 ;  /* 0x0000001fff1b7819 */ /* 0x000fe40000011418 */
[-C--:B----4-:R-:W-:Y:S01]  /*5ca0*/  LEA.HI.X R13, R25, R0.reuse, R23, 0x2, P2 ;  /* 0x00000000190d7211 */ /* 0x090fe200010f1417 */
[----:B------:R4:W-:Y:S01]  /*5cb0*/  STL [R1+0xc], R18 ;  /* 0x00000c1201007387 */ /* 0x0009e20000100800 */
[----:B------:R-:W-:-:S03]  /*5cc0*/  LEA.HI.X R27, R24, R0, R27, 0x2, P3 ;  /* 0x00000000181b7211 */ /* 0x000fc600018f141b */
[----:B------:R-:W3:Y:S01]  /*5cd0*/  LDL.LU R20, [R1+0x1a0] ;  /* 0x0001a00001147983 */ /* 0x000ee20000300800 */
[----:B------:R-:W-:Y:S02]  /*5ce0*/  SHF.R.S32.HI R24, RZ, 0x1f, R26 ;  /* 0x0000001fff187819 */ /* 0x000fe4000001141a */
[CC--:B------:R-:W-:Y:S01]  /*5cf0*/  LEA R5, P3, R26.reuse, R21.reuse, 0x2 ;  /* 0x000000151a057211 */ /* 0x0c0fe200078610ff */
[----:B------:R4:W-:Y:S03]  /*5d00*/  STL [R1+0x10], R13 ;  /* 0x0000100d01007387 */ /* 0x0009e60000100800 */
[----:B-1----:R-:W-:Y:S01]  /*5d10*/  LEA.HI.X R4, R26, R0, R24, 0x2, P3 ;  /* 0x000000001a047211 */ /* 0x002fe200018f1418 */
[----:B----4-:R-:W4:Y:S04]  /*5d20*/  LDL.LU R18, [R1+0x1a4] ;  /* 0x0001a40001127983 */ /* 0x010f280000300800 */
[----:B------:R-:W-:Y:S04]  /*5d30*/  STL [R1+0x1c], R4 ;  /* 0x00001c0401007387 */ /* 0x000fe80000100800 */
[----:B------:R-:W4:Y:S04]  /*5d40*/  LDL.LU R19, [R1+0x1a8] ;  /* 0x0001a80001137983 */ /* 0x000f280000300800 */
[----:B------:R-:W4:Y:S01]  /*5d50*/  LDL.LU R28, [R1+0x1ac] ;  /* 0x0001ac00011c7983 */ /* 0x000f220000300800 */
[----:B------:R-:W-:-:S02]  /*5d60*/  LEA R13, P2, R12, R21, 0x2 ;  /* 0x000000150c0d7211 */ /* 0x000fc400078410ff */
[----:B------:R-:W-:-:S03]  /*5d70*/  SHF.R.S32.HI R24, RZ, 0x1f, R12 ;  /* 0x0000001fff187819 */ /* 0x000fc6000001140c */
[----:B------:R1:W-:Y:S01]  /*5d80*/  STL [R1+0x4], R13 ;  /* 0x0000040d01007387 */ /* 0x0003e20000100800 */
[----:B------:R-:W-:Y:S02]  /*5d90*/  SHF.R.S32.HI R25, RZ, 0x1f, R14 ;  /* 0x0000001fff197819 */ /* 0x000fe4000001140e */
[----:B-1----:R-:W-:-:S05]  /*5da0*/  LEA R13, P3, R14, R21, 0x2 ;  /* 0x000000150e0d7211 */ /* 0x002fca00078610ff */
[----:B------:R1:W-:Y:S02]  /*5db0*/  STL [R1+0x14], R13 ;  /* 0x0000140d01007387 */ /* 0x0003e40000100800 */
[-C--:B-1----:R-:W-:Y:S02]  /*5dc0*/  LEA.HI.X R13, R12, R0.reuse, R24, 0x2, P2 ;  /* 0x000000000c0d7211 */ /* 0x082fe400010f1418 */
[----:B------:R-:W-:Y:S02]  /*5dd0*/  LEA.HI.X R12, R14, R0, R25, 0x2, P3 ;  /* 0x000000000e0c7211 */ /* 0x000fe400018f1419 */
[----:B--2---:R-:W-:Y:S02]  /*5de0*/  SHF.R.S32.HI R23, RZ, 0x1f, R17 ;  /* 0x0000001fff177819 */ /* 0x004fe40000011411 */
[----:B------:R-:W-:Y:S02]  /*5df0*/  LEA R26, P1, R17, R21, 0x2 ;  /* 0x00000015111a7211 */ /* 0x000fe400078210ff */
[----:B---3--:R-:W-:-:S02]  /*5e00*/  SHF.R.S32.HI R22, RZ, 0x1f, R16 ;  /* 0x0000001fff167819 */ /* 0x008fc40000011410 */
[----:B------:R-:W-:-:S04]  /*5e10*/  LEA R4, P0, R16, R21, 0x2 ;  /* 0x0000001510047211 */ /* 0x000fc800078010ff */
[-C--:B------:R-:W-:Y:S02]  /*5e20*/  LEA.HI.X R22, R16, R0.reuse, R22, 0x2, P0 ;  /* 0x0000000010167211 */ /* 0x080fe400000f1416 */
[----:B------:R-:W-:-:S03]  /*5e30*/  LEA.HI.X R16, R17, R0, R23, 0x2, P1 ;  /* 0x0000000011107211 */ /* 0x000fc600008f1417 */
[----:B------:R-:W-:Y:S04]  /*5e40*/  STL [R1+0x20], R22 ;  /* 0x0000201601007387 */ /* 0x000fe80000100800 */
[----:B------:R1:W-:Y:S04]  /*5e50*/  STL [R1+0x2c], R16 ;  /* 0x00002c1001007387 */ /* 0x0003e80000100800 */
[----:B-1----:R-:W2:Y:S04]  /*5e60*/  LDL.LU R16, [R1+0x330] ;  /* 0x0003300001107983 */ /* 0x002ea80000300800 */
[----:B------:R1:W-:Y:S04]  /*5e70*/  STL [R1+0x30], R13 ;  /* 0x0000300d01007387 */ /* 0x0003e80000100800 */
[----:B------:R-:W3:Y:S04]  /*5e80*/  LDL.LU R17, [R1+0x338] ;  /* 0x0003380001117983 */ /* 0x000ee80000300800 */
[----:B------:R1:W-:Y:S02]  /*5e90*/  STL [R1+0x3c], R12 ;  /* 0x00003c0c01007387 */ /* 0x0003e40000100800 */
[----:B-1----:R-:W-:-:S02]  /*5ea0*/  LEA R13, P0, R15, R21, 0x2 ;  /* 0x000000150f0d7211 */ /* 0x002fc400078010ff */
[----:B------:R-:W3:Y:S04]  /*5eb0*/  LDL.LU R12, [R1+0x33c] ;  /* 0x00033c00010c7983 */ /* 0x000ee80000300800 */
[----:B------:R-:W3:Y:S04]  /*5ec0*/  LDL.LU R14, [R1+0x340] ;  /* 0x00034000010e7983 */ /* 0x000ee80000300800 */
[----:B------:R1:W-:Y:S02]  /*5ed0*/  STL [R1+0x8], R13 ;  /* 0x0000080d01007387 */ /* 0x0003e40000100800 */
[----:B-1----:R-:W-:-:S05]  /*5ee0*/  LEA R13, P1, R3, R21, 0x2 ;  /* 0x00000015030d7211 */ /* 0x002fca00078210ff */
[----:B------:R1:W-:Y:S01]  /*5ef0*/  STL [R1+0x18], R13 ;  /* 0x0000180d01007387 */ /* 0x0003e20000100800 */
[----:B------:R-:W-:Y:S02]  /*5f00*/  SHF.R.S32.HI R22, RZ, 0x1f, R15 ;  /* 0x0000001fff167819 */ /* 0x000fe4000001140f */
[----:B------:R-:W-:Y:S02]  /*5f10*/  SHF.R.S32.HI R23, RZ, 0x1f, R3 ;  /* 0x0000001fff177819 */ /* 0x000fe40000011403 */
[----:B-1----:R-:W-:Y:S02]  /*5f20*/  LEA R13, P2, R29, R21, 0x2 ;  /* 0x000000151d0d7211 */ /* 0x002fe400078410ff */
[----:B------:R-:W-:-:S03]  /*5f30*/  SHF.R.S32.HI R24, RZ, 0x1f, R29 ;  /* 0x0000001fff187819 */ /* 0x000fc6000001141d */
[----:B------:R1:W-:Y:S01]  /*5f40*/  STL [R1+0x24], R13 ;  /* 0x0000240d01007387 */ /* 0x0003e20000100800 */
[-C--:B------:R-:W-:Y:S02]  /*5f50*/  LEA.HI.X R22, R15, R0.reuse, R22, 0x2, P0 ;  /* 0x000000000f167211 */ /* 0x080fe400000f1416 */
[-C--:B------:R-:W-:Y:S02]  /*5f60*/  LEA.HI.X R3, R3, R0.reuse, R23, 0x2, P1 ;  /* 0x0000000003037211 */ /* 0x080fe400008f1417 */
[----:B------:R-:W-:Y:S02]  /*5f70*/  SHF.R.S32.HI R25, RZ, 0x1f, R2 ;  /* 0x0000001fff197819 */ /* 0x000fe40000011402 */
[----:B-1----:R-:W-:Y:S02]  /*5f80*/  LEA R13, P3, R2, R21, 0x2 ;  /* 0x00000015020d7211 */ /* 0x002fe400078610ff */
[----:B------:R-:W-:-:S03]  /*5f90*/  LEA.HI.X R15, R29, R0, R24, 0x2, P2 ;  /* 0x000000001d0f7211 */ /* 0x000fc600010f1418 */
[----:B------:R1:W-:Y:S01]  /*5fa0*/  STL [R1+0x34], R13 ;  /* 0x0000340d01007387 */ /* 0x0003e20000100800 */
[----:B------:R-:W-:-:S03]  /*5fb0*/  LEA.HI.X R2, R2, R0, R25, 0x2, P3 ;  /* 0x0000000002027211 */ /* 0x000fc600018f1419 */
[----:B-1----:R-:W3:Y:S04]  /*5fc0*/  LDL.LU R13, [R1+0x520] ;  /* 0x00052000010d7983 */ /* 0x002ee80000300800 */
[----:B------:R-:W-:Y:S04]  /*5fd0*/  STL [R1+0x40], R22 ;  /* 0x0000401601007387 */ /* 0x000fe80000100800 */
[----:B------:R1:W-:Y:S04]  /*5fe0*/  STL [R1+0x4c], R3 ;  /* 0x00004c0301007387 */ /* 0x0003e80000100800 */
[----:B-1----:R-:W3:Y:S04]  /*5ff0*/  LDL.LU R3, [R1+0x344] ;  /* 0x0003440001037983 */ /* 0x002ee80000300800 */
[----:B------:R1:W-:Y:S04]  /*6000*/  STL [R1+0x50], R15 ;  /* 0x0000500f01007387 */ /* 0x0003e80000100800 */
[----:B------:R-:W3:Y:S01]  /*6010*/  LDL.LU R29, [R1+0x348] ;  /* 0x00034800011d7983 */ /* 0x000ee20000300800 */
[----:B-1----:R-:W-:-:S03]  /*6020*/  LEA R15, P0, R20, R21, 0x2 ;  /* 0x00000015140f7211 */ /* 0x002fc600078010ff */
[----:B------:R1:W-:Y:S04]  /*6030*/  STL [R1+0x5c], R2 ;  /* 0x00005c0201007387 */ /* 0x0003e80000100800 */
[----:B-1----:R-:W3:Y:S04]  /*6040*/  LDL.LU R2, [R1+0x34c] ;  /* 0x00034c0001027983 */ /* 0x002ee80000300800 */
[----:B------:R4:W-:Y:S02]  /*6050*/  STL [R1+0x28], R15 ;  /* 0x0000280f01007387 */ /* 0x0009e40000100800 */
[----:B----4-:R-:W-:-:S05]  /*6060*/  LEA R15, P1, R18, R21, 0x2 ;  /* 0x00000015120f7211 */ /* 0x010fca00078210ff */
[----:B------:R1:W-:Y:S01]  /*6070*/  STL [R1+0x38], R15 ;  /* 0x0000380f01007387 */ /* 0x0003e20000100800 */
[----:B------:R-:W-:Y:S02]  /*6080*/  SHF.R.S32.HI R22, RZ, 0x1f, R20 ;  /* 0x0000001fff167819 */ /* 0x000fe40000011414 */
[----:B-1----:R-:W-:-:S05]  /*6090*/  LEA R15, P2, R19, R21, 0x2 ;  /* 0x00000015130f7211 */ /* 0x002fca00078410ff */
[----:B------:R1:W-:Y:S01]  /*60a0*/  STL [R1+0x44], R15 ;  /* 0x0000440f01007387 */ /* 0x0003e20000100800 */
[----:B------:R-:W-:Y:S02]  /*60b0*/  SHF.R.S32.HI R23, RZ, 0x1f, R18 ;  /* 0x0000001fff177819 */ /* 0x000fe40000011412 */
[----:B------:R-:W-:Y:S02]  /*60c0*/  SHF.R.S32.HI R24, RZ, 0x1f, R19 ;  /* 0x0000001fff187819 */ /* 0x000fe40000011413 */
[----:B-1----:R-:W-:-:S05]  /*60d0*/  LEA R15, P3, R28, R21, 0x2 ;  /* 0x000000151c0f7211 */ /* 0x002fca00078610ff */
[----:B------:R1:W-:Y:S01]  /*60e0*/  STL [R1+0x54], R15 ;  /* 0x0000540f01007387 */ /* 0x0003e20000100800 */
[----:B------:R-:W-:Y:S02]  /*60f0*/  SHF.R.S32.HI R25, RZ, 0x1f, R28 ;  /* 0x0000001fff197819 */ /* 0x000fe4000001141c */
[-C--:B-1----:R-:W-:Y:S02]  /*6100*/  LEA.HI.X R15, R20, R0.reuse, R22, 0x2, P0 ;  /* 0x00000000140f7211 */ /* 0x082fe400000f1416 */
[-C--:B------:R-:W-:Y:S02]  /*6110*/  LEA.HI.X R20, R18, R0.reuse, R23, 0x2, P1 ;  /* 0x0000000012147211 */ /* 0x080fe400008f1417 */
[-C--:B------:R-:W-:Y:S01]  /*6120*/  LEA.HI.X R18, R19, R0.reuse, R24, 0x2, P2 ;  /* 0x0000000013127211 */ /* 0x080fe200010f1418 */
[----:B------:R1:W-:Y:S04]  /*6130*/  STL [R1+0x60], R15 ;  /* 0x0000600f01007387 */ /* 0x0003e80000100800 */
[----:B------:R4:W-:Y:S01]  /*6140*/  STL [R1+0x6c], R20 ;  /* 0x00006c1401007387 */ /* 0x0009e20000100800 */
[----:B-1----:R-:W-:-:S03]  /*6150*/  LEA.HI.X R15, R28, R0, R25, 0x2, P3 ;  /* 0x000000001c0f7211 */ /* 0x002fc600018f1419 */
[----:B----4-:R-:W4:Y:S04]  /*6160*/  LDL.LU R20, [R1+0x350] ;  /* 0x0003500001147983 */ /* 0x010f280000300800 */
[----:B------:R1:W-:Y:S04]  /*6170*/  STL [R1+0x70], R18 ;  /* 0x0000701201007387 */ /* 0x0003e80000100800 */
[----:B-1----:R-:W4:Y:S04]  /*6180*/  LDL.LU R18, [R1+0x354] ;  /* 0x0003540001127983 */ /* 0x002f280000300800 */
[----:B------:R2:W-:Y:S04]  /*6190*/  STL [R1+0x7c], R15 ;  /* 0x00007c0f01007387 */ /* 0x0005e80000100800 */
[----:B------:R-:W4:Y:S04]  /*61a0*/  LDL.LU R19, [R1+0x358] ;  /* 0x0003580001137983 */ /* 0x000f280000300800 */
[----:B------:R-:W4:Y:S01]  /*61b0*/  LDL R28, [R1+0x438] ;  /* 0x00043800011c7983 */ /* 0x000f220000100800 */
[----:B--2---:R-:W-:-:S05]  /*61c0*/  LEA R15, P0, R16, R21, 0x2 ;  /* 0x00000015100f7211 */ /* 0x004fca00078010ff */
[----:B------:R3:W-:Y:S02]  /*61d0*/  STL [R1+0x48], R15 ;  /* 0x0000480f01007387 */ /* 0x0007e40000100800 */
[----:B---3--:R-:W-:-:S05]  /*61e0*/  LEA R15, P1, R17, R21, 0x2 ;  /* 0x00000015110f7211 */ /* 0x008fca00078210ff */
[----:B------:R1:W-:Y:S01]  /*61f0*/  STL [R1+0x58], R15 ;  /* 0x0000580f01007387 */ /* 0x0003e20000100800 */
[----:B------:R-:W-:Y:S02]  /*6200*/  SHF.R.S32.HI R22, RZ, 0x1f, R16 ;  /* 0x0000001fff167819 */ /* 0x000fe40000011410 */
[----:B-1----:R-:W-:-:S05]  /*6210*/  LEA R15, P2, R12, R21, 0x2 ;  /* 0x000000150c0f7211 */ /* 0x002fca00078410ff */
[----:B------:R1:W-:Y:S01]  /*6220*/  STL [R1+0x64], R15 ;  /* 0x0000640f01007387 */ /* 0x0003e20000100800 */
[----:B------:R-:W-:Y:S02]  /*6230*/  SHF.R.S32.HI R23, RZ, 0x1f, R17 ;  /* 0x0000001fff177819 */ /* 0x000fe40000011411 */
[----:B------:R-:W-:Y:S02]  /*6240*/  LEA.HI.X R22, R16, R0, R22, 0x2, P0 ;  /* 0x0000000010167211 */ /* 0x000fe400000f1416 */
[----:B-1----:R-:W-:Y:S02]  /*6250*/  LEA R15, P3, R14, R21, 0x2 ;  /* 0x000000150e0f7211 */ /* 0x002fe400078610ff */
[----:B------:R-:W-:-:S03]  /*6260*/  SHF.R.S32.HI R24, RZ, 0x1f, R12 ;  /* 0x0000001fff187819 */ /* 0x000fc6000001140c */
[----:B------:R1:W-:Y:S01]  /*6270*/  STL [R1+0x74], R15 ;  /* 0x0000740f01007387 */ /* 0x0003e20000100800 */
[----:B------:R-:W-:Y:S02]  /*6280*/  SHF.R.S32.HI R25, RZ, 0x1f, R14 ;  /* 0x0000001fff197819 */ /* 0x000fe4000001140e */
[-C--:B------:R-:W-:Y:S01]  /*6290*/  LEA.HI.X R23, R17, R0.reuse, R23, 0x2, P1 ;  /* 0x0000000011177211 */ /* 0x080fe200008f1417 */
[----:B-1----:R-:W2:Y:S04]  /*62a0*/  LDL.LU R15, [R1+0x51c] ;  /* 0x00051c00010f7983 */ /* 0x002ea80000300800 */
[----:B------:R-:W3:Y:S04]  /*62b0*/  LDL.LU R16, [R1+0x518] ;  /* 0x0005180001107983 */ /* 0x000ee80000300800 */
[----:B------:R-:W2:Y:S04]  /*62c0*/  LDL.LU R17, [R1+0x514] ;  /* 0x0005140001117983 */ /* 0x000ea80000300800 */
[----:B------:R1:W-:Y:S02]  /*62d0*/  STL [R1+0x84], R22 ;  /* 0x0000841601007387 */ /* 0x0003e40000100800 */
[----:B-1----:R-:W-:-:S02]  /*62e0*/  LEA.HI.X R22, R12, R0, R24, 0x2, P2 ;  /* 0x000000000c167211 */ /* 0x002fc400010f1418 */
[----:B------:R-:W-:Y:S01]  /*62f0*/  LEA.HI.X R24, R14, R0, R25, 0x2, P3 ;  /* 0x000000000e187211 */ /* 0x000fe200018f1419 */
[----:B------:R-:W2:Y:S04]  /*6300*/  LDL.LU R12, [R1+0x510] ;  /* 0x00051000010c7983 */ /* 0x000ea80000300800 */
[----:B------:R-:W-:Y:S04]  /*6310*/  STL [R1+0x8c], R23 ;  /* 0x00008c1701007387 */ /* 0x000fe80000100800 */
[----:B------:R-:W2:Y:S04]  /*6320*/  LDL.LU R14, [R1+0x50c] ;  /* 0x00050c00010e7983 */ /* 0x000ea80000300800 */
[----:B------:R1:W-:Y:S01]  /*6330*/  STL [R1+0x94], R22 ;  /* 0x0000941601007387 */ /* 0x0003e20000100800 */
[----:B------:R-:W-:-:S03]  /*6340*/  LEA R25, P0, R3, R21, 0x2 ;  /* 0x0000001503197211 */ /* 0x000fc600078010ff */
[----:B------:R-:W-:Y:S04]  /*6350*/  STL [R1+0x9c], R24 ;  /* 0x00009c1801007387 */ /* 0x000fe80000100800 */
[----:B------:R1:W-:Y:S02]  /*6360*/  STL [R1+0x68], R25 ;  /* 0x0000681901007387 */ /* 0x0003e40000100800 */
[----:B-1----:R-:W-:Y:S02]  /*6370*/  SHF.R.S32.HI R22, RZ, 0x1f, R3 ;  /* 0x0000001fff167819 */ /* 0x002fe40000011403 */
[----:B------:R-:W-:Y:S02]  /*6380*/  SHF.R.S32.HI R23, RZ, 0x1f, R29 ;  /* 0x0000001fff177819 */ /* 0x000fe4000001141d */
[----:B------:R-:W-:-:S02]  /*6390*/  LEA R25, P1, R29, R21, 0x2 ;  /* 0x000000151d197211 */ /* 0x000fc400078210ff */
[----:B------:R-:W-:-:S03]  /*63a0*/  LEA.HI.X R3, R3, R0, R22, 0x2, P0 ;  /* 0x0000000003037211 */ /* 0x000fc600000f1416 */
[----:B------:R1:W-:Y:S01]  /*63b0*/  STL [R1+0x78], R25 ;  /* 0x0000781901007387 */ /* 0x0003e20000100800 */
[----:B------:R-:W-:Y:S02]  /*63c0*/  LEA.HI.X R29, R29, R0, R23, 0x2, P1 ;  /* 0x000000001d1d7211 */ /* 0x000fe400008f1417 */
[----:B------:R-:W-:Y:S02]  /*63d0*/  SHF.R.S32.HI R24, RZ, 0x1f, R2 ;  /* 0x0000001fff187819 */ /* 0x000fe40000011402 */
[----:B-1----:R-:W-:-:S05]  /*63e0*/  LEA R25, P2, R2, R21, 0x2 ;  /* 0x0000001502197211 */ /* 0x002fca00078410ff */
[----:B------:R1:W-:Y:S04]  /*63f0*/  STL [R1+0x88], R25 ;  /* 0x0000881901007387 */ /* 0x0003e80000100800 */
[----:B------:R-:W-:Y:S04]  /*6400*/  STL [R1+0x4d8], R29 ;  /* 0x0004d81d01007387 */ /* 0x000fe80000100800 */
[----:B------:R1:W-:Y:S02]  /*6410*/  STL [R1+0xa0], R3 ;  /* 0x0000a00301007387 */ /* 0x0003e40000100800 */
[----:B-1----:R-:W1:Y:S01]  /*6420*/  S2R R25, SR_TID.X ;  /* 0x0000000000197919 */ /* 0x002e620000002100 */
[----:B------:R-:W-:-:S05]  /*6430*/  LEA.HI.X R3, R2, R0, R24, 0x2, P2 ;  /* 0x0000000002037211 */ /* 0x000fca00010f1418 */
[----:B------:R1:W-:Y:S02]  /*6440*/  STL [R1+0x4dc], R3 ;  /* 0x0004dc0301007387 */ /* 0x0003e40000100800 */
[----:B-1----:R-:W1:Y:S01]  /*6450*/  S2R R3, SR_TID.X ;  /* 0x0000000000037919 */ /* 0x002e620000002100 */
[----:B----4-:R-:W-:Y:S02]  /*6460*/  LEA R29, P0, R20, R21, 0x2 ;  /* 0x00000015141d7211 */ /* 0x010fe400078010ff */
[----:B------:R-:W-:-:S03]  /*6470*/  SHF.R.S32.HI R23, RZ, 0x1f, R20 ;  /* 0x0000001fff177819 */ /* 0x000fc60000011414 */
[----:B------:R-:W-:Y:S01]  /*6480*/  STL [R1+0x4e0], R29 ;  /* 0x0004e01d01007387 */ /* 0x000fe20000100800 */
[----:B------:R-:W-:-:S05]  /*6490*/  LEA R2, P1, R18, R21, 0x2 ;  /* 0x0000001512027211 */ /* 0x000fca00078210ff */
[----:B------:R4:W-:Y:S01]  /*64a0*/  STL [R1+0x90], R2 ;  /* 0x0000900201007387 */ /* 0x0009e20000100800 */
[----:B------:R-:W-:Y:S02]  /*64b0*/  LEA.HI.X R23, R20, R0, R23, 0x2, P0 ;  /* 0x0000000014177211 */ /* 0x000fe400000f1417 */
[----:B----4-:R-:W-:Y:S02]  /*64c0*/  LEA R2, P2, R19, R21, 0x2 ;  /* 0x0000001513027211 */ /* 0x010fe400078410ff */
[----:B------:R-:W4:Y:S04]  /*64d0*/  LDL.LU R21, [R1+0x35c] ;  /* 0x00035c0001157983 */ /* 0x000f280000300800 */
[----:B------:R1:W-:Y:S04]  /*64e0*/  STL [R1+0x4e4], R2 ;  /* 0x0004e40201007387 */ /* 0x0003e80000100800 */
[----:B------:R-:W2:Y:S01]  /*64f0*/  LDL.LU R20, [R1+0x508] ;  /* 0x0005080001147983 */ /* 0x000ea20000300800 */
[----:B------:R-:W-:-:S02]  /*6500*/  SHF.R.U32.HI R25, RZ, 0x2, R25 ;  /* 0x00000002ff197819 */ /* 0x000fc40000011619 */
[----:B------:R-:W-:Y:S02]  /*6510*/  SHF.R.S32.HI R24, RZ, 0x1f, R18 ;  /* 0x0000001fff187819 */ /* 0x000fe40000011412 */
[----:B------:R-:W-:Y:S02]  /*6520*/  LOP3.LUT R25, R25, 0x40, RZ, 0xc0, !PT ;  /* 0x0000004019197812 */ /* 0x000fe400078ec0ff */
[-C--:B------:R-:W-:Y:S02]  /*6530*/  LEA.HI.X R24, R18, R0.reuse, R24, 0x2, P1 ;  /* 0x0000000012187211 */ /* 0x080fe400008f1418 */
[----:B-1----:R-:W-:Y:S02]  /*6540*/  LOP3.LUT R22, R25, 0x1c, R3, 0xf8, !PT ;  /* 0x0000001c19167812 */ /* 0x002fe400078ef803 */
[----:B------:R-:W-:Y:S01]  /*6550*/  SHF.R.S32.HI R25, RZ, 0x1f, R19 ;  /* 0x0000001fff197819 */ /* 0x000fe20000011413 */
[----:B------:R-:W-:Y:S03]  /*6560*/  STL [R1+0x4e8], R23 ;  /* 0x0004e81701007387 */ /* 0x000fe60000100800 */
[----:B------:R-:W-:Y:S01]  /*6570*/  LEA.HI.X R25, R19, R0, R25, 0x2, P2 ;  /* 0x0000000013197211 */ /* 0x000fe200010f1419 */
[----:B------:R-:W3:Y:S04]  /*6580*/  LDL.LU R18, [R1+0x504] ;  /* 0x0005040001127983 */ /* 0x000ee80000300800 */
[----:B------:R-:W-:Y:S04]  /*6590*/  STL [R1+0x4ec], R24 ;  /* 0x0004ec1801007387 */ /* 0x000fe80000100800 */
[----:B------:R-:W3:Y:S01]  /*65a0*/  LDL.LU R19, [R1+0x500] ;  /* 0x0005000001137983 */ /* 0x000ee20000300800 */
[----:B------:R-:W-:-:S02]  /*65b0*/  LOP3.LUT R29, R3, 0x3, RZ, 0xc0, !PT ;  /* 0x00000003031d7812 */ /* 0x000fc400078ec0ff */
[C---:B------:R-:W-:Y:S02]  /*65c0*/  LOP3.LUT R2, R3.reuse, 0xe0, RZ, 0xc0, !PT ;  /* 0x000000e003027812 */ /* 0x040fe400078ec0ff */
[----:B------:R-:W-:Y:S01]  /*65d0*/  LOP3.LUT R3, R3, 0x7, RZ, 0xc0, !PT ;  /* 0x0000000703037812 */ /* 0x000fe200078ec0ff */
[----:B------:R-:W-:Y:S01]  /*65e0*/  IMAD R29, R29, 0x220, RZ ;  /* 0x000002201d1d7824 */ /* 0x000fe200078e02ff */
[----:B------:R-:W-:Y:S03]  /*65f0*/  STL [R1+0x4f0], R25 ;  /* 0x0004f01901007387 */ /* 0x000fe60000100800 */
[----:B------:R-:W-:Y:S01]  /*6600*/  IMAD R3, R3, 0x4, R2 ;  /* 0x0000000403037824 */ /* 0x000fe200078e0202 */
[----:B------:R-:W-:-:S05]  /*6610*/  LOP3.LUT R0, R29, R22, RZ, 0x3c, !PT ;  /* 0x000000161d007212 */ /* 0x000fca00078e3cff */
[----:B------:R1:W-:Y:S04]  /*6620*/  STL [R1+0x4f4], R0 ;  /* 0x0004f40001007387 */ /* 0x0003e80000100800 */
[----:B-1----:R-:W3:Y:S04]  /*6630*/  LDL.LU R0, [R1+0x10] ;  /* 0x0000100001007983 */ /* 0x002ee80000300800 */
[----:B------:R-:W3:Y:S04]  /*6640*/  LDL.LU R25, [R1+0x14] ;  /* 0x0000140001197983 */ /* 0x000ee80000300800 */
[----:B------:R-:W3:Y:S04]  /*6650*/  LDL.LU R24, [R1+0x1c] ;  /* 0x00001c0001187983 */ /* 0x000ee80000300800 */
[----:B------:R-:W3:Y:S04]  /*6660*/  LDL.LU R23, [R1+0x8] ;  /* 0x0000080001177983 */ /* 0x000ee80000300800 */
[----:B------:R-:W3:Y:S01]  /*6670*/  LDL.LU R2, [R1+0x20] ;  /* 0x0000200001027983 */ /* 0x000ee20000300800 */
[----:B----4-:R-:W-:Y:S01]  /*6680*/  LEA R21, P1, R28, R21, 0x3 ;  /* 0x000000151c157211 */ /* 0x010fe200078218ff */
[----:B--2---:R-:W-:Y:S01]  /*6690*/  IMAD.U32 R22, R3, 0x20, R20 ;  /* 0x0000002003167824 */ /* 0x004fe200078e0014 */
[----:B------:R-:W-:-:S02]  /*66a0*/  SHF.R.S32.HI R20, RZ, 0x1f, R28 ;  /* 0x0000001fff147819 */ /* 0x000fc4000001141c */
[----:B------:R-:W-:-:S03]  /*66b0*/  IADD3 R3, P0, PT, R21, UR12, RZ ;  /* 0x0000000c15037c10 */ /* 0x000fc6000ff1e0ff */
[----:B------:R1:W-:Y:S04]  /*66c0*/  STL [R1+0x4fc], R20 ;  /* 0x0004fc1401007387 */ /* 0x0003e80000100800 */
[----:B-1----:R-:W2:Y:S04]  /*66d0*/  LDL.LU R20, [R1+0x4] ;  /* 0x0000040001147983 */ /* 0x002ea80000300800 */
[----:B------:R1:W-:Y:S04]  /*66e0*/  STL [R1+0x4f8], R28 ;  /* 0x0004f81c01007387 */ /* 0x0003e80000100800 */
[----:B-1----:R-:W4:Y:S04]  /*66f0*/  LDL.LU R28, [R1+0xc] ;  /* 0x00000c00011c7983 */ /* 0x002f280000300800 */
[----:B------:R-:W2:Y:S04]  /*6700*/  LDL.LU R21, [R1] ;  /* 0x0000000001157983 */ /* 0x000ea80000300800 */
[----:B------:R-:W4:Y:S04]  /*6710*/  LDL.LU R29, [R1+0x18] ;  /* 0x00001800011d7983 */ /* 0x000f280000300800 */
[----:B------:R1:W-:Y:S01]  /*6720*/  STL [R1+0x330], R3 ;  /* 0x0003300301007387 */ /* 0x0003e20000100800 */
[----:B---3--:R-:W-:-:S03]  /*6730*/  IADD3 R18, P3, PT, R18, UR14, RZ ;  /* 0x0000000e12127c10 */ /* 0x008fc6000ff7e0ff */
[----:B------:R-:W-:Y:S01]  /*6740*/  STL [R1+0x1a4], R22 ;  /* 0x0001a41601007387 */ /* 0x000fe20000100800 */
[----:B-1----:R-:W-:-:S05]  /*6750*/  IADD3 R3, P4, PT, R19, UR14, RZ ;  /* 0x0000000e13037c10 */ /* 0x002fca000ff9e0ff */
[----:B------:R1:W-:Y:S04]  /*6760*/  STL [R1+0x33c], R3 ;  /* 0x00033c0301007387 */ /* 0x0003e80000100800 */
[----:B------:R-:W-:Y:S01]  /*6770*/  STL [R1+0x344], R18 ;  /* 0x0003441201007387 */ /* 0x000fe20000100800 */
[----:B-1----:R-:W-:-:S05]  /*6780*/  IADD3 R3, P2, PT, R17, UR14, RZ ;  /* 0x0000000e11037c10 */ /* 0x002fca000ff5e0ff */
[----:B------:R1:W-:Y:S04]  /*6790*/  STL [R1+0x34c], R3 ;  /* 0x00034c0301007387 */ /* 0x0003e80000100800 */
[----:B-1----:R-:W3:Y:S01]  /*67a0*/  LDL.LU R3, [R1+0x2c] ;  /* 0x00002c0001037983 */ /* 0x002ee20000300800 */
[----:B------:R-:W-:Y:S02]  /*67b0*/  IADD3 R16, P6, PT, R16, UR14, RZ ;  /* 0x0000000e10107c10 */ /* 0x000fe4000ffde0ff */
[----:B------:R-:W-:Y:S02]  /*67c0*/  IADD3 R15, P5, PT, R15, UR14, RZ ;  /* 0x0000000e0f0f7c10 */ /* 0x000fe4000ffbe0ff */
[----:B------:R-:W-:Y:S02]  /*67d0*/  IADD3.X R14, PT, PT, R14, UR15, RZ, P4, !PT ;  /* 0x0000000f0e0e7c10 */ /* 0x000fe4000a7fe4ff */
[----:B------:R-:W-:Y:S01]  /*67e0*/  IADD3 R13, P4, PT, R13, UR14, RZ ;  /* 0x0000000e0d0d7c10 */ /* 0x000fe2000ff9e0ff */
[----:B------:R-:W-:Y:S01]  /*67f0*/  STL [R1+0x354], R16 ;  /* 0x0003541001007387 */ /* 0x000fe20000100800 */
[----:B------:R-:W-:-:S02]  /*6800*/  IADD3.X R12, PT, PT, R12, UR15, RZ, P3, !PT ;  /* 0x0000000f0c0c7c10 */ /* 0x000fc40009ffe4ff */
[----:B------:R-:W-:Y:S01]  /*6810*/  IADD3 R11, P3, PT, R11, UR14, RZ ;  /* 0x0000000e0b0b7c10 */ /* 0x000fe2000ff7e0ff */
[----:B------:R-:W-:Y:S01]  /*6820*/  STL [R1+0x35c], R15 ;  /* 0x00035c0f01007387 */ /* 0x000fe20000100800 */
[----:B------:R-:W-:Y:S02]  /*6830*/  IADD3.X R10, PT, PT, R10, UR15, RZ, P2, !PT ;  /* 0x0000000f0a0a7c10 */ /* 0x000fe400097fe4ff */
[----:B------:R-:W-:Y:S01]  /*6840*/  IADD3 R9, P2, PT, R9, UR14, RZ ;  /* 0x0000000e09097c10 */ /* 0x000fe2000ff5e0ff */
[----:B------:R-:W-:Y:S01]  /*6850*/  STL [R1+0x338], R14 ;  /* 0x0003380e01007387 */ /* 0x000fe20000100800 */
[----:B------:R-:W-:Y:S02]  /*6860*/  IADD3.X R8, PT, PT, R8, UR15, RZ, P6, !PT ;  /* 0x0000000f08087c10 */ /* 0x000fe4000b7fe4ff */
[----:B------:R-:W-:Y:S01]  /*6870*/  IADD3 R7, P6, PT, R7, UR14, RZ ;  /* 0x0000000e07077c10 */ /* 0x000fe2000ffde0ff */
[----:B------:R-:W-:Y:S01]  /*6880*/  STL [R1+0x364], R13 ;  /* 0x0003640d01007387 */ /* 0x000fe20000100800 */
[----:B------:R-:W-:-:S03]  /*6890*/  IADD3.X R6, PT, PT, R6, UR15, RZ, P5, !PT ;  /* 0x0000000f06067c10 */ /* 0x000fc6000affe4ff */
[----:B------:R-:W-:Y:S01]  /*68a0*/  STL [R1+0x340], R12 ;  /* 0x0003400c01007387 */ /* 0x000fe20000100800 */
[----:B------:R-:W-:-:S03]  /*68b0*/  IADD3 R5, P5, PT, R5, UR14, RZ ;  /* 0x0000000e05057c10 */ /* 0x000fc6000ffbe0ff */
[----:B------:R-:W-:Y:S04]  /*68c0*/  STL [R1+0x36c], R11 ;  /* 0x00036c0b01007387 */ /* 0x000fe80000100800 */
[----:B------:R-:W-:Y:S04]  /*68d0*/  STL [R1+0x348], R10 ;  /* 0x0003480a01007387 */ /* 0x000fe80000100800 */
[----:B------:R-:W-:Y:S04]  /*68e0*/  STL [R1+0x374], R9 ;  /* 0x0003740901007387 */ /* 0x000fe80000100800 */
[----:B------:R-:W-:Y:S04]  /*68f0*/  STL [R1+0x350], R8 ;  /* 0x0003500801007387 */ /* 0x000fe80000100800 */
[----:B------:R1:W-:Y:S04]  /*6900*/  STL [R1+0x37c], R7 ;  /* 0x00037c0701007387 */ /* 0x0003e80000100800 */
[----:B------:R1:W-:Y:S04]  /*6910*/  STL [R1+0x358], R6 ;  /* 0x0003580601007387 */ /* 0x0003e80000100800 */
[----:B------:R2:W-:Y:S01]  /*6920*/  STL [R1+0x384], R5 ;  /* 0x0003840501007387 */ /* 0x0005e20000100800 */
[----:B-1----:R-:W-:-:S02]  /*6930*/  IADD3.X R7, PT, PT, R27, UR15, RZ, P4, !PT ;  /* 0x0000000f1b077c10 */ /* 0x002fc4000a7fe4ff */
[----:B------:R-:W-:-:S03]  /*6940*/  IADD3 R6, P4, PT, R4, UR14, RZ ;  /* 0x0000000e04067c10 */ /* 0x000fc6000ff9e0ff */
[----:B------:R-:W-:Y:S04]  /*6950*/  STL [R1+0x360], R7 ;  /* 0x0003600701007387 */ /* 0x000fe80000100800 */
[----:B------:R4:W-:Y:S01]  /*6960*/  STL [R1+0x38c], R6 ;  /* 0x00038c0601007387 */ /* 0x0009e20000100800 */
[----:B------:R-:W-:Y:S02]  /*6970*/  IADD3.X R2, PT, PT, R2, UR15, RZ, P4, !PT ;  /* 0x0000000f02027c10 */ /* 0x000fe4000a7fe4ff */
[----:B--2---:R-:W-:Y:S02]  /*6980*/  IADD3.X R5, PT, PT, R21, UR15, RZ, P3, !PT ;  /* 0x0000000f15057c10 */ /* 0x004fe40009ffe4ff */
[----:B------:R-:W-:Y:S02]  /*6990*/  IADD3 R4, P3, PT, R26, UR14, RZ ;  /* 0x0000000e1a047c10 */ /* 0x000fe4000ff7e0ff */
[----:B----4-:R-:W-:Y:S01]  /*69a0*/  IADD3.X R6, PT, PT, R28, UR15, RZ, P2, !PT ;  /* 0x0000000f1c067c10 */ /* 0x010fe200097fe4ff */
[----:B------:R1:W-:Y:S04]  /*69b0*/  STL [R1+0x368], R5 ;  /* 0x0003680501007387 */ /* 0x0003e80000100800 */
[----:B------:R2:W-:Y:S01]  /*69c0*/  STL [R1+0x394], R4 ;  /* 0x0003940401007387 */ /* 0x0005e20000100800 */
[----:B-1----:R-:W-:-:S03]  /*69d0*/  IADD3 R5, P2, PT, R20, UR14, RZ ;  /* 0x0000000e14057c10 */ /* 0x002fc6000ff5e0ff */
[----:B------:R-:W-:Y:S01]  /*69e0*/  STL [R1+0x370], R6 ;  /* 0x0003700601007387 */ /* 0x000fe20000100800 */
[----:B--2---:R-:W-:-:S03]  /*69f0*/  IADD3.X R4, PT, PT, R0, UR15, RZ, P6, !PT ;  /* 0x0000000f00047c10 */ /* 0x004fc6000b7fe4ff */
[----:B------:R-:W-:Y:S01]  /*6a00*/  STL [R1+0x39c], R5 ;  /* 0x00039c0501007387 */ /* 0x000fe20000100800 */
[----:B------:R-:W-:-:S03]  /*6a10*/  IADD3 R0, P6, PT, R25, UR14, RZ ;  /* 0x0000000e19007c10 */ /* 0x000fc6000ffde0ff */
[----:B------:R-:W2:Y:S04]  /*6a20*/  LDL.LU R18, [R1+0x24] ;  /* 0x0000240001127983 */ /* 0x000ea80000300800 */
[----:B------:R1:W-:Y:S04]  /*6a30*/  STL [R1+0x378], R4 ;  /* 0x0003780401007387 */ /* 0x0003e80000100800 */
[----:B------:R4:W-:Y:S01]  /*6a40*/  STL [R1+0x3a4], R0 ;  /* 0x0003a40001007387 */ /* 0x0009e20000100800 */
[----:B-1----:R-:W-:Y:S02]  /*6a50*/  IADD3.X R4, PT, PT, R24, UR15, RZ, P5, !PT ;  /* 0x0000000f18047c10 */ /* 0x002fe4000affe4ff */
[----:B----4-:R-:W-:-:S03]  /*6a60*/  IADD3 R0, P5, PT, R23, UR14, RZ ;  /* 0x0000000e17007c10 */ /* 0x010fc6000ffbe0ff */
[----:B------:R-:W-:Y:S04]  /*6a70*/  STL [R1+0x380], R4 ;  /* 0x0003800401007387 */ /* 0x000fe80000100800 */
[----:B------:R-:W4:Y:S04]  /*6a80*/  LDL.LU R19, [R1+0x30] ;  /* 0x0000300001137983 */ /* 0x000f280000300800 */
[----:B------:R1:W-:Y:S04]  /*6a90*/  STL [R1+0x3ac], R0 ;  /* 0x0003ac0001007387 */ /* 0x0003e80000100800 */
[----:B------:R-:W-:Y:S04]  /*6aa0*/  STL [R1+0x388], R2 ;  /* 0x0003880201007387 */ /* 0x000fe80000100800 */
[----:B------:R-:W4:Y:S01]  /*6ab0*/  LDL.LU R20, [R1+0x34] ;  /* 0x0000340001147983 */ /* 0x000f220000300800 */
[----:B-1----:R-:W-:-:S03]  /*6ac0*/  IADD3 R0, P4, PT, R29, UR14, RZ ;  /* 0x0000000e1d007c10 */ /* 0x002fc6000ff9e0ff */
[----:B------:R-:W4:Y:S04]  /*6ad0*/  LDL.LU R28, [R1+0x3c] ;  /* 0x00003c00011c7983 */ /* 0x000f280000300800 */
[----:B------:R1:W-:Y:S01]  /*6ae0*/  STL [R1+0x3b4], R0 ;  /* 0x0003b40001007387 */ /* 0x0003e20000100800 */
[----:B---3--:R-:W-:-:S03]  /*6af0*/  IADD3.X R3, PT, PT, R3, UR15, RZ, P3, !PT ;  /* 0x0000000f03037c10 */ /* 0x008fc60009ffe4ff */
[----:B-1----:R-:W3:Y:S04]  /*6b00*/  LDL.LU R0, [R1+0x28] ;  /* 0x0000280001007983 */ /* 0x002ee80000300800 */
[----:B------:R-:W3:Y:S04]  /*6b10*/  LDL.LU R25, [R1+0x40] ;  /* 0x0000400001197983 */ /* 0x000ee80000300800 */
[----:B------:R-:W3:Y:S04]  /*6b20*/  LDL.LU R24, [R1+0x38] ;  /* 0x0000380001187983 */ /* 0x000ee80000300800 */
[----:B------:R-:W3:Y:S04]  /*6b30*/  LDL.LU R21, [R1+0x4c] ;  /* 0x00004c0001157983 */ /* 0x000ee80000300800 */
[----:B------:R-:W3:Y:S04]  /*6b40*/  LDL.LU R23, [R1+0x44] ;  /* 0x0000440001177983 */ /* 0x000ee80000300800 */
[----:B------:R-:W3:Y:S04]  /*6b50*/  LDL.LU R2, [R1+0x50] ;  /* 0x0000500001027983 */ /* 0x000ee80000300800 */
[----:B------:R1:W-:Y:S04]  /*6b60*/  STL [R1+0x390], R3 ;  /* 0x0003900301007387 */ /* 0x0003e80000100800 */
[----:B------:R-:W3:Y:S04]  /*6b70*/  LDL.LU R29, [R1+0x54] ;  /* 0x00005400011d7983 */ /* 0x000ee80000300800 */
[----:B-1----:R-:W3:Y:S04]  /*6b80*/  LDL.LU R3, [R1+0x5c] ;  /* 0x00005c0001037983 */ /* 0x002ee80000300800 */
[----:B------:R-:W3:Y:S04]  /*6b90*/  LDL.LU R26, [R1+0x48] ;  /* 0x00004800011a7983 */ /* 0x000ee80000300800 */
        /* <DEDUP_REMOVED lines=14> */
[----:B------:R-:W3:Y:S01]  /*6c80*/  LDL.LU R17, [R1+0x90] ;  /* 0x0000900001117983 */ /* 0x000ee20000300800 */
[----:B--2---:R-:W-:-:S05]  /*6c90*/  IADD3 R18, P3, PT, R18, UR14, RZ ;  /* 0x0000000e12127c10 */ /* 0x004fca000ff7e0ff */
[----:B------:R1:W-:Y:S04]  /*6ca0*/  STL [R1+0x3bc], R18 ;  /* 0x0003bc1201007387 */ /* 0x0003e80000100800 */
[----:B-1----:R-:W2:Y:S01]  /*6cb0*/  LDL.LU R18, [R1+0xa0] ;  /* 0x0000a00001127983 */ /* 0x002ea20000300800 */
[----:B----4-:R-:W-:-:S05]  /*6cc0*/  IADD3.X R19, PT, PT, R19, UR15, RZ, P2, !PT ;  /* 0x0000000f13137c10 */ /* 0x010fca00097fe4ff */
[----:B------:R1:W-:Y:S01]  /*6cd0*/  STL [R1+0x398], R19 ;  /* 0x0003981301007387 */ /* 0x0003e20000100800 */
[----:B------:R-:W-:-:S03]  /*6ce0*/  IADD3 R20, P2, PT, R20, UR14, RZ ;  /* 0x0000000e14147c10 */ /* 0x000fc6000ff5e0ff */
[----:B-1----:R-:W4:Y:S01]  /*6cf0*/  LDL.LU R19, [R1+0xac] ;  /* 0x0000ac0001137983 */ /* 0x002f220000300800 */
[----:B------:R-:W-:-:S03]  /*6d00*/  IADD3.X R28, PT, PT, R28, UR15, RZ, P6, !PT ;  /* 0x0000000f1c1c7c10 */ /* 0x000fc6000b7fe4ff */
[----:B------:R1:W-:Y:S04]  /*6d10*/  STL [R1+0x3c4], R20 ;  /* 0x0003c41401007387 */ /* 0x0003e80000100800 */
[----:B-1----:R-:W4:Y:S01]  /*6d20*/  LDL.LU R20, [R1+0x4fc] ;  /* 0x0004fc0001147983 */ /* 0x002f220000300800 */
[----:B---3--:R-:W-:-:S03]  /*6d30*/  IADD3 R0, P6, PT, R0, UR14, RZ ;  /* 0x0000000e00007c10 */ /* 0x008fc6000ffde0ff */
[----:B------:R1:W-:Y:S01]  /*6d40*/  STL [R1+0x3a0], R28 ;  /* 0x0003a01c01007387 */ /* 0x0003e20000100800 */
[----:B------:R-:W-:Y:S02]  /*6d50*/  IADD3.X R25, PT, PT, R25, UR15, RZ, P5, !PT ;  /* 0x0000000f19197c10 */ /* 0x000fe4000affe4ff */
[----:B------:R-:W-:Y:S01]  /*6d60*/  IADD3 R24, P5, PT, R24, UR14, RZ ;  /* 0x0000000e18187c10 */ /* 0x000fe2000ffbe0ff */
[----:B-1----:R-:W4:Y:S01]  /*6d70*/  LDL.LU R28, [R1+0x4f8] ;  /* 0x0004f800011c7983 */ /* 0x002f220000300800 */
[----:B------:R-:W-:-:S03]  /*6d80*/  IADD3.X R21, PT, PT, R21, UR15, RZ, P4, !PT ;  /* 0x0000000f15157c10 */ /* 0x000fc6000a7fe4ff */
[----:B------:R1:W-:Y:S01]  /*6d90*/  STL [R1+0x3cc], R0 ;  /* 0x0003cc0001007387 */ /* 0x0003e20000100800 */
[----:B------:R-:W-:Y:S02]  /*6da0*/  IADD3 R23, P4, PT, R23, UR14, RZ ;  /* 0x0000000e17177c10 */ /* 0x000fe4000ff9e0ff */
[----:B------:R-:W-:Y:S01]  /*6db0*/  IADD3.X R2, PT, PT, R2, UR15, RZ, P3, !PT ;  /* 0x0000000f02027c10 */ /* 0x000fe20009ffe4ff */
[----:B-1----:R-:W3:Y:S04]  /*6dc0*/  LDL.LU R0, [R1+0x4f4] ;  /* 0x0004f40001007983 */ /* 0x002ee80000300800 */
[----:B------:R1:W-:Y:S01]  /*6dd0*/  STL [R1+0x3a8], R25 ;  /* 0x0003a81901007387 */ /* 0x0003e20000100800 */
[----:B------:R-:W-:-:S03]  /*6de0*/  IADD3 R29, P3, PT, R29, UR14, RZ ;  /* 0x0000000e1d1d7c10 */ /* 0x000fc6000ff7e0ff */
[----:B-1----:R-:W2:Y:S04]  /*6df0*/  LDL.LU R25, [R1+0x4f0] ;  /* 0x0004f00001197983 */ /* 0x002ea80000300800 */
[----:B------:R1:W-:Y:S04]  /*6e00*/  STL [R1+0x3d4], R24 ;  /* 0x0003d41801007387 */ /* 0x0003e80000100800 */
        /* <DEDUP_REMOVED lines=8> */
[----:B-1----:R-:W2:Y:S01]  /*6e90*/  LDL.LU R29, [R1+0x4e0] ;  /* 0x0004e000011d7983 */ /* 0x002ea20000300800 */
[----:B------:R-:W-:-:S02]  /*6ea0*/  IADD3.X R3, PT, PT, R3, UR15, RZ, P2, !PT ;  /* 0x0000000f03037c10 */ /* 0x000fc400097fe4ff */
[----:B------:R-:W-:-:S03]  /*6eb0*/  IADD3 R26, P2, PT, R26, UR14, RZ ;  /* 0x0000000e1a1a7c10 */ /* 0x000fc6000ff5e0ff */
[----:B------:R1:W-:Y:S04]  /*6ec0*/  STL [R1+0x3c0], R3 ;  /* 0x0003c00301007387 */ /* 0x0003e80000100800 */
[----:B-1----:R-:W3:Y:S04]  /*6ed0*/  LDL.LU R3, [R1+0x4dc] ;  /* 0x0004dc0001037983 */ /* 0x002ee80000300800 */
[----:B------:R1:W-:Y:S02]  /*6ee0*/  STL [R1+0x3ec], R26 ;  /* 0x0003ec1a01007387 */ /* 0x0003e40000100800 */
[----:B-1----:R-:W-:-:S02]  /*6ef0*/  IADD3.X R26, PT, PT, R4, UR15, RZ, P6, !PT ;  /* 0x0000000f041a7c10 */ /* 0x002fc4000b7fe4ff */
[----:B------:R-:W-:-:S03]  /*6f00*/  IADD3 R4, P6, PT, R27, UR14, RZ ;  /* 0x0000000e1b047c10 */ /* 0x000fc6000ffde0ff */
[----:B------:R1:W-:Y:S04]  /*6f10*/  STL [R1+0x3c8], R26 ;  /* 0x0003c81a01007387 */ /* 0x0003e80000100800 */
[----:B------:R1:W-:Y:S02]  /*6f20*/  STL [R1+0x3f4], R4 ;  /* 0x0003f40401007387 */ /* 0x0003e40000100800 */
[----:B-1----:R-:W-:Y:S02]  /*6f30*/  IADD3.X R26, PT, PT, R5, UR15, RZ, P5, !PT ;  /* 0x0000000f051a7c10 */ /* 0x002fe4000affe4ff */
[----:B------:R-:W-:Y:S02]  /*6f40*/  IADD3 R5, P5, PT, R6, UR14, RZ ;  /* 0x0000000e06057c10 */ /* 0x000fe4000ffbe0ff */
[----:B------:R-:W-:-:S02]  /*6f50*/  IADD3.X R4, PT, PT, R7, UR15, RZ, P4, !PT ;  /* 0x0000000f07047c10 */ /* 0x000fc4000a7fe4ff */
[----:B------:R-:W-:Y:S01]  /*6f60*/  IADD3 R6, P4, PT, R8, UR14, RZ ;  /* 0x0000000e08067c10 */ /* 0x000fe2000ff9e0ff */
[----:B------:R-:W-:Y:S04]  /*6f70*/  STL [R1+0x3d0], R26 ;  /* 0x0003d01a01007387 */ /* 0x000fe80000100800 */
[----:B------:R1:W-:Y:S04]  /*6f80*/  STL [R1+0x3fc], R5 ;  /* 0x0003fc0501007387 */ /* 0x0003e80000100800 */
[----:B------:R1:W-:Y:S04]  /*6f90*/  STL [R1+0x3d8], R4 ;  /* 0x0003d80401007387 */ /* 0x0003e80000100800 */
[----:B------:R1:W-:Y:S02]  /*6fa0*/  STL [R1+0x404], R6 ;  /* 0x0004040601007387 */ /* 0x0003e40000100800 */
[----:B-1----:R-:W-:-:S02]  /*6fb0*/  IADD3.X R5, PT, PT, R9, UR15, RZ, P3, !PT ;  /* 0x0000000f09057c10 */ /* 0x002fc40009ffe4ff */
[----:B------:R-:W-:-:S03]  /*6fc0*/  IADD3 R4, P3, PT, R10, UR14, RZ ;  /* 0x0000000e0a047c10 */ /* 0x000fc6000ff7e0ff */
[----:B------:R1:W-:Y:S01]  /*6fd0*/  STL [R1+0x3e0], R5 ;  /* 0x0003e00501007387 */ /* 0x0003e20000100800 */
[----:B------:R-:W-:-:S03]  /*6fe0*/  IADD3.X R6, PT, PT, R11, UR15, RZ, P2, !PT ;  /* 0x0000000f0b067c10 */ /* 0x000fc600097fe4ff */
[----:B------:R1:W-:Y:S04]  /*6ff0*/  STL [R1+0x40c], R4 ;  /* 0x00040c0401007387 */ /* 0x0003e80000100800 */
[----:B------:R1:W-:Y:S02]  /*7000*/  STL [R1+0x3e8], R6 ;  /* 0x0003e80601007387 */ /* 0x0003e40000100800 */
[----:B-1----:R-:W-:Y:S02]  /*7010*/  IADD3 R5, P2, PT, R12, UR14, RZ ;  /* 0x0000000e0c057c10 */ /* 0x002fe4000ff5e0ff */
[----:B------:R-:W-:-:S03]  /*7020*/  IADD3.X R4, PT, PT, R13, UR15, RZ, P6, !PT ;  /* 0x0000000f0d047c10 */ /* 0x000fc6000b7fe4ff */
[----:B------:R1:W-:Y:S01]  /*7030*/  STL [R1+0x414], R5 ;  /* 0x0004140501007387 */ /* 0x0003e20000100800 */
[----:B------:R-:W-:-:S03]  /*7040*/  IADD3 R6, P6, PT, R14, UR14, RZ ;  /* 0x0000000e0e067c10 */ /* 0x000fc6000ffde0ff */
[----:B------:R2:W-:Y:S04]  /*7050*/  STL [R1+0x3f0], R4 ;  /* 0x0003f00401007387 */ /* 0x0005e80000100800 */
[----:B------:R2:W-:Y:S01]  /*7060*/  STL [R1+0x41c], R6 ;  /* 0x00041c0601007387 */ /* 0x0005e20000100800 */
[----:B-1----:R-:W-:Y:S02]  /*7070*/  IADD3.X R5, PT, PT, R15, UR15, RZ, P5, !PT ;  /* 0x0000000f0f057c10 */ /* 0x002fe4000affe4ff */
[----:B--2---:R-:W-:Y:S02]  /*7080*/  IADD3 R4, P5, PT, R29, UR14, RZ ;  /* 0x0000000e1d047c10 */ /* 0x004fe4000ffbe0ff */
[----:B------:R-:W2:Y:S01]  /*7090*/  LDL.LU R29, [R1+0x4d8] ;  /* 0x0004d800011d7983 */ /* 0x000ea20000300800 */
[----:B------:R-:W-:-:S03]  /*70a0*/  IADD3.X R6, PT, PT, R16, UR15, RZ, P4, !PT ;  /* 0x0000000f10067c10 */ /* 0x000fc6000a7fe4ff */
[----:B------:R1:W-:Y:S04]  /*70b0*/  STL [R1+0x3f8], R5 ;  /* 0x0003f80501007387 */ /* 0x0003e80000100800 */
[----:B------:R3:W-:Y:S04]  /*70c0*/  STL [R1+0x424], R4 ;  /* 0x0004240401007387 */ /* 0x0007e80000100800 */
[----:B------:R4:W-:Y:S01]  /*70d0*/  STL [R1+0x400], R6 ;  /* 0x0004000601007387 */ /* 0x0009e20000100800 */
[----:B-1----:R-:W-:Y:S02]  /*70e0*/  IADD3 R5, P4, PT, R17, UR14, RZ ;  /* 0x0000000e11057c10 */ /* 0x002fe4000ff9e0ff */
[----:B---3--:R-:W-:-:S03]  /*70f0*/  IADD3.X R4, PT, PT, R18, UR15, RZ, P3, !PT ;  /* 0x0000000f12047c10 */ /* 0x008fc60009ffe4ff */
[----:B------:R-:W-:Y:S01]  /*7100*/  STL [R1+0x42c], R5 ;  /* 0x00042c0501007387 */ /* 0x000fe20000100800 */
[----:B----4-:R-:W-:-:S03]  /*7110*/  IADD3 R6, P3, PT, R2, UR14, RZ ;  /* 0x0000000e02067c10 */ /* 0x010fc6000ff7e0ff */
[----:B------:R-:W3:Y:S04]  /*7120*/  LDL.LU R2, [R1+0x4d4] ;  /* 0x0004d40001027983 */ /* 0x000ee80000300800 */
[----:B------:R-:W-:Y:S04]  /*7130*/  STL [R1+0x408], R4 ;  /* 0x0004080401007387 */ /* 0x000fe80000100800 */
[----:B------:R1:W-:Y:S02]  /*7140*/  STL [R1+0x434], R6 ;  /* 0x0004340601007387 */ /* 0x0003e40000100800 */
[----:B-1----:R-:W-:-:S02]  /*7150*/  IADD3.X R6, PT, PT, R3, UR15, RZ, P6, !PT ;  /* 0x0000000f03067c10 */ /* 0x002fc4000b7fe4ff */
[----:B--2---:R-:W-:Y:S02]  /*7160*/  IADD3.X R5, PT, PT, R29, UR15, RZ, P2, !PT ;  /* 0x0000000f1d057c10 */ /* 0x004fe400097fe4ff */
[----:B------:R-:W3:Y:S04]  /*7170*/  LDL.LU R29, [R1+0x4d0] ;  /* 0x0004d000011d7983 */ /* 0x000ee80000300800 */
[----:B------:R-:W2:Y:S01]  /*7180*/  LDL.LU R3, [R1+0x4cc] ;  /* 0x0004cc0001037983 */ /* 0x000ea20000300800 */
[----:B------:R-:W-:-:S03]  /*7190*/  LEA.HI.X R4, R28, R19, R20, 0x3, P1 ;  /* 0x000000131c047211 */ /* 0x000fc600008f1c14 */
[----:B------:R1:W-:Y:S01]  /*71a0*/  STL [R1+0x410], R5 ;  /* 0x0004100501007387 */ /* 0x0003e20000100800 */
[----:B------:R-:W-:-:S03]  /*71b0*/  IADD3.X R7, PT, PT, R24, UR15, RZ, P4, !PT ;  /* 0x0000000f18077c10 */ /* 0x000fc6000a7fe4ff */
[----:B------:R4:W-:Y:S01]  /*71c0*/  STL [R1+0x418], R6 ;  /* 0x0004180601007387 */ /* 0x0009e20000100800 */
[----:B-1----:R-:W-:Y:S02]  /*71d0*/  IADD3.X R5, PT, PT, R23, UR15, RZ, P5, !PT ;  /* 0x0000000f17057c10 */ /* 0x002fe4000affe4ff */
[----:B----4-:R-:W-:-:S03]  /*71e0*/  IADD3.X R6, PT, PT, R25, UR15, RZ, P3, !PT ;  /* 0x0000000f19067c10 */ /* 0x010fc60009ffe4ff */
[----:B------:R1:W-:Y:S04]  /*71f0*/  STL [R1+0x420], R5 ;  /* 0x0004200501007387 */ /* 0x0003e80000100800 */
[----:B------:R-:W-:Y:S01]  /*7200*/  STL [R1+0x428], R7 ;  /* 0x0004280701007387 */ /* 0x000fe20000100800 */
[----:B-1----:R-:W-:Y:S01]  /*7210*/  IADD3.X R5, PT, PT, R4, UR13, RZ, P0, !PT ;  /* 0x0000000d04057c10 */ /* 0x002fe200087fe4ff */
[----:B------:R-:W-:Y:S02]  /*7220*/  VIADD R4, R21, 0xffffffc0 ;  /* 0xffffffc015047836 */ /* 0x000fe40000000000 */
[----:B------:R-:W-:Y:S04]  /*7230*/  STL [R1+0x430], R6 ;  /* 0x0004300601007387 */ /* 0x000fe80000100800 */
[----:B------:R-:W-:Y:S04]  /*7240*/  STL [R1+0x1ac], R5 ;  /* 0x0001ac0501007387 */ /* 0x000fe80000100800 */
[----:B------:R1:W-:Y:S02]  /*7250*/  STL [R1+0x1a8], R4 ;  /* 0x0001a80401007387 */ /* 0x0003e40000100800 */
[----:B-1----:R-:W-:-:S02]  /*7260*/  SHF.L.U64.HI R4, R28, 0x2, R20 ;  /* 0x000000021c047819 */ /* 0x002fc40000010214 */
[----:B------:R-:W-:Y:S02]  /*7270*/  CS2R R8, SRZ ;  /* 0x0000000000087805 */ /* 0x000fe4000001ff00 */
[----:B------:R-:W-:Y:S02]  /*7280*/  CS2R R10, SRZ ;  /* 0x00000000000a7805 */ /* 0x000fe4000001ff00 */
[----:B------:R-:W-:Y:S02]  /*7290*/  CS2R R16, SRZ ;  /* 0x0000000000107805 */ /* 0x000fe4000001ff00 */
[----:B------:R-:W-:Y:S01]  /*72a0*/  CS2R R18, SRZ ;  /* 0x0000000000127805 */ /* 0x000fe2000001ff00 */
[----:B------:R-:W-:Y:S01]  /*72b0*/  UMOV UR4, URZ ;  /* 0x000000ff00047c82 */ /* 0x000fe20008000000 */
[----:B------:R-:W-:Y:S01]  /*72c0*/  UMOV UR6, 0x1 ;  /* 0x0000000100067882 */ /* 0x000fe20000000000 */
[----:B------:R-:W-:Y:S01]  /*72d0*/  UMOV UR7, 0xffffffff ;  /* 0xffffffff00077882 */ /* 0x000fe20000000000 */
[C---:B---3--:R-:W-:Y:S01]  /*72e0*/  SHF.L.U64.HI R29, R2.reuse, 0x2, R29 ;  /* 0x00000002021d7819 */ /* 0x048fe2000001021d */
[----:B------:R-:W-:-:S05]  /*72f0*/  IMAD.SHL.U32 R2, R2, 0x4, RZ ;  /* 0x0000000402027824 */ /* 0x000fca00078e00ff */
[----:B------:R2:W-:Y:S04]  /*7300*/  STL [R1+0x1a0], R2 ;  /* 0x0001a00201007387 */ /* 0x0005e80000100800 */
[----:B------:R-:W-:Y:S04]  /*7310*/  STL [R1+0x320], RZ ;  /* 0x000320ff01007387 */ /* 0x000fe80000100800 */
        /* <DEDUP_REMOVED lines=109> */
[----:B------:R-:W-:Y:S01]  /*79f0*/  STL [R1+0x228], RZ ;  /* 0x000228ff01007387 */ /* 0x000fe20000100800 */
[----:B--2---:R-:W-:-:S03]  /*7a00*/  SHF.R.S32.HI R2, RZ, 0x5, R3 ;  /* 0x00000005ff027819 */ /* 0x004fc60000011403 */
[----:B------:R-:W-:Y:S04]  /*7a10*/  STL [R1+0x22c], RZ ;  /* 0x00022cff01007387 */ /* 0x000fe80000100800 */
[----:B------:R-:W-:Y:S04]  /*7a20*/  STL [R1+0x240], RZ ;  /* 0x000240ff01007387 */ /* 0x000fe80000100800 */
[----:B------:R-:W-:Y:S04]  /*7a30*/  STL [R1+0x244], RZ ;  /* 0x000244ff01007387 */ /* 0x000fe80000100800 */
[----:B------:R1:W5:Y:S04]  /*7a40*/  LDL.LU R28, [R1+0x4c8] ;  /* 0x0004c800011c7983 */ /* 0x0003680000300800 */
[----:B------:R1:W5:Y:S04]  /*7a50*/  LDL.LU R3, [R1+0x4c4] ;  /* 0x0004c40001037983 */ /* 0x0003680000300800 */
[----:B------:R-:W-:Y:S01]  /*7a60*/  STL [R1+0x448], R4 ;  /* 0x0004480401007387 */ /* 0x000fe20000100800 */
[----:B------:R-:W-:-:S03]  /*7a70*/  VIADD R5, R2, 0xfffffffe ;  /* 0xfffffffe02057836 */ /* 0x000fc60000000000 */
[----:B------:R-:W-:Y:S04]  /*7a80*/  STL [R1+0x248], RZ ;  /* 0x000248ff01007387 */ /* 0x000fe80000100800 */
[----:B------:R-:W-:Y:S04]  /*7a90*/  STL [R1+0x24c], RZ ;  /* 0x00024cff01007387 */ /* 0x000fe80000100800 */
[----:B------:R-:W-:Y:S04]  /*7aa0*/  STL [R1+0x230], RZ ;  /* 0x000230ff01007387 */ /* 0x000fe80000100800 */
[----:B------:R2:W-:Y:S04]  /*7ab0*/  STL [R1+0x43c], R2 ;  /* 0x00043c0201007387 */ /* 0x0005e80000100800 */
[----:B------:R1:W-:Y:S04]  /*7ac0*/  STL [R1+0x234], RZ ;  /* 0x000234ff01007387 */ /* 0x0003e80000100800 */
[----:B------:R1:W-:Y:S01]  /*7ad0*/  STL [R1+0x238], RZ ;  /* 0x000238ff01007387 */ /* 0x0003e20000100800 */
[----:B--2---:R-:W-:-:S03]  /*7ae0*/  LOP3.LUT R2, R22, 0x40, RZ, 0x3c, !PT ;  /* 0x0000004016027812 */ /* 0x004fc600078e3cff */
[----:B------:R1:W-:Y:S04]  /*7af0*/  STL [R1+0x23c], RZ ;  /* 0x00023cff01007387 */ /* 0x0003e80000100800 */
[----:B------:R1:W-:Y:S04]  /*7b00*/  STL [R1+0x4c0], R5 ;  /* 0x0004c00501007387 */ /* 0x0003e80000100800 */
[----:B------:R1:W-:Y:S01]  /*7b10*/  STL [R1+0x494], R2 ;  /* 0x0004940201007387 */ /* 0x0003e20000100800 */
[----:B------:R-:W-:-:S07]  /*7b20*/  LOP3.LUT R4, R0, 0x20, RZ, 0x3c, !PT ;  /* 0x0000002000047812 */ /* 0x000fce00078e3cff */
.L_x_1:
[----:B-1----:R-:W2:Y:S01]  /*7b30*/  LDL R2, [R1+0x1a4] ;  /* 0x0001a40001027983 */ /* 0x002ea20000100800 */
[----:B------:R-:W-:-:S04]  /*7b40*/  DEPBAR.LE SB0, 0x2 ;  /* 0x000080800000791a */ /* 0x000fc80000000000 */
[----:B------:R-:W-:Y:S01]  /*7b50*/  UIADD3 UR7, UPT, UPT, UR7, 0x1, URZ ;  /* 0x0000000107077890 */ /* 0x000fe2000fffe0ff */
[----:B-----5:R-:W-:Y:S03]  /*7b60*/  STL.64 [R1+0xc68], R10 ;  /* 0x000c680a01007387 */ /* 0x020fe60000100a00 */
[----:B------:R-:W-:Y:S01]  /*7b70*/  UISETP.GT.AND UP0, UPT, UR7, 0x1, UPT ;  /* 0x000000010700788c */ /* 0x000fe2000bf04270 */
[----:B------:R-:W-:Y:S03]  /*7b80*/  STL.64 [R1+0xc60], R8 ;  /* 0x000c600801007387 */ /* 0x000fe60000100a00 */
[----:B------:R-:W-:Y:S01]  /*7b90*/  USEL UR7, UR7, URZ, !UP0 ;  /* 0x000000ff07077287 */ /* 0x000fe2000c000000 */
[----:B------:R-:W-:Y:S03]  /*7ba0*/  STL.64 [R1+0xc58], R18 ;  /* 0x000c581201007387 */ /* 0x000fe60000100a00 */
[----:B------:R-:W-:Y:S01]  /*7bb0*/  ULEA UR10, UR7, UR5, 0xe ;  /* 0x00000005070a7291 */ /* 0x000fe2000f8e70ff */
[----:B------:R-:W-:Y:S01]  /*7bc0*/  BAR.SYNC.DEFER_BLOCKING 0x0 ;  /* 0x0000000000007b1d */ /* 0x000fe20000010000 */
[----:B------:R-:W-:-:S05]  /*7bd0*/  ULEA UR11, UR7, UR5, 0x10 ;  /* 0x00000005070b7291 */ /* 0x000fca000f8e80ff */
[----:B------:R-:W-:Y:S04]  /*7be0*/  STL.64 [R1+0xc50], R16 ;  /* 0x000c501001007387 */ /* 0x000fe80000100a00 */
[----:B-----5:R-:W-:Y:S04]  /*7bf0*/  STL [R1+0x5a4], R3 ;  /* 0x0005a40301007387 */ /* 0x020fe80000100800 */
[----:B------:R-:W-:Y:S04]  /*7c00*/  STL [R1+0x5a0], R28 ;  /* 0x0005a01c01007387 */ /* 0x000fe80000100800 */
[----:B------:R1:W-:Y:S04]  /*7c10*/  STL [R1+0x58c], R29 ;  /* 0x00058c1d01007387 */ /* 0x0003e80000100800 */
[----:B------:R-:W-:Y:S04]  /*7c20*/  LDS R6, [R0+UR10+0x20800] ;  /* 0x0208000a00067984 */ /* 0x000fe80008000800 */
[----:B------:R-:W-:Y:S01]  /*7c30*/  LDS R4, [R0+UR10+0x20000] ;  /* 0x0200000a00047984 */ /* 0x000fe20008000800 */
[----:B-1----:R-:W-:-:S05]  /*7c40*/  LOP3.LUT R29, R0, 0x20, RZ, 0x3c, !PT ;  /* 0x00000020001d7812 */ /* 0x002fca00078e3cff */
[----:B------:R-:W1:Y:S04]  /*7c50*/  LDS R7, [R29+UR10+0x20800] ;  /* 0x0208000a1d077984 */ /* 0x000e680008000800 */
[----:B------:R-:W3:Y:S04]  /*7c60*/  LDS R5, [R29+UR10+0x20000] ;  /* 0x0200000a1d057984 */ /* 0x000ee80008000800 */
[----:B-1----:R-:W-:Y:S04]  /*7c70*/  STL.64 [R1+0xdf8], R6 ;  /* 0x000df80601007387 */ /* 0x002fe80000100a00 */
[----:B---3--:R-:W-:Y:S04]  /*7c80*/  STL.64 [R1+0xdf0], R4 ;  /* 0x000df00401007387 */ /* 0x008fe80000100a00 */
[----:B--2---:R-:W1:Y:S04]  /*7c90*/  LDSM.16.M88.4 R20, [R2+UR11+0x2000] ;  /* 0x0020000b0214783b */ /* 0x004e680008000200 */
[----:B------:R-:W2:Y:S04]  /*7ca0*/  LDSM.16.M88.4 R24, [R2+UR11+0x4000] ;  /* 0x0040000b0218783b */ /* 0x000ea80008000200 */
[----:B------:R-:W3:Y:S04]  /*7cb0*/  LDSM.16.M88.4 R8, [R2+UR11] ;  /* 0x0000000b0208783b */ /* 0x000ee80008000200 */
[----:B------:R-:W4:Y:S04]  /*7cc0*/  LDSM.16.M88.4 R12, [R2+UR11+0x6000] ;  /* 0x0060000b020c783b */ /* 0x000f280008000200 */
[----:B------:R-:W2:Y:S04]  /*7cd0*/  LDSM.16.M88.4 R4, [R2+UR11+0x8000] ;  /* 0x0080000b0204783b */ /* 0x000ea80008000200 */
[----:B------:R-:W-:Y:S04]  /*7ce0*/  LDSM.16.M88.4 R16, [R2+UR11+0xa000] ;  /* 0x00a0000b0210783b */ /* 0x000fe80008000200 */
[----:B-1----:R-:W-:Y:S04]  /*7cf0*/  STL.64 [R1+0xde8], R22 ;  /* 0x000de81601007387 */ /* 0x002fe80000100a00 */
[----:B------:R1:W-:Y:S04]  /*7d00*/  STL.64 [R1+0xde0], R20 ;  /* 0x000de01401007387 */ /* 0x0003e80000100a00 */
[----:B-1----:R-:W4:Y:S04]  /*7d10*/  LDL.LU.64 R20, [R1+0x320] ;  /* 0x0003200001147983 */ /* 0x002f280000300a00 */
[----:B------:R-:W4:Y:S04]  /*7d20*/  LDL.LU.64 R22, [R1+0x328] ;  /* 0x0003280001167983 */ /* 0x000f280000300a00 */
[----:B--2---:R1:W-:Y:S04]  /*7d30*/  STL [R1+0xd88], R27 ;  /* 0x000d881b01007387 */ /* 0x0043e80000100800 */
[----:B---3--:R-:W-:Y:S04]  /*7d40*/  STL.64 [R1], R8 ;  /* 0x0000000801007387 */ /* 0x008fe80000100a00 */
[----:B------:R-:W-:Y:S04]  /*7d50*/  STL.64 [R1+0x8], R10 ;  /* 0x0000080a01007387 */ /* 0x000fe80000100a00 */
[----:B----4-:R-:W-:Y:S04]  /*7d60*/  STL.64 [R1+0x50], R12 ;  /* 0x0000500c01007387 */ /* 0x010fe80000100a00 */
[----:B------:R-:W-:Y:S04]  /*7d70*/  STL.64 [R1+0x58], R14 ;  /* 0x0000580e01007387 */ /* 0x000fe80000100a00 */
[----:B------:R-:W-:Y:S04]  /*7d80*/  STL.64 [R1+0x40], R4 ;  /* 0x0000400401007387 */ /* 0x000fe80000100a00 */
[----:B------:R-:W-:Y:S04]  /*7d90*/  STL.64 [R1+0x48], R6 ;  /* 0x0000480601007387 */ /* 0x000fe80000100a00 */
[----:B------:R-:W2:Y:S01]  /*7da0*/  LDSM.16.M88.4 R4, [R2+UR11+0xe000] ;  /* 0x00e0000b0204783b */ /* 0x000ea20008000200 */
[----:B-1----:R-:W-:-:S02]  /*7db0*/  IMAD.MOV.U32 R27, RZ, RZ, R8 ;  /* 0x000000ffff1b7224 */ /* 0x002fc400078e0008 */
[----:B------:R-:W-:Y:S01]  /*7dc0*/  IMAD.MOV.U32 R28, RZ, RZ, R9 ;  /* 0x000000ffff1c7224 */ /* 0x000fe200078e0009 */
[----:B------:R-:W1:Y:S04]  /*7dd0*/  LDSM.16.M88.4 R12, [R2+UR11+0xc000] ;  /* 0x00c0000b020c783b */ /* 0x000e680008000200 */
[----:B--2---:R-:W-:Y:S04]  /*7de0*/  STL.64 [R1+0x10], R4 ;  /* 0x0000100401007387 */ /* 0x004fe80000100a00 */
[----:B------:R2:W-:Y:S04]  /*7df0*/  STL.64 [R1+0x18], R6 ;  /* 0x0000180601007387 */ /* 0x0005e80000100a00 */
[----:B--2---:R-:W2:Y:S04]  /*7e00*/  LDL.LU.64 R6, [R1+0xdf8] ;  /* 0x000df80001067983 */ /* 0x004ea80000300a00 */
[----:B------:R-:W2:Y:S02]  /*7e10*/  LDL.LU.64 R4, [R1+0xdf0] ;  /* 0x000df00001047983 */ /* 0x000ea40000300a00 */
[----:B--2---:R-:W-:-:S15]  /*7e20*/  HMMA.1688.F32.TF32 R20, R4, R8, R20 ;  /* 0x000000080414723c */ /* 0x004fde0000081014 */
[----:B------:R-:W-:-:S04]  /*7e30*/  NOP ;  /* 0x0000000000007918 */ /* 0x000fc80000000000 */
[----:B------:R-:W-:Y:S04]  /*7e40*/  STL.64 [R1+0x180], R20 ;  /* 0x0001801401007387 */ /* 0x000fe80000100a00 */
[----:B------:R2:W-:Y:S04]  /*7e50*/  STL.64 [R1+0x188], R22 ;  /* 0x0001881601007387 */ /* 0x0005e80000100a00 */
[----:B--2---:R-:W2:Y:S04]  /*7e60*/  LDL.LU.64 R22, [R1+0xde8] ;  /* 0x000de80001167983 */ /* 0x004ea80000300a00 */
[----:B------:R-:W3:Y:S04]  /*7e70*/  LDL.LU.64 R20, [R1+0xde0] ;  /* 0x000de00001147983 */ /* 0x000ee80000300a00 */
[----:B------:R-:W-:Y:S04]  /*7e80*/  STL.64 [R1+0xdd8], R26 ;  /* 0x000dd81a01007387 */ /* 0x000fe80000100a00 */
[----:B------:R4:W-:Y:S04]  /*7e90*/  STL.64 [R1+0xdd0], R24 ;  /* 0x000dd01801007387 */ /* 0x0009e80000100a00 */
[----:B----4-:R-:W3:Y:S04]  /*7ea0*/  LDL.LU.64 R24, [R1+0x310] ;  /* 0x0003100001187983 */ /* 0x010ee80000300a00 */
[----:B------:R-:W3:Y:S04]  /*7eb0*/  LDL.LU.64 R26, [R1+0x318] ;  /* 0x00031800011a7983 */ /* 0x000ee80000300a00 */
[----:B------:R-:W4:Y:S04]  /*7ec0*/  LDL.LU.64 R8, [R1+0x2e0] ;  /* 0x0002e00001087983 */ /* 0x000f280000300a00 */
[----:B------:R-:W2:Y:S04]  /*7ed0*/  LDL.LU.64 R10, [R1+0x2e8] ;  /* 0x0002e800010a7983 */ /* 0x000ea80000300a00 */
[----:B--2---:R-:W-:Y:S04]  /*7ee0*/  STL.64 [R1+0xda8], R10 ;  /* 0x000da80a01007387 */ /* 0x004fe80000100a00 */
[----:B----4-:R2:W-:Y:S04]  /*7ef0*/  STL.64 [R1+0xda0], R8 ;  /* 0x000da00801007387 */ /* 0x0105e80000100a00 */
[----:B--2---:R-:W2:Y:S04]  /*7f00*/  LDL.LU.64 R8, [R1+0x140] ;  /* 0x0001400001087983 */ /* 0x004ea80000300a00 */
[----:B------:R-:W4:Y:S01]  /*7f10*/  LDL.LU.64 R10, [R1+0x148] ;  /* 0x00014800010a7983 */ /* 0x000f220000300a00 */
[C---:B---3--:R-:W-:Y:S03]  /*7f20*/  HMMA.1688.F32.TF32 R24, R4.reuse, R20, R24 ;  /* 0x000000140418723c */ /* 0x048fe60000081018 */
[----:B----4-:R-:W-:Y:S04]  /*7f30*/  STL.64 [R1+0xdb8], R10 ;  /* 0x000db80a01007387 */ /* 0x010fe80000100a00 */
[----:B--2---:R2:W-:Y:S04]  /*7f40*/  STL.64 [R1+0xdb0], R8 ;  /* 0x000db00801007387 */ /* 0x0045e80000100a00 */
[----:B--2---:R-:W2:Y:S04]  /*7f50*/  LDL.64 R8, [R1+0x50] ;  /* 0x0000500001087983 */ /* 0x004ea80000100a00 */
[----:B--2---:R2:W-:Y:S04]  /*7f60*/  STL.64 [R1+0xdc8], R8 ;  /* 0x000dc80801007387 */ /* 0x0045e80000100a00 */
[----:B--2---:R-:W2:Y:S04]  /*7f70*/  LDL.LU.64 R8, [R1+0x300] ;  /* 0x0003000001087983 */ /* 0x004ea80000300a00 */
[----:B------:R-:W2:Y:S04]  /*7f80*/  LDL.LU.64 R10, [R1+0x308] ;  /* 0x00030800010a7983 */ /* 0x000ea80000300a00 */
[----:B-1----:R-:W-:Y:S04]  /*7f90*/  STL.64 [R1+0x20], R12 ;  /* 0x0000200c01007387 */ /* 0x002fe80000100a00 */
[----:B------:R-:W-:Y:S04]  /*7fa0*/  STL.64 [R1+0x28], R14 ;  /* 0x0000280e01007387 */ /* 0x000fe80000100a00 */
[----:B------:R1:W-:Y:S04]  /*7fb0*/  STL.64 [R1+0xdc0], R12 ;  /* 0x000dc00c01007387 */ /* 0x0003e80000100a00 */
[----:B-1----:R-:W3:Y:S04]  /*7fc0*/  LDL.LU.64 R12, [R1+0x150] ;  /* 0x00015000010c7983 */ /* 0x002ee80000300a00 */
[----:B------:R-:W3:Y:S04]  /*7fd0*/  LDL.LU.64 R14, [R1+0x158] ;  /* 0x00015800010e7983 */ /* 0x000ee80000300a00 */
[----:B------:R-:W-:Y:S04]  /*7fe0*/  STL.64 [R1+0x38], R18 ;  /* 0x0000381201007387 */ /* 0x000fe80000100a00 */
[----:B------:R-:W-:Y:S04]  /*7ff0*/  STL.64 [R1+0x170], R24 ;  /* 0x0001701801007387 */ /* 0x000fe80000100a00 */
[----:B------:R1:W-:Y:S04]  /*8000*/  STL.64 [R1+0x178], R26 ;  /* 0x0001781a01007387 */ /* 0x0003e80000100a00 */
[----:B-1----:R-:W4:Y:S04]  /*8010*/  LDL.LU.64 R26, [R1+0xdd8] ;  /* 0x000dd800011a7983 */ /* 0x002f280000300a00 */
[----:B------:R-:W2:Y:S04]  /*8020*/  LDL.LU.64 R24, [R1+0xdd0] ;  /* 0x000dd00001187983 */ /* 0x000ea80000300a00 */
[----:B------:R-:W-:Y:S04]  /*8030*/  STL.64 [R1+0xd80], R22 ;  /* 0x000d801601007387 */ /* 0x000fe80000100a00 */
[----:B------:R1:W-:Y:S04]  /*8040*/  STL.64 [R1+0xd78], R20 ;  /* 0x000d781401007387 */ /* 0x0003e80000100a00 */
[----:B-1----:R-:W3:Y:S04]  /*8050*/  LDL.LU.64 R20, [R1+0x2f0] ;  /* 0x0002f00001147983 */ /* 0x002ee80000300a00 */
[----:B------:R-:W3:Y:S01]  /*8060*/  LDL.LU.64 R22, [R1+0x2f8] ;  /* 0x0002f80001167983 */ /* 0x000ee20000300a00 */
[----:B--2---:R-:W-:-:S15]  /*8070*/  HMMA.1688.F32.TF32 R8, R4, R24, R8 ;  /* 0x000000180408723c */ /* 0x004fde0000081008 */
[----:B------:R-:W-:-:S04]  /*8080*/  NOP ;  /* 0x0000000000007918 */ /* 0x000fc80000000000 */
[----:B------:R1:W-:Y:S04]  /*8090*/  STL.64 [R1+0x160], R8 ;  /* 0x0001600801007387 */ /* 0x0003e80000100a00 */
[----:B------:R-:W-:Y:S04]  /*80a0*/  STL.64 [R1+0x168], R10 ;  /* 0x0001680a01007387 */ /* 0x000fe80000100a00 */
[----:B-1----:R-:W3:Y:S04]  /*80b0*/  LDL.LU.64 R8, [R1+0xdc8] ;  /* 0x000dc80001087983 */ /* 0x002ee80000300a00 */
[----:B----4-:R-:W-:Y:S04]  /*80c0*/  STL.64 [R1+0xd98], R26 ;  /* 0x000d981a01007387 */ /* 0x010fe80000100a00 */
[----:B------:R1:W-:Y:S04]  /*80d0*/  STL.64 [R1+0xd90], R24 ;  /* 0x000d901801007387 */ /* 0x0003e80000100a00 */
[----:B-1----:R-:W2:Y:S01]  /*80e0*/  LDL.LU.64 R24, [R1+0x40] ;  /* 0x0000400001187983 */ /* 0x002ea20000300a00 */
[----:B---3--:R-:W-:Y:S01]  /*80f0*/  HMMA.1688.F32.TF32 R12, R4, R8, R12 ;  /* 0x00000008040c723c */ /* 0x008fe2000008100c */
[----:B------:R-:W-:-:S02]  /*8100*/  IMAD.MOV.U32 R19, RZ, RZ, R8 ;  /* 0x000000ffff137224 */ /* 0x000fc400078e0008 */
[----:B------:R-:W-:-:S15]  /*8110*/  IMAD.MOV.U32 R18, RZ, RZ, R9 ;  /* 0x000000ffff127224 */ /* 0x000fde00078e0009 */
[----:B------:R-:W-:Y:S01]  /*8120*/  NOP ;  /* 0x0000000000007918 */ /* 0x000fe20000000000 */
[----:B------:R1:W-:Y:S04]  /*8130*/  STL.64 [R1+0x150], R12 ;  /* 0x0001500c01007387 */ /* 0x0003e80000100a00 */
[----:B------:R-:W-:Y:S04]  /*8140*/  STL.64 [R1+0x158], R14 ;  /* 0x0001580e01007387 */ /* 0x000fe80000100a00 */
[----:B-1----:R-:W3:Y:S04]  /*8150*/  LDL.LU.64 R12, [R1+0xdc0] ;  /* 0x000dc000010c7983 */ /* 0x002ee80000300a00 */
[----:B------:R-:W2:Y:S04]  /*8160*/  LDL.LU.64 R10, [R1+0xdb8] ;  /* 0x000db800010a7983 */ /* 0x000ea80000300a00 */
[----:B------:R-:W2:Y:S02]  /*8170*/  LDL.LU.64 R8, [R1+0xdb0] ;  /* 0x000db00001087983 */ /* 0x000ea40000300a00 */
[----:B--2---:R-:W-:-:S15]  /*8180*/  HMMA.1688.F32.TF32 R8, R4, R24, R8 ;  /* 0x000000180408723c */ /* 0x004fde0000081008 */
[----:B------:R-:W-:-:S04]  /*8190*/  NOP ;  /* 0x0000000000007918 */ /* 0x000fc80000000000 */
[----:B------:R-:W-:Y:S04]  /*81a0*/  STL.64 [R1+0x140], R8 ;  /* 0x0001400801007387 */ /* 0x000fe80000100a00 */
[----:B------:R1:W-:Y:S04]  /*81b0*/  STL.64 [R1+0x148], R10 ;  /* 0x0001480a01007387 */ /* 0x0003e80000100a00 */
[----:B-1----:R-:W2:Y:S04]  /*81c0*/  LDL.LU.64 R10, [R1+0xda8] ;  /* 0x000da800010a7983 */ /* 0x002ea80000300a00 */
[----:B------:R-:W2:Y:S01]  /*81d0*/  LDL.LU.64 R8, [R1+0xda0] ;  /* 0x000da00001087983 */ /* 0x000ea20000300a00 */
[----:B------:R-:W-:Y:S01]  /*81e0*/  HMMA.1688.F32.TF32 R20, R4, R16, R20 ;  /* 0x000000100414723c */ /* 0x000fe20000081014 */
[----:B------:R-:W-:-:S02]  /*81f0*/  IMAD.MOV.U32 R3, RZ, RZ, R24 ;  /* 0x000000ffff037224 */ /* 0x000fc400078e0018 */
[----:B------:R-:W-:Y:S01]  /*8200*/  IMAD.MOV.U32 R2, RZ, RZ, R25 ;  /* 0x000000ffff027224 */ /* 0x000fe200078e0019 */
[----:B------:R1:W-:Y:S02]  /*8210*/  STL.64 [R1+0xd50], R16 ;  /* 0x000d501001007387 */ /* 0x0003e40000100a00 */
[----:B-1----:R-:W-:Y:S02]  /*8220*/  IMAD.MOV.U32 R16, RZ, RZ, R3 ;  /* 0x000000ffff107224 */ /* 0x002fe400078e0003 */
[----:B------:R-:W-:-:S11]  /*8230*/  IMAD.MOV.U32 R17, RZ, RZ, R2 ;  /* 0x000000ffff117224 */ /* 0x000fd600078e0002 */
[----:B------:R1:W-:Y:S01]  /*8240*/  STL.64 [R1+0x130], R20 ;  /* 0x0001301401007387 */ /* 0x0003e20000100a00 */
[----:B---3--:R-:W-:Y:S02]  /*8250*/  IMAD.MOV.U32 R3, RZ, RZ, R12 ;  /* 0x000000ffff037224 */ /* 0x008fe400078e000c */
[----:B------:R-:W-:Y:S01]  /*8260*/  IMAD.MOV.U32 R2, RZ, RZ, R13 ;  /* 0x000000ffff027224 */ /* 0x000fe200078e000d */
[----:B------:R3:W-:Y:S04]  /*8270*/  STL.64 [R1+0x138], R22 ;  /* 0x0001381601007387 */ /* 0x0007e80000100a00 */
[----:B------:R-:W4:Y:S04]  /*8280*/  LDL.LU.64 R24, [R1+0x90] ;  /* 0x0000900001187983 */ /* 0x000f280000300a00 */
[----:B------:R-:W4:Y:S04]  /*8290*/  LDL.LU.64 R26, [R1+0x98] ;  /* 0x00009800011a7983 */ /* 0x000f280000300a00 */
[----:B-1----:R-:W4:Y:S04]  /*82a0*/  LDL.LU.64 R20, [R1+0x100] ;  /* 0x0001000001147983 */ /* 0x002f280000300a00 */
[----:B---3--:R-:W3:Y:S01]  /*82b0*/  LDL.LU.64 R22, [R1+0x108] ;  /* 0x0001080001167983 */ /* 0x008ee20000300a00 */
[----:B--2---:R-:W-:-:S15]  /*82c0*/  HMMA.1688.F32.TF32 R8, R4, R12, R8 ;  /* 0x0000000c0408723c */ /* 0x004fde0000081008 */
[----:B------:R-:W-:-:S04]  /*82d0*/  NOP ;  /* 0x0000000000007918 */ /* 0x000fc80000000000 */
[----:B------:R-:W-:Y:S02]  /*82e0*/  IMAD.MOV.U32 R15, RZ, RZ, R8 ;  /* 0x000000ffff0f7224 */ /* 0x000fe400078e0008 */
[----:B------:R-:W-:Y:S02]  /*82f0*/  IMAD.MOV.U32 R14, RZ, RZ, R9 ;  /* 0x000000ffff0e7224 */ /* 0x000fe400078e0009 */
[----:B------:R-:W-:Y:S01]  /*8300*/  IMAD.MOV.U32 R13, RZ, RZ, R10 ;  /* 0x000000ffff0d7224 */ /* 0x000fe200078e000a */
[----:B------:R-:W2:Y:S01]  /*8310*/  LDL.LU.64 R8, [R1+0x2d0] ;  /* 0x0002d00001087983 */ /* 0x000ea20000300a00 */
[----:B------:R-:W-:-:S03]  /*8320*/  IMAD.MOV.U32 R12, RZ, RZ, R11 ;  /* 0x000000ffff0c7224 */ /* 0x000fc600078e000b */
[----:B------:R-:W2:Y:S04]  /*8330*/  LDL.LU.64 R10, [R1+0x2d8] ;  /* 0x0002d800010a7983 */ /* 0x000ea80000300a00 */
[----:B------:R-:W-:Y:S04]  /*8340*/  STL.64 [R1+0xc78], R14 ;  /* 0x000c780e01007387 */ /* 0x000fe80000100a00 */
[----:B------:R1:W-:Y:S02]  /*8350*/  STL.64 [R1+0xc70], R12 ;  /* 0x000c700c01007387 */ /* 0x0003e40000100a00 */
[----:B-1----:R-:W-:-:S02]  /*8360*/  IMAD.MOV.U32 R12, RZ, RZ, R16 ;  /* 0x000000ffff0c7224 */ /* 0x002fc400078e0010 */
[----:B------:R-:W-:-:S05]  /*8370*/  IMAD.MOV.U32 R13, RZ, RZ, R17 ;  /* 0x000000ffff0d7224 */ /* 0x000fca00078e0011 */
[----:B------:R1:W-:Y:S04]  /*8380*/  STL.64 [R1+0xd58], R12 ;  /* 0x000d580c01007387 */ /* 0x0003e80000100a00 */
[----:B-1----:R-:W4:Y:S02]  /*8390*/  LDL.64 R12, [R1+0x10] ;  /* 0x00001000010c7983 */ /* 0x002f240000100a00 */
[----:B----4-:R-:W-:Y:S02]  /*83a0*/  HMMA.1688.F32.TF32 R4, R4, R12, R24 ;  /* 0x0000000c0404723c */ /* 0x010fe40000081018 */
[----:B------:R-:W4:Y:S04]  /*83b0*/  LDL.LU.64 R26, [R1+0xd98] ;  /* 0x000d9800011a7983 */ /* 0x000f280000300a00 */
[----:B------:R-:W2:-:S13]  /*83c0*/  LDL.LU.64 R24, [R1+0xd90] ;  /* 0x000d900001187983 */ /* 0x000e9a0000300a00 */
[----:B------:R-:W-:Y:S04]  /*83d0*/  STL.64 [R1+0x110], R4 ;  /* 0x0001100401007387 */ /* 0x000fe80000100a00 */
[----:B------:R-:W-:Y:S04]  /*83e0*/  STL.64 [R1+0x118], R6 ;  /* 0x0001180601007387 */ /* 0x000fe80000100a00 */
[----:B------:R-:W-:Y:S04]  /*83f0*/  LDS R4, [R0+UR10+0x20080] ;  /* 0x0200800a00047984 */ /* 0x000fe80008000800 */
[----:B------:R-:W-:Y:S04]  /*8400*/  LDS R6, [R0+UR10+0x20880] ;  /* 0x0208800a00067984 */ /* 0x000fe80008000800 */
[----:B------:R-:W-:Y:S04]  /*8410*/  LDS R5, [R29+UR10+0x20080] ;  /* 0x0200800a1d057984 */ /* 0x000fe80008000800 */
[----:B------:R-:W3:Y:S01]  /*8420*/  LDS R7, [R29+UR10+0x20880] ;  /* 0x0208800a1d077984 */ /* 0x000ee20008000800 */
[----:B------:R-:W-:-:S02]  /*8430*/  IMAD.MOV.U32 R17, RZ, RZ, R12 ;  /* 0x000000ffff117224 */ /* 0x000fc400078e000c */
[----:B------:R-:W-:Y:S02]  /*8440*/  IMAD.MOV.U32 R16, RZ, RZ, R13 ;  /* 0x000000ffff107224 */ /* 0x000fe400078e000d */
[----:B------:R-:W-:Y:S02]  /*8450*/  IMAD.MOV.U32 R12, RZ, RZ, R19 ;  /* 0x000000ffff0c7224 */ /* 0x000fe400078e0013 */
[----:B------:R-:W-:-:S05]  /*8460*/  IMAD.MOV.U32 R13, RZ, RZ, R18 ;  /* 0x000000ffff0d7224 */ /* 0x000fca00078e0012 */
[----:B------:R1:W-:Y:S02]  /*8470*/  STL.64 [R1+0xd70], R12 ;  /* 0x000d700c01007387 */ /* 0x0003e40000100a00 */
[----:B-1----:R-:W-:Y:S02]  /*8480*/  IMAD.MOV.U32 R13, RZ, RZ, R28 ;  /* 0x000000ffff0d7224 */ /* 0x002fe400078e001c */
[----:B----4-:R-:W-:Y:S02]  /*8490*/  IMAD.MOV.U32 R12, RZ, RZ, R27 ;  /* 0x000000ffff0c7224 */ /* 0x010fe400078e001b */
[----:B------:R-:W4:Y:S05]  /*84a0*/  LDL.LU R27, [R1+0xd88] ;  /* 0x000d8800011b7983 */ /* 0x000f2a0000300800 */
[----:B---3--:R-:W-:Y:S01]  /*84b0*/  HMMA.1688.F32.TF32 R12, R4, R12, R20 ;  /* 0x0000000c040c723c */ /* 0x008fe20000081014 */
[----:B------:R-:W3:Y:S04]  /*84c0*/  LDL.LU.64 R22, [R1+0xd80] ;  /* 0x000d800001167983 */ /* 0x000ee80000300a00 */
[----:B------:R-:W2:-:S14]  /*84d0*/  LDL.LU.64 R20, [R1+0xd78] ;  /* 0x000d780001147983 */ /* 0x000e9c0000300a00 */
[----:B------:R1:W-:Y:S04]  /*84e0*/  STL.64 [R1+0x100], R12 ;  /* 0x0001000c01007387 */ /* 0x0003e80000100a00 */
[----:B------:R1:W-:Y:S04]  /*84f0*/  STL.64 [R1+0x108], R14 ;  /* 0x0001080e01007387 */ /* 0x0003e80000100a00 */
[----:B-1----:R-:W3:Y:S04]  /*8500*/  LDL.LU.64 R12, [R1+0x2c0] ;  /* 0x0002c000010c7983 */ /* 0x002ee80000300a00 */
[----:B------:R-:W3:Y:S01]  /*8510*/  LDL.LU.64 R14, [R1+0x2c8] ;  /* 0x0002c800010e7983 */ /* 0x000ee20000300a00 */
[----:B--2---:R-:W-:-:S15]  /*8520*/  HMMA.1688.F32.TF32 R8, R4, R20, R8 ;  /* 0x000000140408723c */ /* 0x004fde0000081008 */
[----:B------:R-:W-:-:S04]  /*8530*/  NOP ;  /* 0x0000000000007918 */ /* 0x000fc80000000000 */
[----:B------:R1:W-:Y:S04]  /*8540*/  STL.64 [R1+0xf0], R8 ;  /* 0x0000f00801007387 */ /* 0x0003e80000100a00 */
[----:B------:R2:W-:Y:S04]  /*8550*/  STL.64 [R1+0xf8], R10 ;  /* 0x0000f80a01007387 */ /* 0x0005e80000100a00 */
[----:B-1----:R-:W3:Y:S04]  /*8560*/  LDL.LU.64 R8, [R1+0x280] ;  /* 0x0002800001087983 */ /* 0x002ee80000300a00 */
[----:B--2---:R-:W2:Y:S04]  /*8570*/  LDL.LU.64 R10, [R1+0x288] ;  /* 0x00028800010a7983 */ /* 0x004ea80000300a00 */
[----:B--2---:R-:W-:Y:S04]  /*8580*/  STL.64 [R1+0xd20], R10 ;  /* 0x000d200a01007387 */ /* 0x004fe80000100a00 */
[----:B---3--:R1:W-:Y:S02]  /*8590*/  STL.64 [R1+0xd18], R8 ;  /* 0x000d180801007387 */ /* 0x0083e40000100a00 */
[----:B-1----:R-:W-:-:S02]  /*85a0*/  IMAD.MOV.U32 R8, RZ, RZ, R17 ;  /* 0x000000ffff087224 */ /* 0x002fc400078e0011 */
[----:B------:R-:W-:Y:S02]  /*85b0*/  IMAD.MOV.U32 R9, RZ, RZ, R16 ;  /* 0x000000ffff097224 */ /* 0x000fe400078e0010 */
[----:B------:R-:W2:Y:S04]  /*85c0*/  LDL.LU.64 R16, [R1+0xc0] ;  /* 0x0000c00001107983 */ /* 0x000ea80000300a00 */
[----:B------:R-:W3:Y:S04]  /*85d0*/  LDL.LU.64 R18, [R1+0xc8] ;  /* 0x0000c80001127983 */ /* 0x000ee80000300a00 */
[----:B---3--:R-:W-:Y:S04]  /*85e0*/  STL.64 [R1+0xd68], R18 ;  /* 0x000d681201007387 */ /* 0x008fe80000100a00 */
[----:B--2---:R1:W-:Y:S04]  /*85f0*/  STL.64 [R1+0xd60], R16 ;  /* 0x000d601001007387 */ /* 0x0043e80000100a00 */
[----:B-1----:R-:W2:Y:S04]  /*8600*/  LDL.LU.64 R16, [R1+0x2b0] ;  /* 0x0002b00001107983 */ /* 0x002ea80000300a00 */
[----:B------:R-:W2:Y:S04]  /*8610*/  LDL.LU.64 R18, [R1+0x2b8] ;  /* 0x0002b80001127983 */ /* 0x000ea80000300a00 */
[----:B------:R1:W-:Y:S02]  /*8620*/  STL.64 [R1+0xd30], R8 ;  /* 0x000d300801007387 */ /* 0x0003e40000100a00 */
[----:B-1----:R-:W-:-:S02]  /*8630*/  IMAD.MOV.U32 R8, RZ, RZ, R3 ;  /* 0x000000ffff087224 */ /* 0x002fc400078e0003 */
[----:B------:R-:W-:-:S05]  /*8640*/  IMAD.MOV.U32 R9, RZ, RZ, R2 ;  /* 0x000000ffff097224 */ /* 0x000fca00078e0002 */
[----:B------:R1:W-:Y:S04]  /*8650*/  STL.64 [R1+0xd48], R8 ;  /* 0x000d480801007387 */ /* 0x0003e80000100a00 */
[----:B-1----:R-:W3:Y:S04]  /*8660*/  LDL.LU.64 R8, [R1+0x2a0] ;  /* 0x0002a00001087983 */ /* 0x002ee80000300a00 */
[----:B------:R-:W3:Y:S04]  /*8670*/  LDL.LU.64 R10, [R1+0x2a8] ;  /* 0x0002a800010a7983 */ /* 0x000ee80000300a00 */
[----:B------:R-:W-:Y:S04]  /*8680*/  STL.64 [R1+0xd10], R22 ;  /* 0x000d101601007387 */ /* 0x000fe80000100a00 */
[----:B------:R1:W-:Y:S04]  /*8690*/  STL.64 [R1+0xd08], R20 ;  /* 0x000d081401007387 */ /* 0x0003e80000100a00 */
[----:B-1----:R-:W2:Y:S01]  /*86a0*/  LDL.LU.64 R20, [R1] ;  /* 0x0000000001147983 */ /* 0x002ea20000300a00 */
[C---:B------:R-:W-:Y:S03]  /*86b0*/  HMMA.1688.F32.TF32 R12, R4.reuse, R24, R12 ;  /* 0x00000018040c723c */ /* 0x040fe6000008100c */
[----:B--2---:R1:W-:Y:S04]  /*86c0*/  STL.64 [R1+0xd28], R20 ;  /* 0x000d281401007387 */ /* 0x0043e80000100a00 */
[----:B-1----:R-:W2:Y:S04]  /*86d0*/  LDL.LU.64 R20, [R1+0x80] ;  /* 0x0000800001147983 */ /* 0x002ea80000300a00 */
[----:B------:R-:W2:Y:S04]  /*86e0*/  LDL.LU.64 R22, [R1+0x88] ;  /* 0x0000880001167983 */ /* 0x000ea80000300a00 */
[----:B--2---:R-:W-:Y:S04]  /*86f0*/  STL.64 [R1+0xd40], R22 ;  /* 0x000d401601007387 */ /* 0x004fe80000100a00 */
[----:B------:R1:W-:Y:S04]  /*8700*/  STL.64 [R1+0xd38], R20 ;  /* 0x000d381401007387 */ /* 0x0003e80000100a00 */
[----:B-1----:R-:W2:Y:S04]  /*8710*/  LDL.LU.64 R20, [R1+0x290] ;  /* 0x0002900001147983 */ /* 0x002ea80000300a00 */
[----:B------:R-:W2:Y:S04]  /*8720*/  LDL.LU.64 R22, [R1+0x298] ;  /* 0x0002980001167983 */ /* 0x000ea80000300a00 */
[----:B------:R1:W-:Y:S04]  /*8730*/  STL.64 [R1+0xe0], R12 ;  /* 0x0000e00c01007387 */ /* 0x0003e80000100a00 */
[----:B------:R2:W-:Y:S04]  /*8740*/  STL.64 [R1+0xe8], R14 ;  /* 0x0000e80e01007387 */ /* 0x0005e80000100a00 */
[----:B-1----:R-:W2:Y:S02]  /*8750*/  LDL.LU.64 R12, [R1+0xd70] ;  /* 0x000d7000010c7983 */ /* 0x002ea40000300a00 */
[----:B--2---:R-:W-:Y:S02]  /*8760*/  HMMA.1688.F32.TF32 R12, R4, R12, R16 ;  /* 0x0000000c040c723c */ /* 0x004fe40000081010 */
[----:B------:R-:W2:Y:S04]  /*8770*/  LDL.LU.64 R18, [R1+0xd68] ;  /* 0x000d680001127983 */ /* 0x000ea80000300a00 */
[----:B------:R-:W2:-:S13]  /*8780*/  LDL.LU.64 R16, [R1+0xd60] ;  /* 0x000d600001107983 */ /* 0x000e9a0000300a00 */
[----:B------:R1:W-:Y:S04]  /*8790*/  STL.64 [R1+0xd0], R12 ;  /* 0x0000d00c01007387 */ /* 0x0003e80000100a00 */
[----:B------:R-:W-:Y:S04]  /*87a0*/  STL.64 [R1+0xd8], R14 ;  /* 0x0000d80e01007387 */ /* 0x000fe80000100a00 */
[----:B-1----:R-:W2:Y:S02]  /*87b0*/  LDL.LU.64 R12, [R1+0xd58] ;  /* 0x000d5800010c7983 */ /* 0x002ea40000300a00 */
[----:B--2---:R-:W-:-:S15]  /*87c0*/  HMMA.1688.F32.TF32 R16, R4, R12, R16 ;  /* 0x0000000c0410723c */ /* 0x004fde0000081010 */
[----:B------:R-:W-:-:S04]  /*87d0*/  NOP ;  /* 0x0000000000007918 */ /* 0x000fc80000000000 */
[----:B------:R1:W-:Y:S04]  /*87e0*/  STL.64 [R1+0xc0], R16 ;  /* 0x0000c01001007387 */ /* 0x0003e80000100a00 */
[----:B------:R-:W-:Y:S04]  /*87f0*/  STL.64 [R1+0xc8], R18 ;  /* 0x0000c81201007387 */ /* 0x000fe80000100a00 */
[----:B-1----:R-:W3:Y:S04]  /*8800*/  LDL.LU.64 R16, [R1+0xd50] ;  /* 0x000d500001107983 */ /* 0x002ee80000300a00 */
[----:B------:R1:W-:Y:S04]  /*8810*/  STL.64 [R1+0xcf8], R12 ;  /* 0x000cf80c01007387 */ /* 0x0003e80000100a00 */
[----:B-1----:R-:W2:Y:S01]  /*8820*/  LDL.LU.64 R12, [R1+0x50] ;  /* 0x00005000010c7983 */ /* 0x002ea20000300a00 */
[----:B---3--:R-:W-:-:S15]  /*8830*/  HMMA.1688.F32.TF32 R8, R4, R16, R8 ;  /* 0x000000100408723c */ /* 0x008fde0000081008 */
[----:B------:R-:W-:-:S04]  /*8840*/  NOP ;  /* 0x0000000000007918 */ /* 0x000fc80000000000 */
[----:B------:R1:W-:Y:S04]  /*8850*/  STL.64 [R1+0xb0], R8 ;  /* 0x0000b00801007387 */ /* 0x0003e80000100a00 */
[----:B------:R-:W-:Y:S04]  /*8860*/  STL.64 [R1+0xb8], R10 ;  /* 0x0000b80a01007387 */ /* 0x000fe80000100a00 */
[----:B-1----:R-:W3:Y:S04]  /*8870*/  LDL.LU.64 R8, [R1+0xd48] ;  /* 0x000d480001087983 */ /* 0x002ee80000300a00 */
[----:B------:R1:W-:Y:S04]  /*8880*/  STL.64 [R1+0xcf0], R16 ;  /* 0x000cf01001007387 */ /* 0x0003e80000100a00 */
[----:B-1----:R-:W2:Y:S04]  /*8890*/  LDL.LU.64 R16, [R1+0x270] ;  /* 0x0002700001107983 */ /* 0x002ea80000300a00 */
[----:B------:R-:W2:Y:S01]  /*88a0*/  LDL.LU.64 R18, [R1+0x278] ;  /* 0x0002780001127983 */ /* 0x000ea20000300a00 */
[----:B---3--:R-:W-:Y:S03]  /*88b0*/  HMMA.1688.F32.TF32 R8, R4, R8, R20 ;  /* 0x000000080408723c */ /* 0x008fe60000081014 */
[----:B------:R-:W3:Y:S04]  /*88c0*/  LDL.LU.64 R22, [R1+0xd40] ;  /* 0x000d400001167983 */ /* 0x000ee80000300a00 */
[----:B------:R-:W3:-:S12]  /*88d0*/  LDL.LU.64 R20, [R1+0xd38] ;  /* 0x000d380001147983 */ /* 0x000ed80000300a00 */
[----:B------:R1:W-:Y:S04]  /*88e0*/  STL.64 [R1+0xa0], R8 ;  /* 0x0000a00801007387 */ /* 0x0003e80000100a00 */
[----:B------:R2:W-:Y:S04]  /*88f0*/  STL.64 [R1+0xa8], R10 ;  /* 0x0000a80a01007387 */ /* 0x0005e80000100a00 */
[----:B-1----:R-:W3:Y:S02]  /*8900*/  LDL.LU.64 R8, [R1+0xd30] ;  /* 0x000d300001087983 */ /* 0x002ee40000300a00 */
[----:B---3--:R-:W-:Y:S02]  /*8910*/  HMMA.1688.F32.TF32 R4, R4, R8, R20 ;  /* 0x000000080404723c */ /* 0x008fe40000081014 */
[----:B------:R-:W3:Y:S04]  /*8920*/  LDL.LU.64 R20, [R1+0xd28] ;  /* 0x000d280001147983 */ /* 0x000ee80000300a00 */
[----:B--2---:R-:W3:Y:S04]  /*8930*/  LDL.LU.64 R10, [R1+0xd20] ;  /* 0x000d2000010a7983 */ /* 0x004ee80000300a00 */
[----:B------:R-:W3:Y:S09]  /*8940*/  LDL.LU.64 R8, [R1+0xd18] ;  /* 0x000d180001087983 */ /* 0x000ef20000300a00 */
[----:B------:R-:W-:Y:S04]  /*8950*/  STL.64 [R1+0x90], R4 ;  /* 0x0000900401007387 */ /* 0x000fe80000100a00 */
[----:B------:R-:W-:Y:S04]  /*8960*/  STL.64 [R1+0x98], R6 ;  /* 0x0000980601007387 */ /* 0x000fe80000100a00 */
[----:B------:R-:W-:Y:S04]  /*8970*/  LDS R4, [R0+UR10+0x20100] ;  /* 0x0201000a00047984 */ /* 0x000fe80008000800 */
[----:B------:R-:W-:Y:S04]  /*8980*/  LDS R6, [R0+UR10+0x20900] ;  /* 0x0209000a00067984 */ /* 0x000fe80008000800 */
[----:B------:R-:W-:Y:S04]  /*8990*/  LDS R5, [R29+UR10+0x20100] ;  /* 0x0201000a1d057984 */ /* 0x000fe80008000800 */
[----:B------:R-:W3:Y:S02]  /*89a0*/  LDS R7, [R29+UR10+0x20900] ;  /* 0x0209000a1d077984 */ /* 0x000ee40008000800 */
[----:B---3--:R-:W-:-:S15]  /*89b0*/  HMMA.1688.F32.TF32 R8, R4, R20, R8 ;  /* 0x000000140408723c */ /* 0x008fde0000081008 */
[----:B------:R-:W-:-:S04]  /*89c0*/  NOP ;  /* 0x0000000000007918 */ /* 0x000fc80000000000 */
[----:B------:R1:W-:Y:S04]  /*89d0*/  STL.64 [R1+0x80], R8 ;  /* 0x0000800801007387 */ /* 0x0003e80000100a00 */
[----:B------:R2:W-:Y:S04]  /*89e0*/  STL.64 [R1+0x88], R10 ;  /* 0x0000880a01007387 */ /* 0x0005e80000100a00 */
[----:B------:R-:W3:Y:S01]  /*89f0*/  LDL.LU.64 R22, [R1+0xd10] ;  /* 0x000d100001167983 */ /* 0x000ee20000300a00 */
[----:B-1----:R-:W-:Y:S02]  /*8a00*/  IMAD.MOV.U32 R9, RZ, RZ, R21 ;  /* 0x000000ffff097224 */ /* 0x002fe400078e0015 */
[----:B--2---:R-:W-:-:S02]  /*8a10*/  IMAD.MOV.U32 R10, RZ, RZ, R20 ;  /* 0x000000ffff0a7224 */ /* 0x004fc400078e0014 */
[----:B------:R-:W2:Y:S04]  /*8a20*/  LDL.LU.64 R20, [R1+0xd08] ;  /* 0x000d080001147983 */ /* 0x000ea80000300a00 */
[----:B------:R-:W-:Y:S04]  /*8a30*/  STL [R1+0xd04], R10 ;  /* 0x000d040a01007387 */ /* 0x000fe80000100800 */
[----:B------:R1:W-:Y:S04]  /*8a40*/  STL [R1+0xd00], R9 ;  /* 0x000d000901007387 */ /* 0x0003e80000100800 */
[----:B-1----:R-:W3:Y:S04]  /*8a50*/  LDL.LU.64 R8, [R1+0x250] ;  /* 0x0002500001087983 */ /* 0x002ee80000300a00 */
[----:B------:R-:W3:Y:S01]  /*8a60*/  LDL.LU.64 R10, [R1+0x258] ;  /* 0x00025800010a7983 */ /* 0x000ee20000300a00 */
[----:B--2---:R-:W-:-:S15]  /*8a70*/  HMMA.1688.F32.TF32 R16, R4, R20, R16 ;  /* 0x000000140410723c */ /* 0x004fde0000081010 */
[----:B------:R-:W-:-:S04]  /*8a80*/  NOP ;  /* 0x0000000000007918 */ /* 0x000fc80000000000 */
[----:B------:R1:W-:Y:S04]  /*8a90*/  STL.64 [R1+0x70], R16 ;  /* 0x0000701001007387 */ /* 0x0003e80000100a00 */
[----:B------:R2:W-:Y:S04]  /*8aa0*/  STL.64 [R1+0x78], R18 ;  /* 0x0000781201007387 */ /* 0x0005e80000100a00 */
[----:B-1----:R-:W4:Y:S04]  /*8ab0*/  LDL.LU.64 R16, [R1+0x1d0] ;  /* 0x0001d00001107983 */ /* 0x002f280000300a00 */
[----:B--2---:R-:W2:Y:S04]  /*8ac0*/  LDL.LU.64 R18, [R1+0x1d8] ;  /* 0x0001d80001127983 */ /* 0x004ea80000300a00 */
[----:B---3--:R-:W-:Y:S04]  /*8ad0*/  STL.64 [R1+0xcb8], R22 ;  /* 0x000cb81601007387 */ /* 0x008fe80000100a00 */
[----:B------:R1:W-:Y:S04]  /*8ae0*/  STL.64 [R1+0xcb0], R20 ;  /* 0x000cb01401007387 */ /* 0x0003e80000100a00 */
[----:B-1----:R-:W3:Y:S04]  /*8af0*/  LDL.LU.64 R20, [R1+0x260] ;  /* 0x0002600001147983 */ /* 0x002ee80000300a00 */
[----:B------:R-:W3:Y:S02]  /*8b00*/  LDL.LU.64 R22, [R1+0x268] ;  /* 0x0002680001167983 */ /* 0x000ee40000300a00 */
[----:B---3--:R-:W-:-:S15]  /*8b10*/  HMMA.1688.F32.TF32 R20, R4, R24, R20 ;  /* 0x000000180414723c */ /* 0x008fde0000081014 */
[----:B------:R-:W-:-:S04]  /*8b20*/  NOP ;  /* 0x0000000000007918 */ /* 0x000fc80000000000 */
[----:B------:R1:W-:Y:S04]  /*8b30*/  STL.64 [R1+0x60], R20 ;  /* 0x0000601401007387 */ /* 0x0003e80000100a00 */
[----:B------:R3:W-:Y:S04]  /*8b40*/  STL.64 [R1+0x68], R22 ;  /* 0x0000681601007387 */ /* 0x0007e80000100a00 */
[----:B-1----:R-:W2:Y:S04]  /*8b50*/  LDL.LU.64 R20, [R1+0x1f0] ;  /* 0x0001f00001147983 */ /* 0x002ea80000300a00 */
[----:B---3--:R-:W3:Y:S01]  /*8b60*/  LDL.LU.64 R22, [R1+0x1f8] ;  /* 0x0001f80001167983 */ /* 0x008ee20000300a00 */
[----:B------:R-:W-:Y:S03]  /*8b70*/  HMMA.1688.F32.TF32 R8, R4, R12, R8 ;  /* 0x0000000c0408723c */ /* 0x000fe60000081008 */
[----:B---3--:R-:W-:Y:S04]  /*8b80*/  STL.64 [R1+0xce8], R22 ;  /* 0x000ce81601007387 */ /* 0x008fe80000100a00 */
[----:B--2---:R1:W-:Y:S04]  /*8b90*/  STL.64 [R1+0xce0], R20 ;  /* 0x000ce01401007387 */ /* 0x0043e80000100a00 */
[----:B-1----:R-:W2:Y:S04]  /*8ba0*/  LDL.LU.64 R20, [R1+0x200] ;  /* 0x0002000001147983 */ /* 0x002ea80000300a00 */
[----:B------:R-:W2:Y:S04]  /*8bb0*/  LDL.LU.64 R22, [R1+0x208] ;  /* 0x0002080001167983 */ /* 0x000ea80000300a00 */
[----:B----4-:R-:W-:Y:S04]  /*8bc0*/  STL.64 [R1+0xcc8], R26 ;  /* 0x000cc81a01007387 */ /* 0x010fe80000100a00 */
[----:B------:R1:W-:Y:S04]  /*8bd0*/  STL.64 [R1+0xcc0], R24 ;  /* 0x000cc01801007387 */ /* 0x0003e80000100a00 */
[----:B-1----:R-:W3:Y:S01]  /*8be0*/  LDL.LU.64 R24, [R1+0x10] ;  /* 0x0000100001187983 */ /* 0x002ee20000300a00 */
[----:B------:R-:W-:-:S03]  /*8bf0*/  IMAD.MOV.U32 R3, RZ, RZ, R13 ;  /* 0x000000ffff037224 */ /* 0x000fc600078e000d */
[----:B---3--:R1:W-:Y:S04]  /*8c00*/  STL.64 [R1+0xcd8], R24 ;  /* 0x000cd81801007387 */ /* 0x0083e80000100a00 */
[----:B-1----:R-:W3:Y:S04]  /*8c10*/  LDL.LU.64 R24, [R1+0x20] ;  /* 0x0000200001187983 */ /* 0x002ee80000300a00 */
[----:B------:R1:W-:Y:S04]  /*8c20*/  STL.64 [R1+0x190], R8 ;  /* 0x0001900801007387 */ /* 0x0003e80000100a00 */
[----:B------:R4:W-:Y:S01]  /*8c30*/  STL.64 [R1+0x198], R10 ;  /* 0x0001980a01007387 */ /* 0x0009e20000100a00 */
[----:B-1----:R-:W-:-:S03]  /*8c40*/  IMAD.MOV.U32 R8, RZ, RZ, R12 ;  /* 0x000000ffff087224 */ /* 0x002fc600078e000c */
[----:B----4-:R-:W4:Y:S04]  /*8c50*/  LDL.LU R10, [R1+0xd04] ;  /* 0x000d0400010a7983 */ /* 0x010f280000300800 */
[----:B------:R-:W2:Y:S04]  /*8c60*/  LDL.LU R9, [R1+0xd00] ;  /* 0x000d000001097983 */ /* 0x000ea80000300800 */
[----:B------:R-:W2:Y:S02]  /*8c70*/  LDL.LU.64 R12, [R1+0xcf8] ;  /* 0x000cf800010c7983 */ /* 0x000ea40000300a00 */
[----:B--2---:R-:W-:-:S15]  /*8c80*/  HMMA.1688.F32.TF32 R16, R4, R12, R16 ;  /* 0x0000000c0410723c */ /* 0x004fde0000081010 */
[----:B------:R-:W-:-:S04]  /*8c90*/  NOP ;  /* 0x0000000000007918 */ /* 0x000fc80000000000 */
[----:B------:R1:W-:Y:S04]  /*8ca0*/  STL.64 [R1+0x1d0], R16 ;  /* 0x0001d01001007387 */ /* 0x0003e80000100a00 */
[----:B------:R-:W-:Y:S04]  /*8cb0*/  STL [R1+0x1d8], R18 ;  /* 0x0001d81201007387 */ /* 0x000fe80000100800 */
[----:B-1----:R-:W2:Y:S01]  /*8cc0*/  LDL.LU.64 R16, [R1+0xcf0] ;  /* 0x000cf00001107983 */ /* 0x002ea20000300a00 */
[----:B------:R-:W-:-:S05]  /*8cd0*/  IMAD.MOV.U32 R2, RZ, RZ, R19 ;  /* 0x000000ffff027224 */ /* 0x000fca00078e0013 */
[----:B------:R-:W-:Y:S01]  /*8ce0*/  STL [R1+0xb30], R2 ;  /* 0x000b300201007387 */ /* 0x000fe20000100800 */
[----:B--2---:R-:W-:-:S15]  /*8cf0*/  HMMA.1688.F32.TF32 R20, R4, R16, R20 ;  /* 0x000000100414723c */ /* 0x004fde0000081014 */
[----:B------:R-:W-:-:S04]  /*8d00*/  NOP ;  /* 0x0000000000007918 */ /* 0x000fc80000000000 */
[----:B------:R-:W-:Y:S04]  /*8d10*/  STL.64 [R1+0x200], R20 ;  /* 0x0002001401007387 */ /* 0x000fe80000100a00 */
[----:B------:R1:W-:Y:S04]  /*8d20*/  STL.64 [R1+0x208], R22 ;  /* 0x0002081601007387 */ /* 0x0003e80000100a00 */
[----:B-1----:R-:W2:Y:S04]  /*8d30*/  LDL.LU.64 R22, [R1+0xce8] ;  /* 0x000ce80001167983 */ /* 0x002ea80000300a00 */
[----:B------:R-:W2:Y:S04]  /*8d40*/  LDL.LU.64 R20, [R1+0xce0] ;  /* 0x000ce00001147983 */ /* 0x000ea80000300a00 */
[----:B------:R4:W-:Y:S01]  /*8d50*/  STL.64 [R1+0xc80], R16 ;  /* 0x000c801001007387 */ /* 0x0009e20000100a00 */
[----:B---3--:R-:W-:-:S02]  /*8d60*/  IMAD.MOV.U32 R15, RZ, RZ, R24 ;  /* 0x000000ffff0f7224 */ /* 0x008fc400078e0018 */
[----:B------:R-:W-:Y:S02]  /*8d70*/  IMAD.MOV.U32 R14, RZ, RZ, R25 ;  /* 0x000000ffff0e7224 */ /* 0x000fe400078e0019 */
[----:B----4-:R-:W-:Y:S02]  /*8d80*/  IMAD.MOV.U32 R16, RZ, RZ, R10 ;  /* 0x000000ffff107224 */ /* 0x010fe400078e000a */
[----:B------:R-:W-:-:S05]  /*8d90*/  IMAD.MOV.U32 R17, RZ, RZ, R9 ;  /* 0x000000ffff117224 */ /* 0x000fca00078e0009 */
[----:B------:R1:W-:Y:S04]  /*8da0*/  STL.64 [R1+0xcd0], R16 ;  /* 0x000cd01001007387 */ /* 0x0003e80000100a00 */
[----:B-1----:R-:W3:Y:S04]  /*8db0*/  LDL.LU.64 R16, [R1+0x1c0] ;  /* 0x0001c00001107983 */ /* 0x002ee80000300a00 */
[----:B------:R-:W3:Y:S01]  /*8dc0*/  LDL.LU.64 R18, [R1+0x1c8] ;  /* 0x0001c80001127983 */ /* 0x000ee20000300a00 */
[----:B--2---:R-:W-:Y:S03]  /*8dd0*/  HMMA.1688.F32.TF32 R20, R4, R24, R20 ;  /* 0x000000180414723c */ /* 0x004fe60000081014 */
[----:B------:R-:W3:-:S15]  /*8de0*/  LDL.LU.64 R24, [R1+0xcd8] ;  /* 0x000cd80001187983 */ /* 0x000ede0000300a00 */
[----:B------:R-:W-:Y:S01]  /*8df0*/  NOP ;  /* 0x0000000000007918 */ /* 0x000fe20000000000 */
[----:B------:R1:W-:Y:S01]  /*8e00*/  STL.64 [R1+0x1f0], R20 ;  /* 0x0001f01401007387 */ /* 0x0003e20000100a00 */
[----:B------:R-:W-:-:S03]  /*8e10*/  IMAD.MOV.U32 R2, RZ, RZ, R23 ;  /* 0x000000ffff027224 */ /* 0x000fc600078e0017 */
[----:B------:R2:W-:Y:S04]  /*8e20*/  STL [R1+0x1f8], R22 ;  /* 0x0001f81601007387 */ /* 0x0005e80000100800 */
[----:B-1----:R-:W4:Y:S04]  /*8e30*/  LDL.LU.64 R20, [R1+0x1b0] ;  /* 0x0001b00001147983 */ /* 0x002f280000300a00 */
[----:B--2---:R-:W4:Y:S04]  /*8e40*/  LDL.LU.64 R22, [R1+0x1b8] ;  /* 0x0001b80001167983 */ /* 0x004f280000300a00 */
[----:B------:R-:W-:Y:S04]  /*8e50*/  STL.64 [R1+0xc90], R14 ;  /* 0x000c900e01007387 */ /* 0x000fe80000100a00 */
[----:B------:R1:W-:Y:S02]  /*8e60*/  STL.64 [R1+0xc88], R12 ;  /* 0x000c880c01007387 */ /* 0x0003e40000100a00 */
[----:B-1----:R-:W-:-:S02]  /*8e70*/  IMAD.MOV.U32 R12, RZ, RZ, R8 ;  /* 0x000000ffff0c7224 */ /* 0x002fc400078e0008 */
[----:B------:R-:W2:Y:S04]  /*8e80*/  LDL.LU.64 R8, [R1+0x1e0] ;  /* 0x0001e00001087983 */ /* 0x000ea80000300a00 */
[----:B------:R-:W2:Y:S04]  /*8e90*/  LDL.LU.64 R10, [R1+0x1e8] ;  /* 0x0001e800010a7983 */ /* 0x000ea80000300a00 */
[----:B------:R-:W-:Y:S01]  /*8ea0*/  STL [R1+0xbb8], R2 ;  /* 0x000bb80201007387 */ /* 0x000fe20000100800 */
[----:B---3--:R-:W-:Y:S03]  /*8eb0*/  HMMA.1688.F32.TF32 R4, R4, R24, R16 ;  /* 0x000000180404723c */ /* 0x008fe60000081010 */
[----:B------:R-:W4:-:S15]  /*8ec0*/  LDL.LU.64 R16, [R1+0xcd0] ;  /* 0x000cd00001107983 */ /* 0x000f1e0000300a00 */
[----:B------:R-:W-:Y:S01]  /*8ed0*/  NOP ;  /* 0x0000000000007918 */ /* 0x000fe20000000000 */
[----:B------:R-:W-:Y:S04]  /*8ee0*/  STL.64 [R1+0x1c0], R4 ;  /* 0x0001c00401007387 */ /* 0x000fe80000100a00 */
[----:B------:R-:W-:Y:S04]  /*8ef0*/  STL.64 [R1+0x1c8], R6 ;  /* 0x0001c80601007387 */ /* 0x000fe80000100a00 */
[----:B------:R-:W-:Y:S04]  /*8f00*/  LDS R4, [R0+UR10+0x20180] ;  /* 0x0201800a00047984 */ /* 0x000fe80008000800 */
[----:B------:R-:W-:Y:S04]  /*8f10*/  LDS R6, [R0+UR10+0x20980] ;  /* 0x0209800a00067984 */ /* 0x000fe80008000800 */
[----:B------:R-:W-:Y:S04]  /*8f20*/  LDS R5, [R29+UR10+0x20180] ;  /* 0x0201800a1d057984 */ /* 0x000fe80008000800 */
[----:B------:R-:W4:Y:S01]  /*8f30*/  LDS R7, [R29+UR10+0x20980] ;  /* 0x0209800a1d077984 */ /* 0x000f220008000800 */
[----:B------:R-:W-:-:S02]  /*8f40*/  IMAD.MOV.U32 R15, RZ, RZ, R24 ;  /* 0x000000ffff0f7224 */ /* 0x000fc400078e0018 */
[----:B------:R-:W-:Y:S01]  /*8f50*/  IMAD.MOV.U32 R14, RZ, RZ, R25 ;  /* 0x000000ffff0e7224 */ /* 0x000fe200078e0019 */
[----:B------:R-:W3:Y:S01]  /*8f60*/  LDL.LU.64 R26, [R1+0xcc8] ;  /* 0x000cc800011a7983 */ /* 0x000ee20000300a00 */
[----:B------:R-:W-:-:S03]  /*8f70*/  IMAD.MOV.U32 R13, RZ, RZ, R3 ;  /* 0x000000ffff0d7224 */ /* 0x000fc600078e0003 */
[----:B------:R-:W2:Y:S04]  /*8f80*/  LDL.LU.64 R24, [R1+0xcc0] ;  /* 0x000cc00001187983 */ /* 0x000ea80000300a00 */
[----:B------:R-:W-:Y:S04]  /*8f90*/  STL.64 [R1+0xca8], R14 ;  /* 0x000ca80e01007387 */ /* 0x000fe80000100a00 */
[----:B------:R1:W-:Y:S04]  /*8fa0*/  STL.64 [R1+0xca0], R12 ;  /* 0x000ca00c01007387 */ /* 0x0003e80000100a00 */
[----:B-1----:R-:W2:Y:S04]  /*8fb0*/  LDL.LU.64 R12, [R1+0x210] ;  /* 0x00021000010c7983 */ /* 0x002ea80000300a00 */
[----:B------:R-:W2:Y:S01]  /*8fc0*/  LDL.LU.64 R14, [R1+0x218] ;  /* 0x00021800010e7983 */ /* 0x000ea20000300a00 */
[----:B----4-:R-:W-:Y:S03]  /*8fd0*/  HMMA.1688.F32.TF32 R16, R4, R16, R20 ;  /* 0x000000100410723c */ /* 0x010fe60000081014 */
[----:B------:R-:W4:Y:S04]  /*8fe0*/  LDL.LU.64 R22, [R1+0xcb8] ;  /* 0x000cb80001167983 */ /* 0x000f280000300a00 */
[----:B------:R-:W3:-:S12]  /*8ff0*/  LDL.LU.64 R20, [R1+0xcb0] ;  /* 0x000cb00001147983 */ /* 0x000ed80000300a00 */
[----:B------:R-:W-:Y:S02]  /*9000*/  IMAD.MOV.U32 R3, RZ, RZ, R19 ;  /* 0x000000ffff037224 */ /* 0x000fe400078e0013 */
[----:B------:R-:W-:Y:S01]  /*9010*/  IMAD.MOV.U32 R28, RZ, RZ, R18 ;  /* 0x000000ffff1c7224 */ /* 0x000fe200078e0012 */
[----:B------:R-:W-:Y:S04]  /*9020*/  STL.64 [R1+0x1b0], R16 ;  /* 0x0001b01001007387 */ /* 0x000fe80000100a00 */
[----:B------:R-:W-:Y:S04]  /*9030*/  STL [R1+0xbc0], R3 ;  /* 0x000bc00301007387 */ /* 0x000fe80000100800 */
[----:B------:R1:W-:Y:S01]  /*9040*/  STL [R1+0xbbc], R28 ;  /* 0x000bbc1c01007387 */ /* 0x0003e20000100800 */
[----:B--2---:R-:W-:-:S15]  /*9050*/  HMMA.1688.F32.TF32 R12, R4, R24, R12 ;  /* 0x00000018040c723c */ /* 0x004fde000008100c */
[----:B------:R-:W-:-:S04]  /*9060*/  NOP ;  /* 0x0000000000007918 */ /* 0x000fc80000000000 */
[----:B-1----:R-:W-:Y:S02]  /*9070*/  IMAD.MOV.U32 R28, RZ, RZ, R14 ;  /* 0x000000ffff1c7224 */ /* 0x002fe400078e000e */
[----:B------:R-:W-:Y:S02]  /*9080*/  IMAD.MOV.U32 R2, RZ, RZ, R15 ;  /* 0x000000ffff027224 */ /* 0x000fe400078e000f */
[----:B------:R-:W-:Y:S01]  /*9090*/  IMAD.MOV.U32 R3, RZ, RZ, R13 ;  /* 0x000000ffff037224 */ /* 0x000fe200078e000d */
[----:B---3--:R-:W-:Y:S01]  /*90a0*/  HMMA.1688.F32.TF32 R8, R4, R20, R8 ;  /* 0x000000140408723c */ /* 0x008fe20000081008 */
[----:B----4-:R1:W-:Y:S04]  /*90b0*/  STL.64 [R1+0xc98], R22 ;  /* 0x000c981601007387 */ /* 0x0103e80000100a00 */
[----:B------:R-:W2:-:S14]  /*90c0*/  LDL.LU.64 R20, [R1+0x220] ;  /* 0x0002200001147983 */ /* 0x000e9c0000300a00 */
[----:B------:R3:W-:Y:S04]  /*90d0*/  STL.64 [R1+0x1e0], R8 ;  /* 0x0001e00801007387 */ /* 0x0007e80000100a00 */
[----:B------:R4:W-:Y:S04]  /*90e0*/  STL.64 [R1+0x1e8], R10 ;  /* 0x0001e80a01007387 */ /* 0x0009e80000100a00 */
[----:B-1----:R-:W2:Y:S04]  /*90f0*/  LDL.LU.64 R22, [R1+0x228] ;  /* 0x0002280001167983 */ /* 0x002ea80000300a00 */
[----:B------:R-:W2:Y:S04]  /*9100*/  LDL.LU.64 R16, [R1+0x240] ;  /* 0x0002400001107983 */ /* 0x000ea80000300a00 */
[----:B------:R-:W2:Y:S04]  /*9110*/  LDL.LU.64 R18, [R1+0x248] ;  /* 0x0002480001127983 */ /* 0x000ea80000300a00 */
[----:B---3--:R-:W3:Y:S04]  /*9120*/  LDL.LU.64 R8, [R1+0x230] ;  /* 0x0002300001087983 */ /* 0x008ee80000300a00 */
[----:B----4-:R-:W3:Y:S04]  /*9130*/  LDL.LU.64 R10, [R1+0x238] ;  /* 0x00023800010a7983 */ /* 0x010ee80000300a00 */
[----:B------:R1:W-:Y:S04]  /*9140*/  STL [R1+0x210], R12 ;  /* 0x0002100c01007387 */ /* 0x0003e80000100800 */
[----:B------:R-:W4:Y:S04]  /*9150*/  LDL.LU.64 R14, [R1+0xca8] ;  /* 0x000ca800010e7983 */ /* 0x000f280000300a00 */
[----:B-1----:R-:W2:Y:S04]  /*9160*/  LDL.LU.64 R12, [R1+0xca0] ;  /* 0x000ca000010c7983 */ /* 0x002ea80000300a00 */
[----:B------:R-:W-:Y:S01]  /*9170*/  STL.64 [R1+0xc48], R26 ;  /* 0x000c481a01007387 */ /* 0x000fe20000100a00 */
[----:B----4-:R-:W-:-:S02]  /*9180*/  IMAD.MOV.U32 R24, RZ, RZ, R15 ;  /* 0x000000ffff187224 */ /* 0x010fc400078e000f */
[----:B------:R-:W-:Y:S02]  /*9190*/  IMAD.MOV.U32 R25, RZ, RZ, R14 ;  /* 0x000000ffff197224 */ /* 0x000fe400078e000e */
[----:B--2---:R-:W-:Y:S01]  /*91a0*/  HMMA.1688.F32.TF32 R12, R4, R12, R20 ;  /* 0x0000000c040c723c */ /* 0x004fe20000081014 */
[----:B------:R-:W2:-:S15]  /*91b0*/  LDL.LU.64 R22, [R1+0xc98] ;  /* 0x000c980001167983 */ /* 0x000e9e0000300a00 */
[----:B------:R-:W-:-:S03]  /*91c0*/  NOP ;  /* 0x0000000000007918 */ /* 0x000fc60000000000 */
[----:B------:R-:W-:Y:S01]  /*91d0*/  IMAD.MOV.U32 R21, RZ, RZ, R14 ;  /* 0x000000ffff157224 */ /* 0x000fe200078e000e */
[----:B------:R1:W-:Y:S01]  /*91e0*/  STL.64 [R1+0x220], R12 ;  /* 0x0002200c01007387 */ /* 0x0003e20000100a00 */
[----:B------:R-:W-:-:S03]  /*91f0*/  IMAD.MOV.U32 R20, RZ, RZ, R15 ;  /* 0x000000ffff147224 */ /* 0x000fc600078e000f */
[----:B------:R-:W4:Y:S04]  /*9200*/  LDL.LU.64 R14, [R1+0xc90] ;  /* 0x000c9000010e7983 */ /* 0x000f280000300a00 */
[----:B-1----:R-:W3:Y:S04]  /*9210*/  LDL.LU.64 R12, [R1+0xc88] ;  /* 0x000c8800010c7983 */ /* 0x002ee80000300a00 */
[----:B------:R4:W-:Y:S04]  /*9220*/  STL [R1+0xa84], R20 ;  /* 0x000a841401007387 */ /* 0x0009e80000100800 */
[----:B------:R1:W-:Y:S04]  /*9230*/  STL [R1+0xa80], R21 ;  /* 0x000a801501007387 */ /* 0x0003e80000100800 */
[----:B--2---:R-:W-:Y:S01]  /*9240*/  STL.64 [R1+0xc40], R22 ;  /* 0x000c401601007387 */ /* 0x004fe20000100a00 */
[----:B----4-:R-:W-:-:S02]  /*9250*/  IMAD.MOV.U32 R20, RZ, RZ, R15 ;  /* 0x000000ffff147224 */ /* 0x010fc400078e000f */
[----:B-1----:R-:W-:Y:S02]  /*9260*/  IMAD.MOV.U32 R21, RZ, RZ, R14 ;  /* 0x000000ffff157224 */ /* 0x002fe400078e000e */
[----:B---3--:R-:W-:Y:S01]  /*9270*/  HMMA.1688.F32.TF32 R12, R4, R12, R16 ;  /* 0x0000000c040c723c */ /* 0x008fe20000081010 */
[----:B------:R-:W2:-:S15]  /*9280*/  LDL.LU.64 R16, [R1+0xc80] ;  /* 0x000c800001107983 */ /* 0x000e9e0000300a00 */
[----:B------:R-:W-:-:S03]  /*9290*/  NOP ;  /* 0x0000000000007918 */ /* 0x000fc60000000000 */
[----:B------:R-:W-:Y:S04]  /*92a0*/  STL.64 [R1+0x240], R12 ;  /* 0x0002400c01007387 */ /* 0x000fe80000100a00 */
[----:B------:R1:W-:Y:S04]  /*92b0*/  STL.64 [R1+0x248], R14 ;  /* 0x0002480e01007387 */ /* 0x0003e80000100a00 */
[----:B-1----:R-:W3:Y:S04]  /*92c0*/  LDL.LU.64 R14, [R1+0xc78] ;  /* 0x000c7800010e7983 */ /* 0x002ee80000300a00 */
[----:B------:R-:W4:Y:S01]  /*92d0*/  LDL.LU.64 R12, [R1+0xc70] ;  /* 0x000c7000010c7983 */ /* 0x000f220000300a00 */
[----:B--2---:R-:W-:Y:S03]  /*92e0*/  HMMA.1688.F32.TF32 R16, R4, R16, R8 ;  /* 0x000000100410723c */ /* 0x004fe60000081008 */
[----:B------:R-:W2:Y:S04]  /*92f0*/  LDL.LU.64 R10, [R1+0xc68] ;  /* 0x000c6800010a7983 */ /* 0x000ea80000300a00 */
[----:B------:R-:W2:-:S12]  /*9300*/  LDL.LU.64 R8, [R1+0xc60] ;  /* 0x000c600001087983 */ /* 0x000e980000300a00 */
[----:B------:R-:W-:Y:S04]  /*9310*/  STL.64 [R1+0x260], R16 ;  /* 0x0002601001007387 */ /* 0x000fe80000100a00 */
[----:B------:R1:W-:Y:S04]  /*9320*/  STL.64 [R1+0x268], R18 ;  /* 0x0002681201007387 */ /* 0x0003e80000100a00 */
[----:B-1----:R-:W3:Y:S04]  /*9330*/  LDL.LU.64 R18, [R1+0xc58] ;  /* 0x000c580001127983 */ /* 0x002ee80000300a00 */
[----:B------:R-:W3:Y:S01]  /*9340*/  LDL.LU.64 R16, [R1+0xc50] ;  /* 0x000c500001107983 */ /* 0x000ee20000300a00 */
[C---:B--2---:R-:W-:Y:S08]  /*9350*/  HMMA.1688.F32.TF32 R20, R4.reuse, R20, R8 ;  /* 0x000000140414723c */ /* 0x044ff00000081008 */
[----:B---3--:R-:W-:Y:S11]  /*9360*/  HMMA.1688.F32.TF32 R8, R4, R24, R16 ;  /* 0x000000180408723c */ /* 0x008ff60000081010 */
[----:B------:R-:W-:Y:S04]  /*9370*/  STL.64 [R1+0x250], R20 ;  /* 0x0002501401007387 */ /* 0x000fe80000100a00 */
[----:B------:R-:W-:Y:S04]  /*9380*/  STL.64 [R1+0x258], R22 ;  /* 0x0002581601007387 */ /* 0x000fe80000100a00 */
[----:B------:R-:W-:Y:S04]  /*9390*/  LDS R18, [R0+UR10+0x21980] ;  /* 0x0219800a00127984 */ /* 0x000fe80008000800 */
[----:B------:R-:W-:Y:S04]  /*93a0*/  LDS R19, [R29+UR10+0x21980] ;  /* 0x0219800a1d137984 */ /* 0x000fe80008000800 */
[----:B------:R-:W-:Y:S04]  /*93b0*/  LDS R16, [R0+UR10+0x21180] ;  /* 0x0211800a00107984 */ /* 0x000fe80008000800 */
[----:B------:R-:W-:Y:S04]  /*93c0*/  STL.64 [R1+0x230], R8 ;  /* 0x0002300801007387 */ /* 0x000fe80000100a00 */
[----:B------:R-:W-:Y:S04]  /*93d0*/  STL.64 [R1+0x238], R10 ;  /* 0x0002380a01007387 */ /* 0x000fe80000100a00 */
[----:B------:R-:W-:Y:S04]  /*93e0*/  LDS R10, [R0+UR10+0x21880] ;  /* 0x0218800a000a7984 */ /* 0x000fe80008000800 */
[----:B------:R-:W1:Y:S04]  /*93f0*/  LDS R11, [R29+UR10+0x21880] ;  /* 0x0218800a1d0b7984 */ /* 0x000e680008000800 */
[----:B------:R-:W-:Y:S04]  /*9400*/  LDS R8, [R0+UR10+0x21080] ;  /* 0x0210800a00087984 */ /* 0x000fe80008000800 */
[----:B------:R-:W2:Y:S04]  /*9410*/  LDS R9, [R29+UR10+0x21080] ;  /* 0x0210800a1d097984 */ /* 0x000ea80008000800 */
[----:B------:R-:W-:Y:S04]  /*9420*/  LDS R17, [R29+UR10+0x21180] ;  /* 0x0211800a1d117984 */ /* 0x000fe80008000800 */
[----:B------:R-:W-:Y:S04]  /*9430*/  LDS R4, [R0+UR10+0x21000] ;  /* 0x0210000a00047984 */ /* 0x000fe80008000800 */
[----:B------:R-:W-:Y:S04]  /*9440*/  LDS R6, [R0+UR10+0x21800] ;  /* 0x0218000a00067984 */ /* 0x000fe80008000800 */
[----:B------:R-:W-:Y:S04]  /*9450*/  LDS R5, [R29+UR10+0x21000] ;  /* 0x0210000a1d057984 */ /* 0x000fe80008000800 */
[----:B------:R-:W-:Y:S04]  /*9460*/  LDS R7, [R29+UR10+0x21800] ;  /* 0x0218000a1d077984 */ /* 0x000fe80008000800 */
[----:B-1----:R4:W-:Y:S04]  /*9470*/  STL.64 [R1+0xbd8], R10 ;  /* 0x000bd80a01007387 */ /* 0x0029e80000100a00 */
[----:B--2---:R1:W-:Y:S01]  /*9480*/  STL.64 [R1+0xbd0], R8 ;  /* 0x000bd00801007387 */ /* 0x0043e20000100a00 */
[----:B----4-:R-:W-:-:S02]  /*9490*/  IMAD.MOV.U32 R10, RZ, RZ, R13 ;  /* 0x000000ffff0a7224 */ /* 0x010fc400078e000d */
[----:B------:R-:W-:Y:S01]  /*94a0*/  IMAD.MOV.U32 R11, RZ, RZ, R12 ;  /* 0x000000ffff0b7224 */ /* 0x000fe200078e000c */
[----:B------:R-:W-:Y:S01]  /*94b0*/  LDS R13, [R29+UR10+0x21100] ;  /* 0x0211000a1d0d7984 */ /* 0x000fe20008000800 */
[----:B-1----:R-:W-:Y:S02]  /*94c0*/  IMAD.MOV.U32 R8, RZ, RZ, R15 ;  /* 0x000000ffff087224 */ /* 0x002fe400078e000f */
[----:B------:R-:W-:Y:S01]  /*94d0*/  IMAD.MOV.U32 R9, RZ, RZ, R14 ;  /* 0x000000ffff097224 */ /* 0x000fe200078e000e */
[----:B------:R1:W-:Y:S04]  /*94e0*/  STL.64 [R1+0xbe8], R10 ;  /* 0x000be80a01007387 */ /* 0x0003e80000100a00 */
[----:B------:R-:W-:Y:S04]  /*94f0*/  STL.64 [R1+0xbe0], R8 ;  /* 0x000be00801007387 */ /* 0x000fe80000100a00 */
[----:B------:R-:W-:Y:S04]  /*9500*/  LDS R14, [R0+UR10+0x21900] ;  /* 0x0219000a000e7984 */ /* 0x000fe80008000800 */
[----:B-1----:R-:W2:Y:S04]  /*9510*/  LDL.64 R10, [R1+0x38] ;  /* 0x00003800010a7983 */ /* 0x002ea80000100a00 */
[----:B------:R-:W1:Y:S04]  /*9520*/  LDS R15, [R29+UR10+0x21900] ;  /* 0x0219000a1d0f7984 */ /* 0x000e680008000800 */
[----:B------:R-:W3:Y:S04]  /*9530*/  LDS R12, [R0+UR10+0x21100] ;  /* 0x0211000a000c7984 */ /* 0x000ee80008000800 */
[----:B--2---:R2:W-:Y:S04]  /*9540*/  STL.64 [R1+0xbf8], R10 ;  /* 0x000bf80a01007387 */ /* 0x0045e80000100a00 */
[----:B--2---:R-:W2:Y:S04]  /*9550*/  LDL.64 R10, [R1+0x48] ;  /* 0x00004800010a7983 */ /* 0x004ea80000100a00 */
[----:B--2---:R-:W-:Y:S04]  /*9560*/  STL.64 [R1+0xc10], R10 ;  /* 0x000c100a01007387 */ /* 0x004fe80000100a00 */
[----:B-1----:R1:W-:Y:S04]  /*9570*/  STL.64 [R1+0xb48], R14 ;  /* 0x000b480e01007387 */ /* 0x0023e80000100a00 */
[----:B---3--:R2:W-:Y:S04]  /*9580*/  STL.64 [R1+0xb40], R12 ;  /* 0x000b400c01007387 */ /* 0x0085e80000100a00 */
[----:B-1----:R-:W3:Y:S04]  /*9590*/  LDL R14, [R1+0x28] ;  /* 0x00002800010e7983 */ /* 0x002ee80000100800 */
[----:B------:R-:W3:Y:S04]  /*95a0*/  LDL R15, [R1+0x2c] ;  /* 0x00002c00010f7983 */ /* 0x000ee80000100800 */
[----:B---3--:R1:W-:Y:S04]  /*95b0*/  STL.64 [R1+0xc18], R14 ;  /* 0x000c180e01007387 */ /* 0x0083e80000100a00 */
[----:B--2---:R-:W2:Y:S04]  /*95c0*/  LDL.LU R12, [R1+0x150] ;  /* 0x00015000010c7983 */ /* 0x004ea80000300800 */
[----:B------:R-:W2:Y:S04]  /*95d0*/  LDL.LU R13, [R1+0x154] ;  /* 0x00015400010d7983 */ /* 0x000ea80000300800 */
[----:B-1----:R-:W3:Y:S04]  /*95e0*/  LDL.LU R14, [R1+0x158] ;  /* 0x00015800010e7983 */ /* 0x002ee80000300800 */
[----:B------:R-:W3:Y:S04]  /*95f0*/  LDL.LU R15, [R1+0x15c] ;  /* 0x00015c00010f7983 */ /* 0x000ee80000300800 */
[----:B------:R-:W4:Y:S04]  /*9600*/  LDL R22, [R1+0x8] ;  /* 0x0000080001167983 */ /* 0x000f280000100800 */
[----:B------:R-:W4:Y:S04]  /*9610*/  LDL R23, [R1+0xc] ;  /* 0x00000c0001177983 */ /* 0x000f280000100800 */
[----:B------:R-:W4:Y:S04]  /*9620*/  LDL.LU R24, [R1+0x180] ;  /* 0x0001800001187983 */ /* 0x000f280000300800 */
[----:B------:R-:W4:Y:S04]  /*9630*/  LDL.LU R25, [R1+0x184] ;  /* 0x0001840001197983 */ /* 0x000f280000300800 */
[----:B------:R-:W4:Y:S04]  /*9640*/  LDL.LU R26, [R1+0x188] ;  /* 0x00018800011a7983 */ /* 0x000f280000300800 */
[----:B------:R-:W4:Y:S04]  /*9650*/  LDL.LU R27, [R1+0x18c] ;  /* 0x00018c00011b7983 */ /* 0x000f280000300800 */
[----:B---3--:R-:W-:Y:S04]  /*9660*/  STL.64 [R1+0xc28], R14 ;  /* 0x000c280e01007387 */ /* 0x008fe80000100a00 */
[----:B--2---:R1:W-:Y:S04]  /*9670*/  STL.64 [R1+0xc20], R12 ;  /* 0x000c200c01007387 */ /* 0x0043e80000100a00 */
[----:B-1----:R-:W2:Y:S04]  /*9680*/  LDL.LU R12, [R1+0x160] ;  /* 0x00016000010c7983 */ /* 0x002ea80000300800 */
[----:B------:R-:W2:Y:S04]  /*9690*/  LDL.LU R13, [R1+0x164] ;  /* 0x00016400010d7983 */ /* 0x000ea80000300800 */
[----:B------:R-:W3:Y:S04]  /*96a0*/  LDL.LU R14, [R1+0x168] ;  /* 0x00016800010e7983 */ /* 0x000ee80000300800 */
[----:B------:R-:W3:Y:S04]  /*96b0*/  LDL.LU R15, [R1+0x16c] ;  /* 0x00016c00010f7983 */ /* 0x000ee80000300800 */
[----:B---3--:R-:W-:Y:S04]  /*96c0*/  STL.64 [R1+0xc38], R14 ;  /* 0x000c380e01007387 */ /* 0x008fe80000100a00 */
[----:B--2---:R1:W-:Y:S04]  /*96d0*/  STL.64 [R1+0xc30], R12 ;  /* 0x000c300c01007387 */ /* 0x0043e80000100a00 */
[----:B-1----:R-:W2:Y:S04]  /*96e0*/  LDL.LU R12, [R1+0x170] ;  /* 0x00017000010c7983 */ /* 0x002ea80000300800 */
[----:B------:R-:W2:Y:S04]  /*96f0*/  LDL.LU R13, [R1+0x174] ;  /* 0x00017400010d7983 */ /* 0x000ea80000300800 */
[----:B------:R-:W2:Y:S04]  /*9700*/  LDL.LU R14, [R1+0x178] ;  /* 0x00017800010e7983 */ /* 0x000ea80000300800 */
[----:B------:R-:W2:Y:S04]  /*9710*/  LDL.LU R15, [R1+0x17c] ;  /* 0x00017c00010f7983 */ /* 0x000ea80000300800 */
[----:B------:R-:W3:Y:S04]  /*9720*/  LDL.64 R10, [R1+0x58] ;  /* 0x00005800010a7983 */ /* 0x000ee80000100a00 */
[----:B------:R1:W-:Y:S04]  /*9730*/  STL.64 [R1+0xab8], R18 ;  /* 0x000ab81201007387 */ /* 0x0003e80000100a00 */
[----:B------:R2:W-:Y:S04]  /*9740*/  STL.64 [R1+0xab0], R16 ;  /* 0x000ab01001007387 */ /* 0x0005e80000100a00 */
[----:B-1----:R-:W2:Y:S01]  /*9750*/  LDL.LU.64 R18, [R1+0x18] ;  /* 0x0000180001127983 */ /* 0x002ea20000300a00 */
[----:B----4-:R-:W-:Y:S03]  /*9760*/  HMMA.1688.F32.TF32 R20, R4, R22, R24 ;  /* 0x000000160414723c */ /* 0x010fe60000081018 */
[----:B--2---:R1:W-:Y:S04]  /*9770*/  STL.64 [R1+0xbf0], R18 ;  /* 0x000bf01201007387 */ /* 0x0043e80000100a00 */
[----:B------:R-:W2:Y:S04]  /*9780*/  LDL.LU R16, [R1+0x130] ;  /* 0x0001300001107983 */ /* 0x000ea80000300800 */
[----:B------:R-:W2:Y:S04]  /*9790*/  LDL.LU R17, [R1+0x134] ;  /* 0x0001340001117983 */ /* 0x000ea80000300800 */
[----:B-1----:R-:W4:Y:S04]  /*97a0*/  LDL.LU R18, [R1+0x138] ;  /* 0x0001380001127983 */ /* 0x002f280000300800 */
[----:B------:R-:W4:Y:S01]  /*97b0*/  LDL.LU R19, [R1+0x13c] ;  /* 0x00013c0001137983 */ /* 0x000f220000300800 */
[----:B------:R-:W-:-:S02]  /*97c0*/  IMAD.MOV.U32 R25, RZ, RZ, R22 ;  /* 0x000000ffff197224 */ /* 0x000fc400078e0016 */
[----:B------:R-:W-:Y:S01]  /*97d0*/  IMAD.MOV.U32 R24, RZ, RZ, R23 ;  /* 0x000000ffff187224 */ /* 0x000fe200078e0017 */
[----:B----4-:R-:W-:Y:S04]  /*97e0*/  STL.64 [R1+0xc08], R18 ;  /* 0x000c081201007387 */ /* 0x010fe80000100a00 */
[----:B--2---:R1:W-:Y:S04]  /*97f0*/  STL.64 [R1+0xc00], R16 ;  /* 0x000c001001007387 */ /* 0x0043e80000100a00 */
[----:B-1----:R-:W2:Y:S04]  /*9800*/  LDL.LU R16, [R1+0x140] ;  /* 0x0001400001107983 */ /* 0x002ea80000300800 */
[----:B------:R-:W2:Y:S04]  /*9810*/  LDL.LU R17, [R1+0x144] ;  /* 0x0001440001117983 */ /* 0x000ea80000300800 */
[----:B------:R-:W2:Y:S04]  /*9820*/  LDL.LU R18, [R1+0x148] ;  /* 0x0001480001127983 */ /* 0x000ea80000300800 */
[----:B------:R-:W2:Y:S04]  /*9830*/  LDL.LU R19, [R1+0x14c] ;  /* 0x00014c0001137983 */ /* 0x000ea80000300800 */
[----:B------:R-:W4:Y:S04]  /*9840*/  LDL.LU.64 R26, [R1+0xc48] ;  /* 0x000c4800011a7983 */ /* 0x000f280000300a00 */
[----:B------:R-:W-:Y:S04]  /*9850*/  STL.64 [R1+0x180], R20 ;  /* 0x0001801401007387 */ /* 0x000fe80000100a00 */
[----:B------:R-:W2:Y:S04]  /*9860*/  LDL.LU.64 R22, [R1+0xc40] ;  /* 0x000c400001167983 */ /* 0x000ea80000300a00 */
[----:B------:R-:W-:Y:S04]  /*9870*/  STL [R1+0xa7c], R24 ;  /* 0x000a7c1801007387 */ /* 0x000fe80000100800 */
[----:B------:R-:W-:Y:S01]  /*9880*/  STL [R1+0xa78], R25 ;  /* 0x000a781901007387 */ /* 0x000fe20000100800 */
[----:B--2---:R-:W-:-:S15]  /*9890*/  HMMA.1688.F32.TF32 R12, R4, R22, R12 ;  /* 0x00000016040c723c */ /* 0x004fde000008100c */
[----:B------:R-:W-:-:S04]  /*98a0*/  NOP ;  /* 0x0000000000007918 */ /* 0x000fc80000000000 */
[----:B------:R-:W-:Y:S04]  /*98b0*/  STL.64 [R1+0x170], R12 ;  /* 0x0001700c01007387 */ /* 0x000fe80000100a00 */
[----:B------:R1:W-:Y:S04]  /*98c0*/  STL.64 [R1+0x178], R14 ;  /* 0x0001780e01007387 */ /* 0x0003e80000100a00 */
[----:B-1----:R-:W4:Y:S04]  /*98d0*/  LDL.LU.64 R14, [R1+0xc38] ;  /* 0x000c3800010e7983 */ /* 0x002f280000300a00 */
[----:B------:R-:W4:Y:S02]  /*98e0*/  LDL.LU.64 R12, [R1+0xc30] ;  /* 0x000c3000010c7983 */ /* 0x000f240000300a00 */
[----:B----4-:R-:W-:-:S15]  /*98f0*/  HMMA.1688.F32.TF32 R12, R4, R26, R12 ;  /* 0x0000001a040c723c */ /* 0x010fde000008100c */
[----:B------:R-:W-:-:S04]  /*9900*/  NOP ;  /* 0x0000000000007918 */ /* 0x000fc80000000000 */
[----:B------:R-:W-:Y:S04]  /*9910*/  STL.64 [R1+0x2a0], R12 ;  /* 0x0002a00c01007387 */ /* 0x000fe80000100a00 */
[----:B------:R1:W-:Y:S04]  /*9920*/  STL.64 [R1+0x2a8], R14 ;  /* 0x0002a80e01007387 */ /* 0x0003e80000100a00 */
[----:B-1----:R-:W3:Y:S04]  /*9930*/  LDL.LU.64 R14, [R1+0xc28] ;  /* 0x000c2800010e7983 */ /* 0x002ee80000300a00 */
[----:B------:R-:W3:Y:S04]  /*9940*/  LDL.LU.64 R12, [R1+0xc20] ;  /* 0x000c2000010c7983 */ /* 0x000ee80000300a00 */
[----:B------:R1:W-:Y:S04]  /*9950*/  STL.64 [R1+0xbc8], R26 ;  /* 0x000bc81a01007387 */ /* 0x0003e80000100a00 */
[----:B------:R-:W2:Y:S04]  /*9960*/  LDL.LU R24, [R1+0x110] ;  /* 0x0001100001187983 */ /* 0x000ea80000300800 */
[----:B------:R-:W2:Y:S04]  /*9970*/  LDL.LU R25, [R1+0x114] ;  /* 0x0001140001197983 */ /* 0x000ea80000300800 */
[----:B-1----:R-:W2:Y:S04]  /*9980*/  LDL.LU R26, [R1+0x118] ;  /* 0x00011800011a7983 */ /* 0x002ea80000300800 */
[----:B------:R-:W2:Y:S01]  /*9990*/  LDL.LU R27, [R1+0x11c] ;  /* 0x00011c00011b7983 */ /* 0x000ea20000300800 */
[----:B---3--:R-:W-:-:S15]  /*99a0*/  HMMA.1688.F32.TF32 R12, R4, R10, R12 ;  /* 0x0000000a040c723c */ /* 0x008fde000008100c */
[----:B------:R-:W-:-:S04]  /*99b0*/  NOP ;  /* 0x0000000000007918 */ /* 0x000fc80000000000 */
[----:B------:R1:W-:Y:S04]  /*99c0*/  STL.64 [R1+0x2d0], R12 ;  /* 0x0002d00c01007387 */ /* 0x0003e80000100a00 */
[----:B------:R3:W-:Y:S01]  /*99d0*/  STL.64 [R1+0x2d8], R14 ;  /* 0x0002d80e01007387 */ /* 0x0007e20000100a00 */
[----:B-1----:R-:W-:Y:S02]  /*99e0*/  IMAD.MOV.U32 R13, RZ, RZ, R10 ;  /* 0x000000ffff0d7224 */ /* 0x002fe400078e000a */
[----:B------:R-:W-:Y:S01]  /*99f0*/  IMAD.MOV.U32 R12, RZ, RZ, R11 ;  /* 0x000000ffff0c7224 */ /* 0x000fe200078e000b */
[----:B---3--:R-:W3:Y:S04]  /*9a00*/  LDL.LU.64 R14, [R1+0xc18] ;  /* 0x000c1800010e7983 */ /* 0x008ee80000300a00 */
[----:B------:R-:W4:Y:S02]  /*9a10*/  LDL.LU.64 R10, [R1+0xc10] ;  /* 0x000c1000010a7983 */ /* 0x000f240000300a00 */
[----:B----4-:R-:W-:Y:S01]  /*9a20*/  HMMA.1688.F32.TF32 R16, R4, R10, R16 ;  /* 0x0000000a0410723c */ /* 0x010fe20000081010 */
[----:B------:R-:W-:-:S02]  /*9a30*/  IMAD.MOV.U32 R21, RZ, RZ, R10 ;  /* 0x000000ffff157224 */ /* 0x000fc400078e000a */
[----:B------:R-:W-:-:S15]  /*9a40*/  IMAD.MOV.U32 R20, RZ, RZ, R11 ;  /* 0x000000ffff147224 */ /* 0x000fde00078e000b */
[----:B------:R-:W-:Y:S01]  /*9a50*/  NOP ;  /* 0x0000000000007918 */ /* 0x000fe20000000000 */
[----:B------:R-:W-:Y:S04]  /*9a60*/  STL.64 [R1+0x140], R16 ;  /* 0x0001401001007387 */ /* 0x000fe80000100a00 */
[----:B------:R1:W-:Y:S04]  /*9a70*/  STL.64 [R1+0x148], R18 ;  /* 0x0001481201007387 */ /* 0x0003e80000100a00 */
[----:B-1----:R-:W4:Y:S04]  /*9a80*/  LDL.LU.64 R18, [R1+0xc08] ;  /* 0x000c080001127983 */ /* 0x002f280000300a00 */
[----:B------:R-:W4:Y:S04]  /*9a90*/  LDL.LU.64 R16, [R1+0xc00] ;  /* 0x000c000001107983 */ /* 0x000f280000300a00 */
[----:B------:R-:W4:Y:S02]  /*9aa0*/  LDL.LU.64 R10, [R1+0xbf8] ;  /* 0x000bf800010a7983 */ /* 0x000f240000300a00 */
[----:B----4-:R-:W-:-:S15]  /*9ab0*/  HMMA.1688.F32.TF32 R16, R4, R10, R16 ;  /* 0x0000000a0410723c */ /* 0x010fde0000081010 */
[----:B------:R-:W-:-:S04]  /*9ac0*/  NOP ;  /* 0x0000000000007918 */ /* 0x000fc80000000000 */
[----:B------:R1:W-:Y:S04]  /*9ad0*/  STL.64 [R1+0x300], R16 ;  /* 0x0003001001007387 */ /* 0x0003e80000100a00 */
[----:B------:R4:W-:Y:S01]  /*9ae0*/  STL.64 [R1+0x308], R18 ;  /* 0x0003081201007387 */ /* 0x0009e20000100a00 */
[----:B-1----:R-:W-:Y:S02]  /*9af0*/  IMAD.MOV.U32 R17, RZ, RZ, R10 ;  /* 0x000000ffff117224 */ /* 0x002fe400078e000a */
[----:B------:R-:W-:Y:S01]  /*9b00*/  IMAD.MOV.U32 R16, RZ, RZ, R11 ;  /* 0x000000ffff107224 */ /* 0x000fe200078e000b */
[----:B----4-:R-:W2:Y:S04]  /*9b10*/  LDL.LU.64 R18, [R1+0xbf0] ;  /* 0x000bf00001127983 */ /* 0x010ea80000300a00 */
[----:B------:R-:W3:Y:S04]  /*9b20*/  LDL.LU.64 R10, [R1+0xbe8] ;  /* 0x000be800010a7983 */ /* 0x000ee80000300a00 */
[----:B------:R-:W3:Y:S02]  /*9b30*/  LDL.LU.64 R8, [R1+0xbe0] ;  /* 0x000be00001087983 */ /* 0x000ee40000300a00 */
[C---:B---3--:R-:W-:Y:S08]  /*9b40*/  HMMA.1688.F32.TF32 R8, R4.reuse, R14, R8 ;  /* 0x0000000e0408723c */ /* 0x048ff00000081008 */
[----:B--2---:R-:W-:Y:S11]  /*9b50*/  HMMA.1688.F32.TF32 R4, R4, R18, R24 ;  /* 0x000000120404723c */ /* 0x004ff60000081018 */
[----:B------:R-:W-:Y:S04]  /*9b60*/  STL.64 [R1+0x310], R8 ;  /* 0x0003100801007387 */ /* 0x000fe80000100a00 */
[----:B------:R1:W-:Y:S04]  /*9b70*/  STL.64 [R1+0x318], R10 ;  /* 0x0003180a01007387 */ /* 0x0003e80000100a00 */
[----:B-1----:R-:W2:Y:S04]  /*9b80*/  LDL.LU.64 R10, [R1+0xbd8] ;  /* 0x000bd800010a7983 */ /* 0x002ea80000300a00 */
[----:B------:R-:W2:Y:S04]  /*9b90*/  LDL.LU.64 R8, [R1+0xbd0] ;  /* 0x000bd00001087983 */ /* 0x000ea80000300a00 */
[----:B------:R1:W-:Y:S04]  /*9ba0*/  STL.64 [R1+0xb58], R14 ;  /* 0x000b580e01007387 */ /* 0x0003e80000100a00 */
[----:B------:R-:W-:Y:S04]  /*9bb0*/  STL.64 [R1+0x320], R4 ;  /* 0x0003200401007387 */ /* 0x000fe80000100a00 */
[----:B------:R-:W-:Y:S01]  /*9bc0*/  STL.64 [R1+0x328], R6 ;  /* 0x0003280601007387 */ /* 0x000fe20000100a00 */
[----:B-1----:R-:W-:-:S02]  /*9bd0*/  IMAD.MOV.U32 R14, RZ, RZ, R17 ;  /* 0x000000ffff0e7224 */ /* 0x002fc400078e0011 */
[----:B------:R-:W-:-:S05]  /*9be0*/  IMAD.MOV.U32 R15, RZ, RZ, R16 ;  /* 0x000000ffff0f7224 */ /* 0x000fca00078e0010 */
[----:B------:R-:W-:Y:S04]  /*9bf0*/  STL.64 [R1+0xb70], R14 ;  /* 0x000b700e01007387 */ /* 0x000fe80000100a00 */
[----:B------:R1:W-:Y:S04]  /*9c00*/  STL.64 [R1+0xb50], R18 ;  /* 0x000b501201007387 */ /* 0x0003e80000100a00 */
[----:B------:R-:W3:Y:S04]  /*9c10*/  LDL.LU R16, [R1+0xa0] ;  /* 0x0000a00001107983 */ /* 0x000ee80000300800 */
[----:B------:R-:W3:Y:S04]  /*9c20*/  LDL.LU R17, [R1+0xa4] ;  /* 0x0000a40001117983 */ /* 0x000ee80000300800 */
[----:B-1----:R-:W4:Y:S04]  /*9c30*/  LDL.LU R18, [R1+0xa8] ;  /* 0x0000a80001127983 */ /* 0x002f280000300800 */
[----:B------:R-:W4:Y:S01]  /*9c40*/  LDL.LU R19, [R1+0xac] ;  /* 0x0000ac0001137983 */ /* 0x000f220000300800 */
[----:B------:R-:W-:-:S02]  /*9c50*/  IMAD.MOV.U32 R14, RZ, RZ, R21 ;  /* 0x000000ffff0e7224 */ /* 0x000fc400078e0015 */
[----:B------:R-:W-:Y:S01]  /*9c60*/  IMAD.MOV.U32 R15, RZ, RZ, R20 ;  /* 0x000000ffff0f7224 */ /* 0x000fe200078e0014 */
[----:B------:R-:W2:Y:S04]  /*9c70*/  LDL.LU R4, [R1+0x100] ;  /* 0x0001000001047983 */ /* 0x000ea80000300800 */
[----:B------:R-:W2:Y:S04]  /*9c80*/  LDL.LU R5, [R1+0x104] ;  /* 0x0001040001057983 */ /* 0x000ea80000300800 */
[----:B------:R-:W2:Y:S04]  /*9c90*/  LDL.LU R6, [R1+0x108] ;  /* 0x0001080001067983 */ /* 0x000ea80000300800 */
[----:B------:R-:W2:Y:S04]  /*9ca0*/  LDL.LU R7, [R1+0x10c] ;  /* 0x00010c0001077983 */ /* 0x000ea80000300800 */
[----:B------:R-:W2:Y:S04]  /*9cb0*/  LDL.LU.64 R26, [R1+0x8] ;  /* 0x00000800011a7983 */ /* 0x000ea80000300a00 */
[----:B------:R1:W-:Y:S02]  /*9cc0*/  STL.64 [R1+0xb88], R14 ;  /* 0x000b880e01007387 */ /* 0x0003e40000100a00 */
[----:B-1----:R-:W-:-:S02]  /*9cd0*/  IMAD.MOV.U32 R14, RZ, RZ, R13 ;  /* 0x000000ffff0e7224 */ /* 0x002fc400078e000d */
[----:B------:R-:W-:Y:S01]  /*9ce0*/  IMAD.MOV.U32 R15, RZ, RZ, R12 ;  /* 0x000000ffff0f7224 */ /* 0x000fe200078e000c */
[----:B----4-:R-:W-:Y:S04]  /*9cf0*/  STL.64 [R1+0xb68], R18 ;  /* 0x000b681201007387 */ /* 0x010fe80000100a00 */
[----:B---3--:R1:W-:Y:S04]  /*9d00*/  STL.64 [R1+0xb60], R16 ;  /* 0x000b601001007387 */ /* 0x0083e80000100a00 */
[----:B-1----:R-:W3:Y:S04]  /*9d10*/  LDL.LU R16, [R1+0xb0] ;  /* 0x0000b00001107983 */ /* 0x002ee80000300800 */
[----:B------:R-:W3:Y:S04]  /*9d20*/  LDL.LU R17, [R1+0xb4] ;  /* 0x0000b40001117983 */ /* 0x000ee80000300800 */
[----:B------:R-:W4:Y:S04]  /*9d30*/  LDL.LU R18, [R1+0xb8] ;  /* 0x0000b80001127983 */ /* 0x000f280000300800 */
[----:B------:R-:W4:Y:S04]  /*9d40*/  LDL.LU R19, [R1+0xbc] ;  /* 0x0000bc0001137983 */ /* 0x000f280000300800 */
[----:B------:R1:W-:Y:S04]  /*9d50*/  STL.64 [R1+0xba0], R14 ;  /* 0x000ba00e01007387 */ /* 0x0003e80000100a00 */
[----:B------:R-:W3:Y:S04]  /*9d60*/  LDL.LU R12, [R1+0xe0] ;  /* 0x0000e000010c7983 */ /* 0x000ee80000300800 */
[----:B------:R-:W3:Y:S04]  /*9d70*/  LDL.LU R13, [R1+0xe4] ;  /* 0x0000e400010d7983 */ /* 0x000ee80000300800 */
[----:B-1----:R-:W3:Y:S04]  /*9d80*/  LDL.LU R14, [R1+0xe8] ;  /* 0x0000e800010e7983 */ /* 0x002ee80000300800 */
[----:B------:R-:W3:Y:S01]  /*9d90*/  LDL.LU R15, [R1+0xec] ;  /* 0x0000ec00010f7983 */ /* 0x000ee20000300800 */
[----:B--2---:R-:W-:Y:S03]  /*9da0*/  HMMA.1688.F32.TF32 R4, R8, R26, R4 ;  /* 0x0000001a0804723c */ /* 0x004fe60000081004 */
[----:B---3--:R-:W-:Y:S04]  /*9db0*/  STL.64 [R1+0xbb0], R14 ;  /* 0x000bb00e01007387 */ /* 0x008fe80000100a00 */
[----:B------:R1:W-:Y:S04]  /*9dc0*/  STL.64 [R1+0xba8], R12 ;  /* 0x000ba80c01007387 */ /* 0x0003e80000100a00 */
[----:B-1----:R-:W2:Y:S04]  /*9dd0*/  LDL.LU R12, [R1+0xf0] ;  /* 0x0000f000010c7983 */ /* 0x002ea80000300800 */
[----:B------:R-:W2:Y:S04]  /*9de0*/  LDL.LU R13, [R1+0xf4] ;  /* 0x0000f400010d7983 */ /* 0x000ea80000300800 */
[----:B------:R-:W2:Y:S04]  /*9df0*/  LDL.LU R14, [R1+0xf8] ;  /* 0x0000f800010e7983 */ /* 0x000ea80000300800 */
[----:B------:R-:W2:Y:S04]  /*9e00*/  LDL.LU R15, [R1+0xfc] ;  /* 0x0000fc00010f7983 */ /* 0x000ea80000300800 */
[----:B----4-:R-:W-:Y:S04]  /*9e10*/  STL.64 [R1+0xb80], R18 ;  /* 0x000b801201007387 */ /* 0x010fe80000100a00 */
[----:B------:R1:W-:Y:S04]  /*9e20*/  STL.64 [R1+0xb78], R16 ;  /* 0x000b781001007387 */ /* 0x0003e80000100a00 */
[----:B-1----:R-:W3:Y:S04]  /*9e30*/  LDL.LU R16, [R1+0xc0] ;  /* 0x0000c00001107983 */ /* 0x002ee80000300800 */
[----:B------:R-:W3:Y:S04]  /*9e40*/  LDL.LU R17, [R1+0xc4] ;  /* 0x0000c40001117983 */ /* 0x000ee80000300800 */
[----:B------:R-:W4:Y:S04]  /*9e50*/  LDL.LU R18, [R1+0xc8] ;  /* 0x0000c80001127983 */ /* 0x000f280000300800 */
[----:B------:R-:W4:Y:S01]  /*9e60*/  LDL.LU R19, [R1+0xcc] ;  /* 0x0000cc0001137983 */ /* 0x000f220000300800 */
[----:B------:R-:W-:-:S02]  /*9e70*/  IMAD.MOV.U32 R21, RZ, RZ, R26 ;  /* 0x000000ffff157224 */ /* 0x000fc400078e001a */
[----:B------:R-:W-:Y:S01]  /*9e80*/  IMAD.MOV.U32 R20, RZ, RZ, R27 ;  /* 0x000000ffff147224 */ /* 0x000fe200078e001b */
[----:B----4-:R-:W-:Y:S04]  /*9e90*/  STL.64 [R1+0xb98], R18 ;  /* 0x000b981201007387 */ /* 0x010fe80000100a00 */
[----:B---3--:R1:W-:Y:S04]  /*9ea0*/  STL.64 [R1+0xb90], R16 ;  /* 0x000b901001007387 */ /* 0x0083e80000100a00 */
[----:B-1----:R-:W3:Y:S04]  /*9eb0*/  LDL.LU R16, [R1+0xd0] ;  /* 0x0000d00001107983 */ /* 0x002ee80000300800 */
[----:B------:R-:W3:Y:S04]  /*9ec0*/  LDL.LU R17, [R1+0xd4] ;  /* 0x0000d40001117983 */ /* 0x000ee80000300800 */
[----:B------:R-:W3:Y:S04]  /*9ed0*/  LDL.LU R18, [R1+0xd8] ;  /* 0x0000d80001127983 */ /* 0x000ee80000300800 */
[----:B------:R-:W3:Y:S04]  /*9ee0*/  LDL.LU R19, [R1+0xdc] ;  /* 0x0000dc0001137983 */ /* 0x000ee80000300800 */
[----:B------:R-:W4:Y:S04]  /*9ef0*/  LDL.LU.64 R26, [R1+0xbc8] ;  /* 0x000bc800011a7983 */ /* 0x000f280000300a00 */
[----:B------:R1:W-:Y:S04]  /*9f00*/  STL.64 [R1+0x100], R4 ;  /* 0x0001000401007387 */ /* 0x0003e80000100a00 */
[----:B-1----:R-:W3:Y:S01]  /*9f10*/  LDL.LU R4, [R1+0x210] ;  /* 0x0002100001047983 */ /* 0x002ee20000300800 */
[----:B--2---:R-:W-:Y:S01]  /*9f20*/  HMMA.1688.F32.TF32 R12, R8, R22, R12 ;  /* 0x00000016080c723c */ /* 0x004fe2000008100c */
[----:B------:R-:W-:-:S02]  /*9f30*/  IMAD.MOV.U32 R24, RZ, RZ, R6 ;  /* 0x000000ffff187224 */ /* 0x000fc400078e0006 */
[----:B------:R-:W-:Y:S02]  /*9f40*/  IMAD.MOV.U32 R25, RZ, RZ, R7 ;  /* 0x000000ffff197224 */ /* 0x000fe400078e0007 */
[----:B------:R-:W-:Y:S02]  /*9f50*/  IMAD.MOV.U32 R6, RZ, RZ, R28 ;  /* 0x000000ffff067224 */ /* 0x000fe400078e001c */
[----:B------:R-:W-:Y:S02]  /*9f60*/  IMAD.MOV.U32 R7, RZ, RZ, R2 ;  /* 0x000000ffff077224 */ /* 0x000fe400078e0002 */
[----:B------:R-:W-:Y:S02]  /*9f70*/  IMAD.MOV.U32 R5, RZ, RZ, R3 ;  /* 0x000000ffff057224 */ /* 0x000fe400078e0003 */
[----:B------:R-:W2:Y:S04]  /*9f80*/  LDL.LU R3, [R1+0xbc0] ;  /* 0x000bc00001037983 */ /* 0x000ea80000300800 */
[----:B------:R-:W2:Y:S04]  /*9f90*/  LDL.LU R28, [R1+0xbbc] ;  /* 0x000bbc00011c7983 */ /* 0x000ea80000300800 */
[----:B------:R-:W2:Y:S04]  /*9fa0*/  LDL.LU R2, [R1+0xbb8] ;  /* 0x000bb80001027983 */ /* 0x000ea80000300800 */
[----:B------:R-:W-:Y:S04]  /*9fb0*/  STL.64 [R1+0xa98], R6 ;  /* 0x000a980601007387 */ /* 0x000fe80000100a00 */
[----:B---3--:R-:W-:Y:S04]  /*9fc0*/  STL.64 [R1+0xa90], R4 ;  /* 0x000a900401007387 */ /* 0x008fe80000100a00 */
[----:B------:R-:W-:Y:S04]  /*9fd0*/  STL [R1+0xa8c], R25 ;  /* 0x000a8c1901007387 */ /* 0x000fe80000100800 */
[----:B------:R-:W-:Y:S04]  /*9fe0*/  STL [R1+0xa88], R24 ;  /* 0x000a881801007387 */ /* 0x000fe80000100800 */
[----:B------:R-:W-:Y:S04]  /*9ff0*/  STL.64 [R1+0xf0], R12 ;  /* 0x0000f00c01007387 */ /* 0x000fe80000100a00 */
[----:B------:R1:W-:Y:S04]  /*a000*/  STL.64 [R1+0xf8], R14 ;  /* 0x0000f80e01007387 */ /* 0x0003e80000100a00 */
[----:B-1----:R-:W4:Y:S04]  /*a010*/  LDL.LU.64 R14, [R1+0xbb0] ;  /* 0x000bb000010e7983 */ /* 0x002f280000300a00 */
[----:B------:R-:W4:Y:S01]  /*a020*/  LDL.LU.64 R12, [R1+0xba8] ;  /* 0x000ba800010c7983 */ /* 0x000f220000300a00 */
[----:B------:R-:W-:-:S02]  /*a030*/  IMAD.MOV.U32 R7, RZ, RZ, R20 ;  /* 0x000000ffff077224 */ /* 0x000fc400078e0014 */
[----:B------:R-:W-:Y:S01]  /*a040*/  IMAD.MOV.U32 R6, RZ, RZ, R21 ;  /* 0x000000ffff067224 */ /* 0x000fe200078e0015 */
[----:B------:R1:W-:Y:S04]  /*a050*/  STL.64 [R1+0xb38], R22 ;  /* 0x000b381601007387 */ /* 0x0003e80000100a00 */
[----:B------:R-:W3:Y:S04]  /*a060*/  LDL.LU R20, [R1+0x80] ;  /* 0x0000800001147983 */ /* 0x000ee80000300800 */
[----:B------:R-:W3:Y:S04]  /*a070*/  LDL.LU R21, [R1+0x84] ;  /* 0x0000840001157983 */ /* 0x000ee80000300800 */
[----:B-1----:R-:W3:Y:S04]  /*a080*/  LDL.LU R22, [R1+0x88] ;  /* 0x0000880001167983 */ /* 0x002ee80000300800 */
[----:B------:R-:W3:Y:S01]  /*a090*/  LDL.LU R23, [R1+0x8c] ;  /* 0x00008c0001177983 */ /* 0x000ee20000300800 */
[----:B----4-:R-:W-:-:S15]  /*a0a0*/  HMMA.1688.F32.TF32 R12, R8, R26, R12 ;  /* 0x0000001a080c723c */ /* 0x010fde000008100c */
[----:B------:R-:W-:-:S04]  /*a0b0*/  NOP ;  /* 0x0000000000007918 */ /* 0x000fc80000000000 */
[----:B------:R-:W-:Y:S04]  /*a0c0*/  STL.64 [R1+0x110], R12 ;  /* 0x0001100c01007387 */ /* 0x000fe80000100a00 */
[----:B------:R1:W-:Y:S04]  /*a0d0*/  STL.64 [R1+0x118], R14 ;  /* 0x0001180e01007387 */ /* 0x0003e80000100a00 */
[----:B-1----:R-:W4:Y:S04]  /*a0e0*/  LDL.LU.64 R14, [R1+0xba0] ;  /* 0x000ba000010e7983 */ /* 0x002f280000300a00 */
[----:B------:R1:W-:Y:S04]  /*a0f0*/  STL.64 [R1+0xb28], R26 ;  /* 0x000b281a01007387 */ /* 0x0003e80000100a00 */
[----:B------:R-:W2:Y:S04]  /*a100*/  LDL.LU R24, [R1+0x90] ;  /* 0x0000900001187983 */ /* 0x000ea80000300800 */
[----:B------:R-:W2:Y:S04]  /*a110*/  LDL.LU R25, [R1+0x94] ;  /* 0x0000940001197983 */ /* 0x000ea80000300800 */
[----:B-1----:R-:W2:Y:S04]  /*a120*/  LDL.LU R26, [R1+0x98] ;  /* 0x00009800011a7983 */ /* 0x002ea80000300800 */
[----:B------:R-:W2:Y:S01]  /*a130*/  LDL.LU R27, [R1+0x9c] ;  /* 0x00009c00011b7983 */ /* 0x000ea20000300800 */
[----:B----4-:R-:W-:Y:S03]  /*a140*/  HMMA.1688.F32.TF32 R12, R8, R14, R16 ;  /* 0x0000000e080c723c */ /* 0x010fe60000081010 */
[----:B------:R-:W4:Y:S04]  /*a150*/  LDL.LU.64 R18, [R1+0xb98] ;  /* 0x000b980001127983 */ /* 0x000f280000300a00 */
[----:B------:R-:W4:-:S12]  /*a160*/  LDL.LU.64 R16, [R1+0xb90] ;  /* 0x000b900001107983 */ /* 0x000f180000300a00 */
[----:B------:R-:W-:Y:S04]  /*a170*/  STL.64 [R1+0x130], R12 ;  /* 0x0001300c01007387 */ /* 0x000fe80000100a00 */
[----:B------:R1:W-:Y:S04]  /*a180*/  STL.64 [R1+0x138], R14 ;  /* 0x0001380e01007387 */ /* 0x0003e80000100a00 */
[----:B-1----:R-:W4:Y:S02]  /*a190*/  LDL.LU.64 R14, [R1+0xb88] ;  /* 0x000b8800010e7983 */ /* 0x002f240000300a00 */
[----:B----4-:R-:W-:Y:S02]  /*a1a0*/  HMMA.1688.F32.TF32 R12, R8, R14, R16 ;  /* 0x0000000e080c723c */ /* 0x010fe40000081010 */
[----:B------:R-:W4:Y:S04]  /*a1b0*/  LDL.LU.64 R18, [R1+0xb80] ;  /* 0x000b800001127983 */ /* 0x000f280000300a00 */
[----:B------:R-:W4:-:S13]  /*a1c0*/  LDL.LU.64 R16, [R1+0xb78] ;  /* 0x000b780001107983 */ /* 0x000f1a0000300a00 */
        /* <DEDUP_REMOVED lines=10> */
[----:B------:R-:W2:-:S15]  /*a270*/  LDL.LU.64 R18, [R1+0xb50] ;  /* 0x000b500001127983 */ /* 0x000e9e0000300a00 */
[----:B------:R-:W-:Y:S02]  /*a280*/  NOP ;  /* 0x0000000000007918 */ /* 0x000fe40000000000 */
[----:B------:R-:W-:Y:S04]  /*a290*/  STL.64 [R1+0x2e0], R12 ;  /* 0x0002e00c01007387 */ /* 0x000fe80000100a00 */
[----:B------:R1:W-:Y:S04]  /*a2a0*/  STL.64 [R1+0x2e8], R14 ;  /* 0x0002e80e01007387 */ /* 0x0003e80000100a00 */
[----:B-1----:R-:W3:Y:S04]  /*a2b0*/  LDL.LU.64 R14, [R1+0xb48] ;  /* 0x000b4800010e7983 */ /* 0x002ee80000300a00 */
[----:B------:R-:W3:Y:S01]  /*a2c0*/  LDL.LU.64 R12, [R1+0xb40] ;  /* 0x000b4000010c7983 */ /* 0x000ee20000300a00 */
[----:B--2---:R-:W-:Y:S03]  /*a2d0*/  HMMA.1688.F32.TF32 R24, R8, R18, R24 ;  /* 0x000000120818723c */ /* 0x004fe60000081018 */
[----:B------:R-:W2:-:S15]  /*a2e0*/  LDL.LU R8, [R1+0x190] ;  /* 0x0001900001087983 */ /* 0x000e9e0000300800 */
[----:B------:R-:W-:Y:S01]  /*a2f0*/  NOP ;  /* 0x0000000000007918 */ /* 0x000fe20000000000 */
[----:B------:R-:W-:Y:S04]  /*a300*/  STL.64 [R1+0x2f0], R24 ;  /* 0x0002f01801007387 */ /* 0x000fe80000100a00 */
[----:B------:R-:W-:Y:S04]  /*a310*/  STL.64 [R1+0x2f8], R26 ;  /* 0x0002f81a01007387 */ /* 0x000fe80000100a00 */
[----:B------:R-:W2:Y:S04]  /*a320*/  LDL.LU R9, [R1+0x194] ;  /* 0x0001940001097983 */ /* 0x000ea80000300800 */
[----:B------:R-:W4:Y:S04]  /*a330*/  LDL.LU R10, [R1+0x198] ;  /* 0x00019800010a7983 */ /* 0x000f280000300800 */
[----:B------:R-:W4:Y:S04]  /*a340*/  LDL.LU R11, [R1+0x19c] ;  /* 0x00019c00010b7983 */ /* 0x000f280000300800 */
[----:B----4-:R-:W-:Y:S04]  /*a350*/  STL.64 [R1+0xb20], R10 ;  /* 0x000b200a01007387 */ /* 0x010fe80000100a00 */
[----:B--2---:R1:W-:Y:S04]  /*a360*/  STL.64 [R1+0xb18], R8 ;  /* 0x000b180801007387 */ /* 0x0043e80000100a00 */
[----:B-1----:R-:W2:Y:S04]  /*a370*/  LDL.LU R8, [R1+0x60] ;  /* 0x0000600001087983 */ /* 0x002ea80000300800 */
[----:B------:R-:W2:Y:S04]  /*a380*/  LDL.LU R9, [R1+0x64] ;  /* 0x0000640001097983 */ /* 0x000ea80000300800 */
[----:B------:R-:W2:Y:S04]  /*a390*/  LDL.LU R10, [R1+0x68] ;  /* 0x00006800010a7983 */ /* 0x000ea80000300800 */
[----:B------:R-:W2:Y:S04]  /*a3a0*/  LDL.LU R11, [R1+0x6c] ;  /* 0x00006c00010b7983 */ /* 0x000ea80000300800 */
[----:B------:R-:W4:Y:S04]  /*a3b0*/  LDL.LU R24, [R1+0x70] ;  /* 0x0000700001187983 */ /* 0x000f280000300800 */
[----:B------:R-:W4:Y:S04]  /*a3c0*/  LDL.LU R25, [R1+0x74] ;  /* 0x0000740001197983 */ /* 0x000f280000300800 */
[----:B------:R-:W4:Y:S04]  /*a3d0*/  LDL.LU R26, [R1+0x78] ;  /* 0x00007800011a7983 */ /* 0x000f280000300800 */
[----:B------:R-:W4:Y:S04]  /*a3e0*/  LDL.LU R27, [R1+0x7c] ;  /* 0x00007c00011b7983 */ /* 0x000f280000300800 */
[----:B------:R1:W-:Y:S04]  /*a3f0*/  STL.64 [R1+0xac8], R18 ;  /* 0x000ac81201007387 */ /* 0x0003e80000100a00 */
[----:B-1----:R-:W2:Y:S04]  /*a400*/  LDL.LU.64 R18, [R1+0x28] ;  /* 0x0000280001127983 */ /* 0x002ea80000300a00 */
[----:B--2---:R1:W-:Y:S04]  /*a410*/  STL.64 [R1+0xae0], R18 ;  /* 0x000ae01201007387 */ /* 0x0043e80000100a00 */
[----:B-1----:R-:W2:Y:S01]  /*a420*/  LDL.LU.64 R18, [R1+0x38] ;  /* 0x0000380001127983 */ /* 0x002ea20000300a00 */
[----:B---3--:R-:W-:Y:S03]  /*a430*/  HMMA.1688.F32.TF32 R20, R12, R6, R20 ;  /* 0x000000060c14723c */ /* 0x008fe60000081014 */
[----:B--2---:R1:W-:Y:S04]  /*a440*/  STL.64 [R1+0xaf8], R18 ;  /* 0x000af81201007387 */ /* 0x0043e80000100a00 */
[----:B-1----:R-:W2:Y:S04]  /*a450*/  LDL.LU.64 R18, [R1+0x48] ;  /* 0x0000480001127983 */ /* 0x002ea80000300a00 */
[----:B--2---:R1:W-:Y:S04]  /*a460*/  STL.64 [R1+0xb10], R18 ;  /* 0x000b101201007387 */ /* 0x0043e80000100a00 */
[----:B-1----:R-:W2:Y:S04]  /*a470*/  LDL.LU.64 R18, [R1+0x58] ;  /* 0x0000580001127983 */ /* 0x002ea80000300a00 */
[----:B------:R-:W-:Y:S04]  /*a480*/  STL.64 [R1+0xa0], R20 ;  /* 0x0000a01401007387 */ /* 0x000fe80000100a00 */
[----:B------:R1:W-:Y:S04]  /*a490*/  STL.64 [R1+0xa8], R22 ;  /* 0x0000a81601007387 */ /* 0x0003e80000100a00 */
[----:B-1----:R-:W4:Y:S04]  /*a4a0*/  LDL.LU.64 R22, [R1+0xb38] ;  /* 0x000b380001167983 */ /* 0x002f280000300a00 */
[----:B------:R1:W-:Y:S04]  /*a4b0*/  STL.64 [R1+0xac0], R6 ;  /* 0x000ac00601007387 */ /* 0x0003e80000100a00 */
[----:B------:R-:W3:Y:S04]  /*a4c0*/  LDL.LU R4, [R1+0x1c0] ;  /* 0x0001c00001047983 */ /* 0x000ee80000300800 */
[----:B------:R-:W3:Y:S04]  /*a4d0*/  LDL.LU R5, [R1+0x1c4] ;  /* 0x0001c40001057983 */ /* 0x000ee80000300800 */
[----:B-1----:R-:W2:Y:S04]  /*a4e0*/  LDL.LU R6, [R1+0x1c8] ;  /* 0x0001c80001067983 */ /* 0x002ea80000300800 */
[----:B------:R-:W2:Y:S04]  /*a4f0*/  LDL.LU R7, [R1+0x1cc] ;  /* 0x0001cc0001077983 */ /* 0x000ea80000300800 */
[----:B--2---:R-:W-:Y:S04]  /*a500*/  STL.64 [R1+0xad8], R6 ;  /* 0x000ad80601007387 */ /* 0x004fe80000100a00 */
[----:B---3--:R1:W-:Y:S04]  /*a510*/  STL.64 [R1+0xad0], R4 ;  /* 0x000ad00401007387 */ /* 0x0083e80000100a00 */
[----:B-1----:R-:W2:Y:S04]  /*a520*/  LDL.LU R4, [R1+0x1f0] ;  /* 0x0001f00001047983 */ /* 0x002ea80000300800 */
[----:B------:R-:W2:Y:S04]  /*a530*/  LDL.LU R5, [R1+0x1f4] ;  /* 0x0001f40001057983 */ /* 0x000ea80000300800 */
[----:B------:R-:W3:Y:S01]  /*a540*/  LDL.LU R6, [R1+0x1f8] ;  /* 0x0001f80001067983 */ /* 0x000ee20000300800 */
[----:B------:R-:W-:-:S03]  /*a550*/  IMAD.MOV.U32 R7, RZ, RZ, R2 ;  /* 0x000000ffff077224 */ /* 0x000fc600078e0002 */
[----:B------:R-:W2:Y:S01]  /*a560*/  LDL.LU R2, [R1+0xb30] ;  /* 0x000b300001027983 */ /* 0x000ea20000300800 */
[C---:B----4-:R-:W-:Y:S03]  /*a570*/  HMMA.1688.F32.TF32 R24, R12.reuse, R22, R24 ;  /* 0x000000160c18723c */ /* 0x050fe60000081018 */
        /* <DEDUP_REMOVED lines=11> */
[----:B------:R-:W-:Y:S04]  /*a630*/  STL.64 [R1+0xe0], R24 ;  /* 0x0000e01801007387 */ /* 0x000fe80000100a00 */
[----:B------:R1:W-:Y:S04]  /*a640*/  STL.64 [R1+0xe8], R26 ;  /* 0x0000e81a01007387 */ /* 0x0003e80000100a00 */
[----:B-1----:R-:W3:Y:S01]  /*a650*/  LDL.LU.64 R26, [R1+0xb28] ;  /* 0x000b2800011a7983 */ /* 0x002ee20000300a00 */
[----:B------:R-:W-:Y:S01]  /*a660*/  IMAD.MOV.U32 R7, RZ, RZ, R2 ;  /* 0x000000ffff077224 */ /* 0x000fe200078e0002 */
[----:B---3--:R-:W-:-:S15]  /*a670*/  HMMA.1688.F32.TF32 R8, R12, R26, R8 ;  /* 0x0000001a0c08723c */ /* 0x008fde0000081008 */
[----:B------:R-:W-:-:S04]  /*a680*/  NOP ;  /* 0x0000000000007918 */ /* 0x000fc80000000000 */
[----:B------:R-:W-:Y:S01]  /*a690*/  STL.64 [R1+0xd0], R8 ;  /* 0x0000d00801007387 */ /* 0x000fe20000100a00 */
[----:B------:R-:W-:-:S03]  /*a6a0*/  IMAD.MOV.U32 R2, RZ, RZ, R11 ;  /* 0x000000ffff027224 */ /* 0x000fc600078e000b */
[----:B------:R1:W-:Y:S04]  /*a6b0*/  STL [R1+0xd8], R10 ;  /* 0x0000d80a01007387 */ /* 0x0003e80000100800 */
[----:B-1----:R-:W3:Y:S04]  /*a6c0*/  LDL.LU.64 R10, [R1+0xb20] ;  /* 0x000b2000010a7983 */ /* 0x002ee80000300a00 */
[----:B------:R-:W3:Y:S04]  /*a6d0*/  LDL.LU.64 R8, [R1+0xb18] ;  /* 0x000b180001087983 */ /* 0x000ee80000300a00 */
[----:B------:R-:W-:Y:S01]  /*a6e0*/  STL [R1+0x9a0], R2 ;  /* 0x0009a00201007387 */ /* 0x000fe20000100800 */
[----:B---3--:R-:W-:-:S15]  /*a6f0*/  HMMA.1688.F32.TF32 R8, R12, R18, R8 ;  /* 0x000000120c08723c */ /* 0x008fde0000081008 */
[----:B------:R-:W-:-:S04]  /*a700*/  NOP ;  /* 0x0000000000007918 */ /* 0x000fc80000000000 */
[----:B------:R1:W-:Y:S04]  /*a710*/  STL.64 [R1+0xc0], R8 ;  /* 0x0000c00801007387 */ /* 0x0003e80000100a00 */
[----:B------:R3:W-:Y:S01]  /*a720*/  STL.64 [R1+0xc8], R10 ;  /* 0x0000c80a01007387 */ /* 0x0007e20000100a00 */
[----:B-1----:R-:W-:Y:S02]  /*a730*/  IMAD.MOV.U32 R9, RZ, RZ, R18 ;  /* 0x000000ffff097224 */ /* 0x002fe400078e0012 */
[----:B------:R-:W-:Y:S02]  /*a740*/  IMAD.MOV.U32 R8, RZ, RZ, R19 ;  /* 0x000000ffff087224 */ /* 0x000fe400078e0013 */
[----:B------:R-:W2:Y:S02]  /*a750*/  LDL.LU.64 R18, [R1+0xb10] ;  /* 0x000b100001127983 */ /* 0x000ea40000300a00 */
[----:B--2---:R-:W-:Y:S01]  /*a760*/  HMMA.1688.F32.TF32 R4, R12, R18, R4 ;  /* 0x000000120c04723c */ /* 0x004fe20000081004 */
[----:B---3--:R-:W-:-:S02]  /*a770*/  IMAD.MOV.U32 R11, RZ, RZ, R18 ;  /* 0x000000ffff0b7224 */ /* 0x008fc400078e0012 */
[----:B------:R-:W-:-:S15]  /*a780*/  IMAD.MOV.U32 R10, RZ, RZ, R19 ;  /* 0x000000ffff0a7224 */ /* 0x000fde00078e0013 */
[----:B------:R-:W-:Y:S01]  /*a790*/  NOP ;  /* 0x0000000000007918 */ /* 0x000fe20000000000 */
[----:B------:R-:W-:Y:S04]  /*a7a0*/  STL.64 [R1+0xb0], R4 ;  /* 0x0000b00401007387 */ /* 0x000fe80000100a00 */
[----:B------:R1:W-:Y:S04]  /*a7b0*/  STL.64 [R1+0xb8], R6 ;  /* 0x0000b80601007387 */ /* 0x0003e80000100a00 */
[----:B-1----:R-:W2:Y:S04]  /*a7c0*/  LDL.LU.64 R6, [R1+0xb08] ;  /* 0x000b080001067983 */ /* 0x002ea80000300a00 */
[----:B------:R-:W2:Y:S04]  /*a7d0*/  LDL.LU.64 R4, [R1+0xb00] ;  /* 0x000b000001047983 */ /* 0x000ea80000300a00 */
[----:B------:R-:W2:Y:S04]  /*a7e0*/  LDL.LU.64 R18, [R1+0xaf8] ;  /* 0x000af80001127983 */ /* 0x000ea80000300a00 */
[----:B------:R-:W-:Y:S04]  /*a7f0*/  STL.64 [R1+0xaa8], R10 ;  /* 0x000aa80a01007387 */ /* 0x000fe80000100a00 */
[----:B------:R1:W-:Y:S04]  /*a800*/  STL.64 [R1+0xaa0], R8 ;  /* 0x000aa00801007387 */ /* 0x0003e80000100a00 */
[----:B-1----:R-:W3:Y:S04]  /*a810*/  LDL.LU R8, [R1+0x1b0] ;  /* 0x0001b00001087983 */ /* 0x002ee80000300800 */
[----:B------:R-:W3:Y:S01]  /*a820*/  LDL.LU R9, [R1+0x1b4] ;  /* 0x0001b40001097983 */ /* 0x000ee20000300800 */
[----:B--2---:R-:W-:Y:S01]  /*a830*/  HMMA.1688.F32.TF32 R4, R12, R18, R4 ;  /* 0x000000120c04723c */ /* 0x004fe20000081004 */
[----:B------:R-:W-:-:S02]  /*a840*/  IMAD.MOV.U32 R20, RZ, RZ, R18 ;  /* 0x000000ffff147224 */ /* 0x000fc400078e0012 */
[----:B------:R-:W-:-:S15]  /*a850*/  IMAD.MOV.U32 R21, RZ, RZ, R19 ;  /* 0x000000ffff157224 */ /* 0x000fde00078e0013 */
[----:B------:R-:W-:Y:S01]  /*a860*/  NOP ;  /* 0x0000000000007918 */ /* 0x000fe20000000000 */
[----:B------:R-:W-:Y:S04]  /*a870*/  STL.64 [R1+0x120], R4 ;  /* 0x0001200401007387 */ /* 0x000fe80000100a00 */
[----:B------:R1:W-:Y:S04]  /*a880*/  STL.64 [R1+0x128], R6 ;  /* 0x0001280601007387 */ /* 0x0003e80000100a00 */
[----:B-1----:R-:W2:Y:S04]  /*a890*/  LDL.LU.64 R6, [R1+0xaf0] ;  /* 0x000af00001067983 */ /* 0x002ea80000300a00 */
[----:B------:R-:W2:Y:S04]  /*a8a0*/  LDL.LU.64 R4, [R1+0xae8] ;  /* 0x000ae80001047983 */ /* 0x000ea80000300a00 */
[----:B------:R-:W2:Y:S02]  /*a8b0*/  LDL.LU.64 R18, [R1+0xae0] ;  /* 0x000ae00001127983 */ /* 0x000ea40000300a00 */
        /* <DEDUP_REMOVED lines=8> */
[----:B------:R-:W2:Y:S01]  /*a940*/  LDL.LU.64 R18, [R1+0xac8] ;  /* 0x000ac80001127983 */ /* 0x000ea20000300a00 */
[----:B------:R-:W-:-:S02]  /*a950*/  IMAD.MOV.U32 R10, RZ, RZ, R28 ;  /* 0x000000ffff0a7224 */ /* 0x000fc400078e001c */
[----:B------:R-:W-:Y:S01]  /*a960*/  IMAD.MOV.U32 R11, RZ, RZ, R3 ;  /* 0x000000ffff0b7224 */ /* 0x000fe200078e0003 */
[----:B--2---:R-:W-:Y:S01]  /*a970*/  HMMA.1688.F32.TF32 R12, R12, R18, R4 ;  /* 0x000000120c0c723c */ /* 0x004fe20000081004 */
[----:B------:R-:W3:Y:S01]  /*a980*/  LDL.LU.64 R6, [R1+0xac0] ;  /* 0x000ac00001067983 */ /* 0x000ee20000300a00 */
[----:B------:R-:W-:Y:S02]  /*a990*/  IMAD.MOV.U32 R28, RZ, RZ, R18 ;  /* 0x000000ffff1c7224 */ /* 0x000fe400078e0012 */
[----:B------:R-:W-:-:S15]  /*a9a0*/  IMAD.MOV.U32 R3, RZ, RZ, R19 ;  /* 0x000000ffff037224 */ /* 0x000fde00078e0013 */
[----:B------:R1:W-:Y:S04]  /*a9b0*/  STL.64 [R1+0x2b0], R12 ;  /* 0x0002b00c01007387 */ /* 0x0003e80000100a00 */
[----:B------:R2:W-:Y:S04]  /*a9c0*/  STL.64 [R1+0x2b8], R14 ;  /* 0x0002b80e01007387 */ /* 0x0005e80000100a00 */
[----:B------:R-:W3:Y:S04]  /*a9d0*/  LDL.LU.64 R18, [R1+0xab8] ;  /* 0x000ab80001127983 */ /* 0x000ee80000300a00 */
[----:B------:R-:W3:Y:S04]  /*a9e0*/  LDL.LU.64 R16, [R1+0xab0] ;  /* 0x000ab00001107983 */ /* 0x000ee80000300a00 */
[----:B-1----:R-:W4:Y:S04]  /*a9f0*/  LDL.LU R12, [R1+0x1e0] ;  /* 0x0001e000010c7983 */ /* 0x002f280000300800 */
[----:B------:R-:W4:Y:S04]  /*aa00*/  LDL.LU R13, [R1+0x1e4] ;  /* 0x0001e400010d7983 */ /* 0x000f280000300800 */
[----:B--2---:R-:W4:Y:S04]  /*aa10*/  LDL.LU R14, [R1+0x1e8] ;  /* 0x0001e800010e7983 */ /* 0x004f280000300800 */
[----:B------:R-:W4:Y:S01]  /*aa20*/  LDL.LU R15, [R1+0x1ec] ;  /* 0x0001ec00010f7983 */ /* 0x000f220000300800 */
[----:B---3--:R-:W-:Y:S03]  /*aa30*/  HMMA.1688.F32.TF32 R4, R16, R6, R8 ;  /* 0x000000061004723c */ /* 0x008fe60000081008 */
[----:B------:R-:W2:Y:S04]  /*aa40*/  LDL.LU.64 R10, [R1+0xaa8] ;  /* 0x000aa800010a7983 */ /* 0x000ea80000300a00 */
[----:B------:R-:W3:-:S12]  /*aa50*/  LDL.LU.64 R8, [R1+0xaa0] ;  /* 0x000aa00001087983 */ /* 0x000ed80000300a00 */
[----:B------:R-:W-:Y:S04]  /*aa60*/  STL.64 [R1], R4 ;  /* 0x0000000401007387 */ /* 0x000fe80000100a00 */
[----:B------:R1:W-:Y:S04]  /*aa70*/  STL.64 [R1+0x8], R6 ;  /* 0x0000080601007387 */ /* 0x0003e80000100a00 */
[----:B-1----:R-:W2:Y:S04]  /*aa80*/  LDL.LU.64 R6, [R1+0xa98] ;  /* 0x000a980001067983 */ /* 0x002ea80000300a00 */
[----:B------:R-:W2:Y:S01]  /*aa90*/  LDL.LU.64 R4, [R1+0xa90] ;  /* 0x000a900001047983 */ /* 0x000ea20000300a00 */
[C---:B----4-:R-:W-:Y:S03]  /*aaa0*/  HMMA.1688.F32.TF32 R12, R16.reuse, R22, R12 ;  /* 0x00000016100c723c */ /* 0x050fe6000008100c */
[----:B------:R-:W-:Y:S04]  /*aab0*/  LDS R22, [R0+UR10+0x22880] ;  /* 0x0228800a00167984 */ /* 0x000fe80008000800 */
[----:B------:R-:W-:Y:S01]  /*aac0*/  LDS R23, [R29+UR10+0x22880] ;  /* 0x0228800a1d177984 */ /* 0x000fe20008000800 */
[----:B--2---:R-:W-:-:S15]  /*aad0*/  HMMA.1688.F32.TF32 R4, R16, R26, R4 ;  /* 0x0000001a1004723c */ /* 0x004fde0000081004 */
[----:B------:R-:W-:-:S04]  /*aae0*/  NOP ;  /* 0x0000000000007918 */ /* 0x000fc80000000000 */
[----:B------:R-:W-:Y:S01]  /*aaf0*/  STL.64 [R1+0x80], R4 ;  /* 0x0000800401007387 */ /* 0x000fe20000100a00 */
[----:B------:R-:W-:-:S03]  /*ab00*/  IMAD.MOV.U32 R2, RZ, RZ, R6 ;  /* 0x000000ffff027224 */ /* 0x000fc600078e0006 */
[----:B------:R-:W-:Y:S04]  /*ab10*/  STL.64 [R1+0x90], R12 ;  /* 0x0000900c01007387 */ /* 0x000fe80000100a00 */
[----:B------:R-:W-:Y:S04]  /*ab20*/  STL.64 [R1+0x98], R14 ;  /* 0x0000980e01007387 */ /* 0x000fe80000100a00 */
[----:B------:R-:W-:Y:S04]  /*ab30*/  STL [R1+0x8c], R7 ;  /* 0x00008c0701007387 */ /* 0x000fe80000100800 */
[----:B------:R-:W-:Y:S04]  /*ab40*/  LDS R6, [R0+UR10+0x22800] ;  /* 0x0228000a00067984 */ /* 0x000fe80008000800 */
[----:B------:R-:W1:Y:S04]  /*ab50*/  LDS R7, [R29+UR10+0x22800] ;  /* 0x0228000a1d077984 */ /* 0x000e680008000800 */
[----:B------:R-:W-:Y:S04]  /*ab60*/  LDS R4, [R0+UR10+0x22000] ;  /* 0x0220000a00047984 */ /* 0x000fe80008000800 */
[----:B------:R-:W2:Y:S04]  /*ab70*/  LDS R5, [R29+UR10+0x22000] ;  /* 0x0220000a1d057984 */ /* 0x000ea80008000800 */
[----:B------:R-:W-:Y:S04]  /*ab80*/  STL.64 [R1+0xa70], R18 ;  /* 0x000a701201007387 */ /* 0x000fe80000100a00 */
[----:B------:R-:W-:Y:S04]  /*ab90*/  STL.64 [R1+0xa68], R16 ;  /* 0x000a681001007387 */ /* 0x000fe80000100a00 */
[----:B------:R-:W-:Y:S01]  /*aba0*/  STL [R1+0x9a4], R2 ;  /* 0x0009a40201007387 */ /* 0x000fe20000100800 */
[----:B------:R-:W-:-:S02]  /*abb0*/  IMAD.MOV.U32 R26, RZ, RZ, R11 ;  /* 0x000000ffff1a7224 */ /* 0x000fc400078e000b */
[----:B------:R-:W-:Y:S01]  /*abc0*/  IMAD.MOV.U32 R27, RZ, RZ, R10 ;  /* 0x000000ffff1b7224 */ /* 0x000fe200078e000a */
[----:B------:R-:W-:Y:S04]  /*abd0*/  LDS R14, [R0+UR10+0x22900] ;  /* 0x0229000a000e7984 */ /* 0x000fe80008000800 */
[----:B------:R-:W-:Y:S04]  /*abe0*/  LDS R15, [R29+UR10+0x22900] ;  /* 0x0229000a1d0f7984 */ /* 0x000fe80008000800 */
[----:B------:R-:W-:Y:S04]  /*abf0*/  LDS R12, [R0+UR10+0x22100] ;  /* 0x0221000a000c7984 */ /* 0x000fe80008000800 */
[----:B------:R-:W-:Y:S04]  /*ac00*/  LDS R13, [R29+UR10+0x22100] ;  /* 0x0221000a1d0d7984 */ /* 0x000fe80008000800 */
[----:B-1----:R-:W-:Y:S04]  /*ac10*/  STL.64 [R1+0xa08], R6 ;  /* 0x000a080601007387 */ /* 0x002fe80000100a00 */
[----:B------:R-:W-:Y:S04]  /*ac20*/  LDS R11, [R29+UR10+0x22980] ;  /* 0x0229800a1d0b7984 */ /* 0x000fe80008000800 */
[----:B--2---:R1:W-:Y:S04]  /*ac30*/  STL.64 [R1+0xa00], R4 ;  /* 0x000a000401007387 */ /* 0x0043e80000100a00 */
[----:B------:R-:W-:Y:S04]  /*ac40*/  LDS R10, [R0+UR10+0x22980] ;  /* 0x0229800a000a7984 */ /* 0x000fe80008000800 */
[----:B-1----:R-:W2:Y:S04]  /*ac50*/  LDL.LU R4, [R1+0x230] ;  /* 0x0002300001047983 */ /* 0x002ea80000300800 */
[----:B------:R-:W2:Y:S04]  /*ac60*/  LDL.LU R5, [R1+0x234] ;  /* 0x0002340001057983 */ /* 0x000ea80000300800 */
[----:B------:R-:W4:Y:S04]  /*ac70*/  LDL.LU R6, [R1+0x238] ;  /* 0x0002380001067983 */ /* 0x000f280000300800 */
[----:B------:R-:W4:Y:S04]  /*ac80*/  LDL.LU R7, [R1+0x23c] ;  /* 0x00023c0001077983 */ /* 0x000f280000300800 */
[----:B----4-:R1:W-:Y:S04]  /*ac90*/  STL.64 [R1+0xa18], R6 ;  /* 0x000a180601007387 */ /* 0x0103e80000100a00 */
[----:B--2---:R-:W-:Y:S01]  /*aca0*/  STL.64 [R1+0xa10], R4 ;  /* 0x000a100401007387 */ /* 0x004fe20000100a00 */
[----:B-1----:R-:W-:-:S02]  /*acb0*/  IMAD.MOV.U32 R6, RZ, RZ, R25 ;  /* 0x000000ffff067224 */ /* 0x002fc400078e0019 */
[----:B------:R-:W-:Y:S01]  /*acc0*/  IMAD.MOV.U32 R7, RZ, RZ, R24 ;  /* 0x000000ffff077224 */ /* 0x000fe200078e0018 */
[----:B------:R-:W2:Y:S04]  /*acd0*/  LDL.LU R25, [R1+0xa8c] ;  /* 0x000a8c0001197983 */ /* 0x000ea80000300800 */
[----:B------:R-:W4:Y:S04]  /*ace0*/  LDL.LU R24, [R1+0xa88] ;  /* 0x000a880001187983 */ /* 0x000f280000300800 */
[----:B------:R1:W-:Y:S02]  /*acf0*/  STL.64 [R1+0xa30], R6 ;  /* 0x000a300601007387 */ /* 0x0003e40000100a00 */
[----:B-1----:R-:W-:-:S02]  /*ad00*/  IMAD.MOV.U32 R6, RZ, RZ, R20 ;  /* 0x000000ffff067224 */ /* 0x002fc400078e0014 */
[----:B------:R-:W-:Y:S01]  /*ad10*/  IMAD.MOV.U32 R7, RZ, RZ, R21 ;  /* 0x000000ffff077224 */ /* 0x000fe200078e0015 */
[----:B------:R-:W2:Y:S04]  /*ad20*/  LDL.LU R20, [R1+0xa84] ;  /* 0x000a840001147983 */ /* 0x000ea80000300800 */
[----:B------:R-:W2:Y:S04]  /*ad30*/  LDL.LU R21, [R1+0xa80] ;  /* 0x000a800001157983 */ /* 0x000ea80000300800 */
[----:B------:R1:W-:Y:S04]  /*ad40*/  STL.64 [R1+0xa48], R6 ;  /* 0x000a480601007387 */ /* 0x0003e80000100a00 */
[----:B------:R-:W-:Y:S04]  /*ad50*/  STL.64 [R1+0xa50], R26 ;  /* 0x000a501a01007387 */ /* 0x000fe80000100a00 */
[----:B------:R-:W2:Y:S04]  /*ad60*/  LDL.LU R4, [R1+0x240] ;  /* 0x0002400001047983 */ /* 0x000ea80000300800 */
[----:B------:R-:W2:Y:S04]  /*ad70*/  LDL.LU R5, [R1+0x244] ;  /* 0x0002440001057983 */ /* 0x000ea80000300800 */
[----:B-1----:R-:W2:Y:S04]  /*ad80*/  LDL.LU R6, [R1+0x248] ;  /* 0x0002480001067983 */ /* 0x002ea80000300800 */
[----:B------:R-:W2:Y:S04]  /*ad90*/  LDL.LU R7, [R1+0x24c] ;  /* 0x00024c0001077983 */ /* 0x000ea80000300800 */
[----:B--2---:R1:W-:Y:S02]  /*ada0*/  STL.64 [R1+0xa60], R6 ;  /* 0x000a600601007387 */ /* 0x0043e40000100a00 */
[----:B-1----:R-:W-:-:S02]  /*adb0*/  IMAD.MOV.U32 R6, RZ, RZ, R21 ;  /* 0x000000ffff067224 */ /* 0x002fc400078e0015 */
[----:B------:R-:W-:Y:S01]  /*adc0*/  IMAD.MOV.U32 R7, RZ, RZ, R20 ;  /* 0x000000ffff077224 */ /* 0x000fe200078e0014 */
[----:B------:R-:W-:Y:S04]  /*add0*/  LDS R21, [R29+UR10+0x22080] ;  /* 0x0220800a1d157984 */ /* 0x000fe80008000800 */
[----:B------:R-:W1:Y:S04]  /*ade0*/  LDS R20, [R0+UR10+0x22080] ;  /* 0x0220800a00147984 */ /* 0x000e680008000800 */
[----:B------:R2:W-:Y:S04]  /*adf0*/  STL.64 [R1+0xa58], R4 ;  /* 0x000a580401007387 */ /* 0x0005e80000100a00 */
[----:B--2---:R-:W2:Y:S04]  /*ae00*/  LDL.LU R4, [R1+0x220] ;  /* 0x0002200001047983 */ /* 0x004ea80000300800 */
[----:B------:R-:W2:Y:S04]  /*ae10*/  LDL.LU R5, [R1+0x224] ;  /* 0x0002240001057983 */ /* 0x000ea80000300800 */
[----:B------:R-:W2:Y:S04]  /*ae20*/  LDL R2, [R1+0x494] ;  /* 0x0004940001027983 */ /* 0x000ea80000100800 */
[----:B------:R-:W-:Y:S04]  /*ae30*/  STL.64 [R1+0x9f8], R22 ;  /* 0x0009f81601007387 */ /* 0x000fe80000100a00 */
[----:B-1----:R-:W-:Y:S04]  /*ae40*/  STL.64 [R1+0x9f0], R20 ;  /* 0x0009f01401007387 */ /* 0x002fe80000100a00 */
[----:B------:R-:W-:Y:S04]  /*ae50*/  STL.64 [R1+0x9e8], R14 ;  /* 0x0009e80e01007387 */ /* 0x000fe80000100a00 */
[----:B------:R1:W-:Y:S04]  /*ae60*/  STL.64 [R1+0x9e0], R12 ;  /* 0x0009e00c01007387 */ /* 0x0003e80000100a00 */
[----:B-1----:R-:W3:Y:S04]  /*ae70*/  LDL.LU R12, [R1+0x100] ;  /* 0x00010000010c7983 */ /* 0x002ee80000300800 */
[----:B------:R-:W3:Y:S01]  /*ae80*/  LDL.LU R13, [R1+0x104] ;  /* 0x00010400010d7983 */ /* 0x000ee20000300800 */
[----:B----4-:R-:W-:-:S02]  /*ae90*/  IMAD.MOV.U32 R14, RZ, RZ, R24 ;  /* 0x000000ffff0e7224 */ /* 0x010fc400078e0018 */
[----:B------:R-:W-:Y:S01]  /*aea0*/  IMAD.MOV.U32 R15, RZ, RZ, R25 ;  /* 0x000000ffff0f7224 */ /* 0x000fe200078e0019 */
[----:B------:R-:W4:Y:S04]  /*aeb0*/  LDL.LU R24, [R1+0xa7c] ;  /* 0x000a7c0001187983 */ /* 0x000f280000300800 */
[----:B------:R-:W4:Y:S04]  /*aec0*/  LDL.LU R25, [R1+0xa78] ;  /* 0x000a780001197983 */ /* 0x000f280000300800 */
[----:B------:R-:W-:Y:S04]  /*aed0*/  STL.64 [R1+0xa28], R14 ;  /* 0x000a280e01007387 */ /* 0x000fe80000100a00 */
[----:B--2---:R-:W1:Y:S04]  /*aee0*/  LDSM.16.M88.4 R16, [R2+UR11] ;  /* 0x0000000b0210783b */ /* 0x004e680008000200 */
[----:B---3--:R2:W-:Y:S04]  /*aef0*/  STL.64 [R1+0xa20], R12 ;  /* 0x000a200c01007387 */ /* 0x0085e80000100a00 */
[----:B--2---:R-:W2:Y:S04]  /*af00*/  LDL.LU R12, [R1+0x250] ;  /* 0x00025000010c7983 */ /* 0x004ea80000300800 */
[----:B------:R-:W2:Y:S04]  /*af10*/  LDL.LU R13, [R1+0x254] ;  /* 0x00025400010d7983 */ /* 0x000ea80000300800 */
[----:B------:R-:W3:Y:S04]  /*af20*/  LDL.LU R14, [R1+0x258] ;  /* 0x00025800010e7983 */ /* 0x000ee80000300800 */
[----:B------:R-:W3:Y:S04]  /*af30*/  LDL.LU R15, [R1+0x25c] ;  /* 0x00025c00010f7983 */ /* 0x000ee80000300800 */
[----:B---3--:R-:W-:Y:S04]  /*af40*/  STL.64 [R1+0xa40], R14 ;  /* 0x000a400e01007387 */ /* 0x008fe80000100a00 */
[----:B--2---:R2:W-:Y:S04]  /*af50*/  STL.64 [R1+0xa38], R12 ;  /* 0x000a380c01007387 */ /* 0x0045e80000100a00 */
[----:B--2---:R-:W2:Y:S04]  /*af60*/  LDL.LU R12, [R1+0x260] ;  /* 0x00026000010c7983 */ /* 0x004ea80000300800 */
[----:B------:R-:W2:Y:S04]  /*af70*/  LDL.LU R13, [R1+0x264] ;  /* 0x00026400010d7983 */ /* 0x000ea80000300800 */
[----:B------:R-:W2:Y:S04]  /*af80*/  LDL.LU R14, [R1+0x268] ;  /* 0x00026800010e7983 */ /* 0x000ea80000300800 */
[----:B------:R-:W2:Y:S04]  /*af90*/  LDL.LU R15, [R1+0x26c] ;  /* 0x00026c00010f7983 */ /* 0x000ea80000300800 */
[----:B------:R-:W3:Y:S04]  /*afa0*/  LDL.LU R20, [R1+0x180] ;  /* 0x0001800001147983 */ /* 0x000ee80000300800 */
[----:B------:R-:W3:Y:S04]  /*afb0*/  LDL.LU R21, [R1+0x184] ;  /* 0x0001840001157983 */ /* 0x000ee80000300800 */
[----:B------:R-:W-:Y:S04]  /*afc0*/  STL [R1+0x820], R0 ;  /* 0x0008200001007387 */ /* 0x000fe80000100800 */
[----:B-1----:R-:W-:Y:S04]  /*afd0*/  STL.64 [R1+0x60], R16 ;  /* 0x0000601001007387 */ /* 0x002fe80000100a00 */
[----:B------:R1:W-:Y:S04]  /*afe0*/  STL.64 [R1+0x68], R18 ;  /* 0x0000681201007387 */ /* 0x0003e80000100a00 */
[----:B-1----:R-:W2:Y:S04]  /*aff0*/  LDL.LU.64 R18, [R1+0xa70] ;  /* 0x000a700001127983 */ /* 0x002ea80000300a00 */
[----:B------:R-:W2:Y:S01]  /*b000*/  LDL.LU.64 R16, [R1+0xa68] ;  /* 0x000a680001107983 */ /* 0x000ea20000300a00 */
[----:B------:R-:W-:-:S02]  /*b010*/  IMAD.MOV.U32 R26, RZ, RZ, R9 ;  /* 0x000000ffff1a7224 */ /* 0x000fc400078e0009 */
[----:B------:R-:W-:Y:S01]  /*b020*/  IMAD.MOV.U32 R27, RZ, RZ, R8 ;  /* 0x000000ffff1b7224 */ /* 0x000fe200078e0008 */
[----:B------:R-:W-:Y:S01]  /*b030*/  LDS R9, [R29+UR10+0x22180] ;  /* 0x0221800a1d097984 */ /* 0x000fe20008000800 */
[----:B----4-:R-:W-:Y:S02]  /*b040*/  IMAD.MOV.U32 R22, RZ, RZ, R25 ;  /* 0x000000ffff167224 */ /* 0x010fe400078e0019 */
[----:B------:R-:W-:Y:S01]  /*b050*/  IMAD.MOV.U32 R23, RZ, RZ, R24 ;  /* 0x000000ffff177224 */ /* 0x000fe200078e0018 */
[----:B------:R-:W1:Y:S02]  /*b060*/  LDS R8, [R0+UR10+0x22180] ;  /* 0x0221800a00087984 */ /* 0x000e640008000800 */
[----:B--2---:R-:W-:Y:S02]  /*b070*/  HMMA.1688.F32.TF32 R24, R16, R26, R4 ;  /* 0x0000001a1018723c */ /* 0x004fe40000081004 */
[----:B------:R-:W2:Y:S04]  /*b080*/  LDL.LU.64 R6, [R1+0xa60] ;  /* 0x000a600001067983 */ /* 0x000ea80000300a00 */
[----:B------:R-:W2:-:S13]  /*b090*/  LDL.LU.64 R4, [R1+0xa58] ;  /* 0x000a580001047983 */ /* 0x000e9a0000300a00 */
[----:B------:R-:W-:Y:S01]  /*b0a0*/  STL.64 [R1+0x70], R24 ;  /* 0x0000701801007387 */ /* 0x000fe20000100a00 */
[----:B------:R-:W-:-:S03]  /*b0b0*/  IMAD.MOV.U32 R2, RZ, RZ, R27 ;  /* 0x000000ffff027224 */ /* 0x000fc600078e001b */
[----:B------:R4:W-:Y:S04]  /*b0c0*/  STL [R1+0x78], R26 ;  /* 0x0000781a01007387 */ /* 0x0009e80000100800 */
[----:B----4-:R-:W2:Y:S04]  /*b0d0*/  LDL.LU.64 R26, [R1+0xa50] ;  /* 0x000a5000011a7983 */ /* 0x010ea80000300a00 */
[----:B------:R-:W-:Y:S01]  /*b0e0*/  STL [R1+0x9c8], R2 ;  /* 0x0009c80201007387 */ /* 0x000fe20000100800 */
[----:B--2---:R-:W-:Y:S03]  /*b0f0*/  HMMA.1688.F32.TF32 R24, R16, R26, R4 ;  /* 0x0000001a1018723c */ /* 0x004fe60000081004 */
[----:B------:R-:W2:-:S15]  /*b100*/  LDL.LU.64 R6, [R1+0xa48] ;  /* 0x000a480001067983 */ /* 0x000e9e0000300a00 */
[----:B------:R-:W-:Y:S01]  /*b110*/  NOP ;  /* 0x0000000000007918 */ /* 0x000fe20000000000 */
[----:B------:R-:W-:Y:S04]  /*b120*/  STL.64 [R1+0x8c8], R26 ;  /* 0x0008c81a01007387 */ /* 0x000fe80000100a00 */
[----:B------:R-:W-:Y:S01]  /*b130*/  STL.64 [R1+0x8c0], R24 ;  /* 0x0008c01801007387 */ /* 0x000fe20000100a00 */
[----:B--2---:R-:W-:Y:S03]  /*b140*/  HMMA.1688.F32.TF32 R4, R16, R6, R12 ;  /* 0x000000061004723c */ /* 0x004fe6000008100c */
[----:B------:R-:W2:Y:S04]  /*b150*/  LDL.LU.64 R14, [R1+0xa40] ;  /* 0x000a4000010e7983 */ /* 0x000ea80000300a00 */
[----:B------:R-:W2:-:S12]  /*b160*/  LDL.LU.64 R12, [R1+0xa38] ;  /* 0x000a3800010c7983 */ /* 0x000e980000300a00 */
[----:B------:R-:W-:Y:S04]  /*b170*/  STL.64 [R1+0x50], R4 ;  /* 0x0000500401007387 */ /* 0x000fe80000100a00 */
[----:B------:R4:W-:Y:S04]  /*b180*/  STL.64 [R1+0x58], R6 ;  /* 0x0000580601007387 */ /* 0x0009e80000100a00 */
[----:B----4-:R-:W2:Y:S02]  /*b190*/  LDL.LU.64 R6, [R1+0xa30] ;  /* 0x000a300001067983 */ /* 0x010ea40000300a00 */
[----:B--2---:R-:W-:Y:S02]  /*b1a0*/  HMMA.1688.F32.TF32 R4, R16, R6, R12 ;  /* 0x000000061004723c */ /* 0x004fe4000008100c */
[----:B------:R-:W2:Y:S04]  /*b1b0*/  LDL.LU.64 R14, [R1+0xa28] ;  /* 0x000a2800010e7983 */ /* 0x000ea80000300a00 */
[----:B------:R-:W2:-:S13]  /*b1c0*/  LDL.LU.64 R12, [R1+0xa20] ;  /* 0x000a2000010c7983 */ /* 0x000e9a0000300a00 */
[----:B------:R-:W-:Y:S04]  /*b1d0*/  STL.64 [R1+0x150], R4 ;  /* 0x0001500401007387 */ /* 0x000fe80000100a00 */
[----:B------:R4:W-:Y:S04]  /*b1e0*/  STL.64 [R1+0x158], R6 ;  /* 0x0001580601007387 */ /* 0x0009e80000100a00 */
[----:B----4-:R-:W4:Y:S04]  /*b1f0*/  LDL.LU.64 R6, [R1+0xa18] ;  /* 0x000a180001067983 */ /* 0x010f280000300a00 */
[----:B------:R-:W4:Y:S01]  /*b200*/  LDL.LU.64 R4, [R1+0xa10] ;  /* 0x000a100001047983 */ /* 0x000f220000300a00 */
[----:B------:R-:W-:-:S02]  /*b210*/  IMAD.MOV.U32 R26, RZ, RZ, R28 ;  /* 0x000000ffff1a7224 */ /* 0x000fc400078e001c */
[----:B------:R-:W-:-:S07]  /*b220*/  IMAD.MOV.U32 R27, RZ, RZ, R3 ;  /* 0x000000ffff1b7224 */ /* 0x000fce00078e0003 */
[----:B----4-:R-:W-:Y:S01]  /*b230*/  HMMA.1688.F32.TF32 R24, R16, R26, R4 ;  /* 0x0000001a1018723c */ /* 0x010fe20000081004 */
[----:B------:R-:W3:Y:S04]  /*b240*/  LDL.LU.64 R6, [R1+0xa08] ;  /* 0x000a080001067983 */ /* 0x000ee80000300a00 */
[----:B------:R-:W3:-:S14]  /*b250*/  LDL.LU.64 R4, [R1+0xa00] ;  /* 0x000a000001047983 */ /* 0x000edc0000300a00 */
[----:B------:R-:W-:Y:S02]  /*b260*/  IMAD.MOV.U32 R3, RZ, RZ, R27 ;  /* 0x000000ffff037224 */ /* 0x000fe400078e001b */
[----:B------:R-:W-:Y:S02]  /*b270*/  IMAD.MOV.U32 R28, RZ, RZ, R26 ;  /* 0x000000ffff1c7224 */ /* 0x000fe400078e001a */
[----:B------:R-:W-:Y:S01]  /*b280*/  IMAD.MOV.U32 R29, RZ, RZ, R25 ;  /* 0x000000ffff1d7224 */ /* 0x000fe200078e0019 */
[----:B------:R-:W-:Y:S01]  /*b290*/  STL [R1+0x9d4], R3 ;  /* 0x0009d40301007387 */ /* 0x000fe20000100800 */
[----:B------:R-:W-:-:S03]  /*b2a0*/  IMAD.MOV.U32 R0, RZ, RZ, R24 ;  /* 0x000000ffff007224 */ /* 0x000fc600078e0018 */
[----:B------:R-:W-:Y:S04]  /*b2b0*/  STL [R1+0x9d0], R28 ;  /* 0x0009d01c01007387 */ /* 0x000fe80000100800 */
[----:B------:R-:W-:Y:S04]  /*b2c0*/  STL [R1+0x9cc], R29 ;  /* 0x0009cc1d01007387 */ /* 0x000fe80000100800 */
[----:B------:R-:W4:Y:S04]  /*b2d0*/  LDL.LU R24, [R1+0xb0] ;  /* 0x0000b00001187983 */ /* 0x000f280000300800 */
[----:B------:R-:W4:Y:S04]  /*b2e0*/  LDL.LU R25, [R1+0xb4] ;  /* 0x0000b40001197983 */ /* 0x000f280000300800 */
[----:B------:R-:W2:Y:S04]  /*b2f0*/  LDL.LU R26, [R1+0xb8] ;  /* 0x0000b800011a7983 */ /* 0x000ea80000300800 */
[----:B------:R-:W2:Y:S04]  /*b300*/  LDL.LU R27, [R1+0xbc] ;  /* 0x0000bc00011b7983 */ /* 0x000ea80000300800 */
[----:B--2---:R-:W-:Y:S04]  /*b310*/  STL.64 [R1+0x8d8], R26 ;  /* 0x0008d81a01007387 */ /* 0x004fe80000100a00 */
[----:B----4-:R2:W-:Y:S04]  /*b320*/  STL.64 [R1+0x8d0], R24 ;  /* 0x0008d01801007387 */ /* 0x0105e80000100a00 */
[----:B--2---:R-:W3:Y:S04]  /*b330*/  LDL.LU R24, [R1+0x60] ;  /* 0x0000600001187983 */ /* 0x004ee80000300800 */
[----:B------:R-:W3:Y:S04]  /*b340*/  LDL.LU R25, [R1+0x64] ;  /* 0x0000640001197983 */ /* 0x000ee80000300800 */
[----:B------:R-:W-:Y:S04]  /*b350*/  STL [R1+0x8b8], R0 ;  /* 0x0008b80001007387 */ /* 0x000fe80000100800 */
[----:B------:R-:W2:Y:S01]  /*b360*/  LDL R19, [R1+0x494] ;  /* 0x0004940001137983 */ /* 0x000ea20000100800 */
[----:B---3--:R-:W-:-:S15]  /*b370*/  HMMA.1688.F32.TF32 R20, R4, R24, R20 ;  /* 0x000000180414723c */ /* 0x008fde0000081014 */
[----:B------:R-:W-:-:S04]  /*b380*/  NOP ;  /* 0x0000000000007918 */ /* 0x000fc80000000000 */
[----:B------:R-:W-:Y:S04]  /*b390*/  STL.64 [R1+0x280], R20 ;  /* 0x0002801401007387 */ /* 0x000fe80000100a00 */
[----:B------:R3:W-:Y:S04]  /*b3a0*/  STL.64 [R1+0x288], R22 ;  /* 0x0002881601007387 */ /* 0x0007e80000100a00 */
[----:B---3--:R-:W3:Y:S04]  /*b3b0*/  LDL.LU.64 R22, [R1+0x9f8] ;  /* 0x0009f80001167983 */ /* 0x008ee80000300a00 */
[----:B------:R-:W3:Y:S04]  /*b3c0*/  LDL.LU.64 R20, [R1+0x9f0] ;  /* 0x0009f00001147983 */ /* 0x000ee80000300a00 */
[----:B------:R-:W-:Y:S01]  /*b3d0*/  STL [R1+0x9d8], R7 ;  /* 0x0009d80701007387 */ /* 0x000fe20000100800 */
[----:B---3--:R-:W-:-:S15]  /*b3e0*/  HMMA.1688.F32.TF32 R12, R20, R24, R12 ;  /* 0x00000018140c723c */ /* 0x008fde000008100c */
[----:B------:R-:W-:-:S04]  /*b3f0*/  NOP ;  /* 0x0000000000007918 */ /* 0x000fc80000000000 */
[----:B------:R-:W-:Y:S04]  /*b400*/  STL.64 [R1+0x270], R12 ;  /* 0x0002700c01007387 */ /* 0x000fe80000100a00 */
[----:B------:R3:W-:Y:S04]  /*b410*/  STL.64 [R1+0x278], R14 ;  /* 0x0002780e01007387 */ /* 0x0007e80000100a00 */
[----:B---3--:R-:W3:Y:S04]  /*b420*/  LDL.LU.64 R14, [R1+0x9e8] ;  /* 0x0009e800010e7983 */ /* 0x008ee80000300a00 */
[----:B------:R-:W3:Y:S04]  /*b430*/  LDL.LU.64 R12, [R1+0x9e0] ;  /* 0x0009e000010c7983 */ /* 0x000ee80000300a00 */
[----:B------:R-:W-:Y:S04]  /*b440*/  STL.64 [R1+0x9c0], R22 ;  /* 0x0009c01601007387 */ /* 0x000fe80000100a00 */
[----:B------:R4:W-:Y:S04]  /*b450*/  STL.64 [R1+0x9b8], R20 ;  /* 0x0009b81401007387 */ /* 0x0009e80000100a00 */
[----:B----4-:R-:W3:Y:S04]  /*b460*/  LDL.LU R20, [R1+0xa0] ;  /* 0x0000a00001147983 */ /* 0x010ee80000300800 */
[----:B------:R-:W3:Y:S04]  /*b470*/  LDL.LU R21, [R1+0xa4] ;  /* 0x0000a40001157983 */ /* 0x000ee80000300800 */
[----:B------:R-:W3:Y:S04]  /*b480*/  LDL.LU R22, [R1+0xa8] ;  /* 0x0000a80001167983 */ /* 0x000ee80000300800 */
[----:B------:R-:W3:Y:S02]  /*b490*/  LDL.LU R23, [R1+0xac] ;  /* 0x0000ac0001177983 */ /* 0x000ee40000300800 */
[----:B---3--:R-:W-:-:S15]  /*b4a0*/  HMMA.1688.F32.TF32 R20, R12, R24, R20 ;  /* 0x000000180c14723c */ /* 0x008fde0000081014 */
[----:B------:R-:W-:-:S04]  /*b4b0*/  NOP ;  /* 0x0000000000007918 */ /* 0x000fc80000000000 */
[----:B------:R3:W-:Y:S04]  /*b4c0*/  STL.64 [R1+0x260], R20 ;  /* 0x0002601401007387 */ /* 0x0007e80000100a00 */
[----:B------:R4:W-:Y:S04]  /*b4d0*/  STL.64 [R1+0x268], R22 ;  /* 0x0002681601007387 */ /* 0x0009e80000100a00 */
[----:B---3--:R-:W3:Y:S04]  /*b4e0*/  LDL.LU R20, [R1+0x170] ;  /* 0x0001700001147983 */ /* 0x008ee80000300800 */
[----:B------:R-:W3:Y:S04]  /*b4f0*/  LDL.LU R21, [R1+0x174] ;  /* 0x0001740001157983 */ /* 0x000ee80000300800 */
[----:B----4-:R-:W3:Y:S04]  /*b500*/  LDL.LU R22, [R1+0x178] ;  /* 0x0001780001167983 */ /* 0x010ee80000300800 */
[----:B------:R-:W3:Y:S04]  /*b510*/  LDL.LU R23, [R1+0x17c] ;  /* 0x00017c0001177983 */ /* 0x000ee80000300800 */
[----:B------:R-:W-:Y:S04]  /*b520*/  STL.64 [R1+0x9b0], R14 ;  /* 0x0009b00e01007387 */ /* 0x000fe80000100a00 */
[----:B------:R4:W-:Y:S04]  /*b530*/  STL.64 [R1+0x9a8], R12 ;  /* 0x0009a80c01007387 */ /* 0x0009e80000100a00 */
[----:B----4-:R-:W1:Y:S04]  /*b540*/  LDL.LU R12, [R1] ;  /* 0x00000000010c7983 */ /* 0x010e680000300800 */
[----:B------:R-:W1:Y:S04]  /*b550*/  LDL.LU R13, [R1+0x4] ;  /* 0x00000400010d7983 */ /* 0x000e680000300800 */
[----:B------:R-:W1:Y:S04]  /*b560*/  LDL.LU R14, [R1+0x8] ;  /* 0x00000800010e7983 */ /* 0x000e680000300800 */
[----:B------:R-:W1:Y:S02]  /*b570*/  LDL.LU R15, [R1+0xc] ;  /* 0x00000c00010f7983 */ /* 0x000e640000300800 */
[----:B-1----:R-:W-:Y:S02]  /*b580*/  HMMA.1688.F32.TF32 R24, R8, R24, R12 ;  /* 0x000000180818723c */ /* 0x002fe4000008100c */
[----:B------:R-:W4:-:S15]  /*b590*/  LDL.LU R12, [R1+0xf0] ;  /* 0x0000f000010c7983 */ /* 0x000f1e0000300800 */
[----:B------:R-:W-:Y:S02]  /*b5a0*/  NOP ;  /* 0x0000000000007918 */ /* 0x000fe40000000000 */
[----:B------:R-:W-:Y:S04]  /*b5b0*/  STL.64 [R1+0x240], R24 ;  /* 0x0002401801007387 */ /* 0x000fe80000100a00 */
[----:B------:R-:W-:Y:S04]  /*b5c0*/  STL.64 [R1+0x248], R26 ;  /* 0x0002481a01007387 */ /* 0x000fe80000100a00 */
[----:B--2---:R-:W1:Y:S04]  /*b5d0*/  LDSM.16.M88.4 R24, [R19+UR11+0x2000] ;  /* 0x0020000b1318783b */ /* 0x004e680008000200 */
[----:B------:R-:W4:Y:S04]  /*b5e0*/  LDL.LU R13, [R1+0xf4] ;  /* 0x0000f400010d7983 */ /* 0x000f280000300800 */
[----:B------:R-:W4:Y:S04]  /*b5f0*/  LDL.LU R14, [R1+0xf8] ;  /* 0x0000f800010e7983 */ /* 0x000f280000300800 */
[----:B------:R-:W4:Y:S01]  /*b600*/  LDL.LU R15, [R1+0xfc] ;  /* 0x0000fc00010f7983 */ /* 0x000f220000300800 */
[----:B-1----:R-:W-:-:S03]  /*b610*/  IMAD.MOV.U32 R2, RZ, RZ, R24 ;  /* 0x000000ffff027224 */ /* 0x002fc600078e0018 */
[----:B------:R-:W-:Y:S01]  /*b620*/  STL.64 [R1+0x48], R26 ;  /* 0x0000481a01007387 */ /* 0x000fe20000100a00 */
[----:B------:R-:W-:-:S03]  /*b630*/  IMAD.MOV.U32 R0, RZ, RZ, R25 ;  /* 0x000000ffff007224 */ /* 0x000fc600078e0019 */
[----:B------:R-:W1:Y:S02]  /*b640*/  LDSM.16.M88.4 R24, [R19+UR11+0x4000] ;  /* 0x0040000b1318783b */ /* 0x000e640008000200 */
[----:B-1----:R-:W-:Y:S02]  /*b650*/  IMAD.MOV.U32 R28, RZ, RZ, R24 ;  /* 0x000000ffff1c7224 */ /* 0x002fe400078e0018 */
[----:B------:R-:W-:Y:S01]  /*b660*/  STL.64 [R1+0x38], R26 ;  /* 0x0000381a01007387 */ /* 0x000fe20000100a00 */
[----:B------:R-:W-:-:S03]  /*b670*/  IMAD.MOV.U32 R29, RZ, RZ, R25 ;  /* 0x000000ffff1d7224 */ /* 0x000fc600078e0019 */
[----:B------:R-:W1:Y:S04]  /*b680*/  LDSM.16.M88.4 R24, [R19+UR11+0x6000] ;  /* 0x0060000b1318783b */ /* 0x000e680008000200 */
[----:B-1----:R-:W-:Y:S01]  /*b690*/  STL.64 [R1+0x28], R26 ;  /* 0x0000281a01007387 */ /* 0x002fe20000100a00 */
[----:B------:R-:W-:-:S03]  /*b6a0*/  IMAD.MOV.U32 R7, RZ, RZ, R24 ;  /* 0x000000ffff077224 */ /* 0x000fc600078e0018 */
[----:B------:R-:W-:Y:S01]  /*b6b0*/  STL [R1+0x8e0], R19 ;  /* 0x0008e01301007387 */ /* 0x000fe20000100800 */
[----:B------:R-:W-:-:S03]  /*b6c0*/  IMAD.MOV.U32 R3, RZ, RZ, R25 ;  /* 0x000000ffff037224 */ /* 0x000fc600078e0019 */
[----:B------:R-:W2:Y:S04]  /*b6d0*/  LDL.LU R16, [R1+0x160] ;  /* 0x0001600001107983 */ /* 0x000ea80000300800 */
[----:B------:R-:W2:Y:S04]  /*b6e0*/  LDL.LU R17, [R1+0x164] ;  /* 0x0001640001117983 */ /* 0x000ea80000300800 */
[----:B------:R1:W2:Y:S04]  /*b6f0*/  LDSM.16.M88.4 R24, [R19+UR11+0x8000] ;  /* 0x0080000b1318783b */ /* 0x0002a80008000200 */
[----:B------:R-:W2:Y:S04]  /*b700*/  LDL.LU R18, [R1+0x168] ;  /* 0x0001680001127983 */ /* 0x000ea80000300800 */
[----:B-1----:R-:W2:Y:S04]  /*b710*/  LDL.LU R19, [R1+0x16c] ;  /* 0x00016c0001137983 */ /* 0x002ea80000300800 */
[----:B--2---:R-:W-:Y:S04]  /*b720*/  STL.64 [R1+0x8f0], R18 ;  /* 0x0008f01201007387 */ /* 0x004fe80000100a00 */
[----:B------:R1:W-:Y:S04]  /*b730*/  STL.64 [R1+0x8e8], R16 ;  /* 0x0008e81001007387 */ /* 0x0003e80000100a00 */
[----:B-1----:R-:W2:Y:S04]  /*b740*/  LDL.LU R16, [R1+0x140] ;  /* 0x0001400001107983 */ /* 0x002ea80000300800 */
[----:B------:R-:W2:Y:S04]  /*b750*/  LDL.LU R17, [R1+0x144] ;  /* 0x0001440001117983 */ /* 0x000ea80000300800 */
[----:B------:R-:W2:Y:S04]  /*b760*/  LDL.LU R18, [R1+0x148] ;  /* 0x0001480001127983 */ /* 0x000ea80000300800 */
[----:B------:R-:W2:Y:S04]  /*b770*/  LDL.LU R19, [R1+0x14c] ;  /* 0x00014c0001137983 */ /* 0x000ea80000300800 */
[----:B--2---:R-:W-:Y:S04]  /*b780*/  STL.64 [R1+0x900], R18 ;  /* 0x0009001201007387 */ /* 0x004fe80000100a00 */
[----:B------:R1:W-:Y:S02]  /*b790*/  STL.64 [R1+0x8f8], R16 ;  /* 0x0008f81001007387 */ /* 0x0003e40000100a00 */
[----:B-1----:R-:W-:-:S02]  /*b7a0*/  IMAD.MOV.U32 R16, RZ, RZ, R7 ;  /* 0x000000ffff107224 */ /* 0x002fc400078e0007 */
[----:B------:R-:W3:Y:S01]  /*b7b0*/  LDL.LU R7, [R1+0x9d8] ;  /* 0x0009d80001077983 */ /* 0x000ee20000300800 */
[----:B------:R-:W-:-:S03]  /*b7c0*/  IMAD.MOV.U32 R17, RZ, RZ, R3 ;  /* 0x000000ffff117224 */ /* 0x000fc600078e0003 */
[----:B------:R-:W2:Y:S04]  /*b7d0*/  LDL.LU R3, [R1+0x9d4] ;  /* 0x0009d40001037983 */ /* 0x000ea80000300800 */
[----:B------:R1:W-:Y:S02]  /*b7e0*/  STL.64 [R1+0x940], R16 ;  /* 0x0009401001007387 */ /* 0x0003e40000100a00 */
[----:B-1----:R-:W-:Y:S02]  /*b7f0*/  IMAD.MOV.U32 R16, RZ, RZ, R28 ;  /* 0x000000ffff107224 */ /* 0x002fe400078e001c */
[----:B------:R-:W-:Y:S01]  /*b800*/  IMAD.MOV.U32 R17, RZ, RZ, R29 ;  /* 0x000000ffff117224 */ /* 0x000fe200078e001d */
[----:B------:R-:W2:Y:S04]  /*b810*/  LDL.LU R28, [R1+0x9d0] ;  /* 0x0009d000011c7983 */ /* 0x000ea80000300800 */
[----:B------:R-:W2:Y:S04]  /*b820*/  LDL.LU R29, [R1+0x9cc] ;  /* 0x0009cc00011d7983 */ /* 0x000ea80000300800 */
[----:B------:R1:W-:Y:S02]  /*b830*/  STL.64 [R1+0x988], R16 ;  /* 0x0009881001007387 */ /* 0x0003e40000100a00 */
[----:B-1----:R-:W-:-:S02]  /*b840*/  IMAD.MOV.U32 R16, RZ, RZ, R2 ;  /* 0x000000ffff107224 */ /* 0x002fc400078e0002 */
[----:B------:R-:W-:Y:S01]  /*b850*/  IMAD.MOV.U32 R17, RZ, RZ, R0 ;  /* 0x000000ffff117224 */ /* 0x000fe200078e0000 */
[----:B------:R-:W2:Y:S06]  /*b860*/  LDL.LU R2, [R1+0x9c8] ;  /* 0x0009c80001027983 */ /* 0x000eac0000300800 */
[----:B---3--:R-:W-:-:S15]  /*b870*/  HMMA.1688.F32.TF32 R20, R4, R16, R20 ;  /* 0x000000100414723c */ /* 0x008fde0000081014 */
[----:B------:R-:W-:-:S04]  /*b880*/  NOP ;  /* 0x0000000000007918 */ /* 0x000fc80000000000 */
[----:B------:R-:W-:Y:S04]  /*b890*/  STL.64 [R1+0x250], R20 ;  /* 0x0002501401007387 */ /* 0x000fe80000100a00 */
[----:B------:R1:W-:Y:S04]  /*b8a0*/  STL.64 [R1+0x258], R22 ;  /* 0x0002581601007387 */ /* 0x0003e80000100a00 */
[----:B-1----:R-:W4:Y:S04]  /*b8b0*/  LDL.LU.64 R22, [R1+0x9c0] ;  /* 0x0009c00001167983 */ /* 0x002f280000300a00 */
[----:B------:R-:W4:Y:S04]  /*b8c0*/  LDL.LU.64 R20, [R1+0x9b8] ;  /* 0x0009b80001147983 */ /* 0x000f280000300a00 */
[----:B------:R-:W-:Y:S04]  /*b8d0*/  STL.64 [R1+0x998], R6 ;  /* 0x0009980601007387 */ /* 0x000fe80000100a00 */
[----:B------:R1:W-:Y:S04]  /*b8e0*/  STL.64 [R1+0x990], R4 ;  /* 0x0009900401007387 */ /* 0x0003e80000100a00 */
[----:B-1----:R-:W3:Y:S04]  /*b8f0*/  LDL.LU R4, [R1+0xe0] ;  /* 0x0000e00001047983 */ /* 0x002ee80000300800 */
[----:B------:R-:W3:Y:S04]  /*b900*/  LDL.LU R5, [R1+0xe4] ;  /* 0x0000e40001057983 */ /* 0x000ee80000300800 */
[----:B------:R-:W3:Y:S04]  /*b910*/  LDL.LU R6, [R1+0xe8] ;  /* 0x0000e80001067983 */ /* 0x000ee80000300800 */
[----:B------:R-:W3:Y:S01]  /*b920*/  LDL.LU R7, [R1+0xec] ;  /* 0x0000ec0001077983 */ /* 0x000ee20000300800 */
[----:B----4-:R-:W-:-:S15]  /*b930*/  HMMA.1688.F32.TF32 R12, R20, R16, R12 ;  /* 0x00000010140c723c */ /* 0x010fde000008100c */
[----:B------:R-:W-:-:S04]  /*b940*/  NOP ;  /* 0x0000000000007918 */ /* 0x000fc80000000000 */
[----:B------:R-:W-:Y:S04]  /*b950*/  STL.64 [R1+0x230], R12 ;  /* 0x0002300c01007387 */ /* 0x000fe80000100a00 */
[----:B------:R1:W-:Y:S04]  /*b960*/  STL.64 [R1+0x238], R14 ;  /* 0x0002380e01007387 */ /* 0x0003e80000100a00 */
[----:B-1----:R-:W3:Y:S04]  /*b970*/  LDL.LU.64 R14, [R1+0x9b0] ;  /* 0x0009b000010e7983 */ /* 0x002ee80000300a00 */
[----:B------:R-:W3:Y:S04]  /*b980*/  LDL.LU.64 R12, [R1+0x9a8] ;  /* 0x0009a800010c7983 */ /* 0x000ee80000300a00 */
[----:B------:R-:W-:Y:S04]  /*b990*/  STL.64 [R1+0x980], R22 ;  /* 0x0009801601007387 */ /* 0x000fe80000100a00 */
[----:B------:R-:W-:Y:S01]  /*b9a0*/  STL.64 [R1+0x978], R20 ;  /* 0x0009781401007387 */ /* 0x000fe20000100a00 */
[----:B---3--:R-:W-:Y:S03]  /*b9b0*/  HMMA.1688.F32.TF32 R4, R12, R16, R4 ;  /* 0x000000100c04723c */ /* 0x008fe60000081004 */
[----:B------:R-:W-:Y:S04]  /*b9c0*/  STL.64 [R1+0x970], R14 ;  /* 0x0009700e01007387 */ /* 0x000fe80000100a00 */
[----:B------:R-:W-:-:S12]  /*b9d0*/  STL.64 [R1+0x968], R12 ;  /* 0x0009680c01007387 */ /* 0x000fd80000100a00 */
[----:B------:R-:W-:Y:S04]  /*b9e0*/  STL.64 [R1+0x220], R4 ;  /* 0x0002200401007387 */ /* 0x000fe80000100a00 */
[----:B------:R-:W-:Y:S04]  /*b9f0*/  STL.64 [R1+0x228], R6 ;  /* 0x0002280601007387 */ /* 0x000fe80000100a00 */
[----:B------:R-:W-:Y:S04]  /*ba00*/  STL.64 [R1+0x18], R26 ;  /* 0x0000181a01007387 */ /* 0x000fe80000100a00 */
[----:B------:R1:W-:Y:S04]  /*ba10*/  STL.64 [R1+0x908], R24 ;  /* 0x0009081801007387 */ /* 0x0003e80000100a00 */
[----:B-1----:R-:W3:Y:S04]  /*ba20*/  LDL.LU R24, [R1+0x70] ;  /* 0x0000700001187983 */ /* 0x002ee80000300800 */
[----:B------:R-:W3:Y:S04]  /*ba30*/  LDL.LU R25, [R1+0x74] ;  /* 0x0000740001197983 */ /* 0x000ee80000300800 */
[----:B------:R-:W4:Y:S01]  /*ba40*/  LDL.LU R26, [R1+0x78] ;  /* 0x00007800011a7983 */ /* 0x000f220000300800 */
[----:B--2---:R-:W-:-:S03]  /*ba50*/  IMAD.MOV.U32 R27, RZ, RZ, R2 ;  /* 0x000000ffff1b7224 */ /* 0x004fc600078e0002 */
[----:B------:R-:W2:Y:S04]  /*ba60*/  LDL.LU R2, [R1+0x9a4] ;  /* 0x0009a40001027983 */ /* 0x000ea80000300800 */
        /* <DEDUP_REMOVED lines=12> */
[----:B----4-:R-:W-:Y:S04]  /*bb30*/  STL.64 [R1+0x918], R26 ;  /* 0x0009181a01007387 */ /* 0x010fe80000100a00 */
[----:B---3--:R1:W-:Y:S04]  /*bb40*/  STL.64 [R1+0x910], R24 ;  /* 0x0009101801007387 */ /* 0x0083e80000100a00 */
[----:B-1----:R-:W3:Y:S04]  /*bb50*/  LDL.LU R24, [R1+0xc0] ;  /* 0x0000c00001187983 */ /* 0x002ee80000300800 */
[----:B------:R-:W3:Y:S04]  /*bb60*/  LDL.LU R25, [R1+0xc4] ;  /* 0x0000c40001197983 */ /* 0x000ee80000300800 */
[----:B------:R-:W4:Y:S04]  /*bb70*/  LDL.LU R26, [R1+0xc8] ;  /* 0x0000c800011a7983 */ /* 0x000f280000300800 */
[----:B------:R-:W4:Y:S04]  /*bb80*/  LDL.LU R27, [R1+0xcc] ;  /* 0x0000cc00011b7983 */ /* 0x000f280000300800 */
        /* <DEDUP_REMOVED lines=11> */
[----:B------:R-:W4:Y:S01]  /*bc40*/  LDL.LU R27, [R1+0x2dc] ;  /* 0x0002dc00011b7983 */ /* 0x000f220000300800 */
[----:B--2---:R-:W-:Y:S03]  /*bc50*/  HMMA.1688.F32.TF32 R16, R8, R16, R4 ;  /* 0x000000100810723c */ /* 0x004fe60000081004 */
[----:B----4-:R1:W-:Y:S04]  /*bc60*/  STL.64 [R1+0x950], R26 ;  /* 0x0009501a01007387 */ /* 0x0103e80000100a00 */
[----:B---3--:R2:W-:Y:S01]  /*bc70*/  STL.64 [R1+0x948], R24 ;  /* 0x0009481801007387 */ /* 0x0085e20000100a00 */
[----:B-1----:R-:W-:-:S03]  /*bc80*/  IMAD.MOV.U32 R26, RZ, RZ, R2 ;  /* 0x000000ffff1a7224 */ /* 0x002fc600078e0002 */
[----:B--2---:R-:W2:Y:S04]  /*bc90*/  LDL.LU R24, [R1+0x80] ;  /* 0x0000800001187983 */ /* 0x004ea80000300800 */
[----:B------:R-:W2:Y:S04]  /*bca0*/  LDL.LU R25, [R1+0x84] ;  /* 0x0000840001197983 */ /* 0x000ea80000300800 */
[----:B------:R-:W3:Y:S04]  /*bcb0*/  LDL.LU R2, [R1+0x9a0] ;  /* 0x0009a00001027983 */ /* 0x000ee80000300800 */
[----:B------:R-:W4:Y:S04]  /*bcc0*/  LDL.LU R27, [R1+0x8c] ;  /* 0x00008c00011b7983 */ /* 0x000f280000300800 */
[----:B----4-:R-:W-:Y:S04]  /*bcd0*/  STL.64 [R1+0x960], R26 ;  /* 0x0009601a01007387 */ /* 0x010fe80000100a00 */
[----:B--2---:R1:W-:Y:S04]  /*bce0*/  STL.64 [R1+0x958], R24 ;  /* 0x0009581801007387 */ /* 0x0043e80000100a00 */
[----:B-1----:R-:W2:Y:S04]  /*bcf0*/  LDL.LU R24, [R1+0xd0] ;  /* 0x0000d00001187983 */ /* 0x002ea80000300800 */
[----:B------:R-:W2:Y:S04]  /*bd00*/  LDL.LU R25, [R1+0xd4] ;  /* 0x0000d40001197983 */ /* 0x000ea80000300800 */
[----:B------:R-:W2:Y:S04]  /*bd10*/  LDL.LU R26, [R1+0xd8] ;  /* 0x0000d800011a7983 */ /* 0x000ea80000300800 */
[----:B------:R-:W4:Y:S04]  /*bd20*/  LDL.LU.64 R6, [R1+0x998] ;  /* 0x0009980001067983 */ /* 0x000f280000300a00 */
[----:B------:R-:W4:Y:S04]  /*bd30*/  LDL.LU.64 R4, [R1+0x990] ;  /* 0x0009900001047983 */ /* 0x000f280000300a00 */
[----:B------:R1:W-:Y:S04]  /*bd40*/  STL.64 [R1+0x1e0], R16 ;  /* 0x0001e01001007387 */ /* 0x0003e80000100a00 */
[----:B------:R-:W-:Y:S04]  /*bd50*/  STL.64 [R1+0x1e8], R18 ;  /* 0x0001e81201007387 */ /* 0x000fe80000100a00 */
[----:B-1----:R-:W4:Y:S02]  /*bd60*/  LDL.LU.64 R16, [R1+0x988] ;  /* 0x0009880001107983 */ /* 0x002f240000300a00 */
[----:B----4-:R-:W-:-:S15]  /*bd70*/  HMMA.1688.F32.TF32 R20, R4, R16, R20 ;  /* 0x000000100414723c */ /* 0x010fde0000081014 */
        /* <DEDUP_REMOVED lines=9> */
[----:B-1----:R-:W2:Y:S04]  /*be10*/  LDL.LU.64 R14, [R1+0x970] ;  /* 0x00097000010e7983 */ /* 0x002ea80000300a00 */
[----:B------:R-:W2:Y:S01]  /*be20*/  LDL.LU.64 R12, [R1+0x968] ;  /* 0x00096800010c7983 */ /* 0x000ea20000300a00 */
[----:B---3--:R-:W-:-:S07]  /*be30*/  IMAD.MOV.U32 R27, RZ, RZ, R2 ;  /* 0x000000ffff1b7224 */ /* 0x008fce00078e0002 */
[----:B--2---:R-:W-:-:S15]  /*be40*/  HMMA.1688.F32.TF32 R24, R12, R16, R24 ;  /* 0x000000100c18723c */ /* 0x004fde0000081018 */
[----:B------:R-:W-:-:S04]  /*be50*/  NOP ;  /* 0x0000000000007918 */ /* 0x000fc80000000000 */
[----:B------:R-:W-:Y:S04]  /*be60*/  STL.64 [R1+0x1d0], R24 ;  /* 0x0001d01801007387 */ /* 0x000fe80000100a00 */
[----:B------:R1:W-:Y:S04]  /*be70*/  STL.64 [R1+0x1d8], R26 ;  /* 0x0001d81a01007387 */ /* 0x0003e80000100a00 */
[----:B-1----:R-:W2:Y:S04]  /*be80*/  LDL.LU.64 R26, [R1+0x960] ;  /* 0x00096000011a7983 */ /* 0x002ea80000300a00 */
[----:B------:R-:W2:Y:S02]  /*be90*/  LDL.LU.64 R24, [R1+0x958] ;  /* 0x0009580001187983 */ /* 0x000ea40000300a00 */
[----:B--2---:R-:W-:Y:S02]  /*bea0*/  HMMA.1688.F32.TF32 R16, R8, R16, R24 ;  /* 0x000000100810723c */ /* 0x004fe40000081018 */
[----:B------:R-:W2:Y:S04]  /*beb0*/  LDL.LU.64 R26, [R1+0x950] ;  /* 0x00095000011a7983 */ /* 0x000ea80000300a00 */
[----:B------:R-:W2:-:S13]  /*bec0*/  LDL.LU.64 R24, [R1+0x948] ;  /* 0x0009480001187983 */ /* 0x000e9a0000300a00 */
        /* <DEDUP_REMOVED lines=10> */
[----:B------:R-:W2:Y:S02]  /*bf70*/  LDL.LU.64 R24, [R1+0x930] ;  /* 0x0009300001187983 */ /* 0x000ea40000300a00 */
        /* <DEDUP_REMOVED lines=12> */
[----:B--2---:R-:W-:Y:S02]  /*c040*/  HMMA.1688.F32.TF32 R16, R8, R16, R24 ;  /* 0x000000100810723c */ /* 0x004fe40000081018 */
[----:B------:R-:W2:-:S15]  /*c050*/  LDL.LU.64 R24, [R1+0x908] ;  /* 0x0009080001187983 */ /* 0x000e9e0000300a00 */
[----:B------:R-:W-:Y:S02]  /*c060*/  NOP ;  /* 0x0000000000007918 */ /* 0x000fe40000000000 */
        /* <DEDUP_REMOVED lines=9> */
[----:B------:R-:W2:Y:S01]  /*c100*/  LDL.LU.64 R16, [R1+0x8e8] ;  /* 0x0008e80001107983 */ /* 0x000ea20000300a00 */
[----:B------:R-:W-:-:S02]  /*c110*/  IMAD.MOV.U32 R2, RZ, RZ, R24 ;  /* 0x000000ffff027224 */ /* 0x000fc400078e0018 */
[----:B------:R-:W-:Y:S01]  /*c120*/  IMAD.MOV.U32 R0, RZ, RZ, R25 ;  /* 0x000000ffff007224 */ /* 0x000fe200078e0019 */
[----:B--2---:R-:W-:-:S15]  /*c130*/  HMMA.1688.F32.TF32 R16, R20, R24, R16 ;  /* 0x000000181410723c */ /* 0x004fde0000081010 */
[----:B------:R-:W-:-:S04]  /*c140*/  NOP ;  /* 0x0000000000007918 */ /* 0x000fc80000000000 */
[----:B------:R-:W-:Y:S04]  /*c150*/  STL.64 [R1+0x130], R16 ;  /* 0x0001301001007387 */ /* 0x000fe80000100a00 */
[----:B------:R1:W-:Y:S04]  /*c160*/  STL.64 [R1+0x138], R18 ;  /* 0x0001381201007387 */ /* 0x0003e80000100a00 */
[----:B-1----:R-:W2:Y:S04]  /*c170*/  LDL.LU R19, [R1+0x8e0] ;  /* 0x0008e00001137983 */ /* 0x002ea80000300800 */
[----:B------:R-:W3:Y:S04]  /*c180*/  LDL.LU.64 R26, [R1+0x8d8] ;  /* 0x0008d800011a7983 */ /* 0x000ee80000300a00 */
[----:B------:R-:W3:Y:S04]  /*c190*/  LDL.LU.64 R24, [R1+0x8d0] ;  /* 0x0008d00001187983 */ /* 0x000ee80000300a00 */
[----:B------:R-:W-:Y:S04]  /*c1a0*/  STL.64 [R1+0x8b0], R22 ;  /* 0x0008b01601007387 */ /* 0x000fe80000100a00 */
[----:B------:R1:W-:Y:S02]  /*c1b0*/  STL.64 [R1+0x8a8], R20 ;  /* 0x0008a81401007387 */ /* 0x0003e40000100a00 */
[----:B-1----:R-:W-:-:S02]  /*c1c0*/  IMAD.MOV.U32 R20, RZ, RZ, R2 ;  /* 0x000000ffff147224 */ /* 0x002fc400078e0002 */
[----:B------:R-:W-:-:S07]  /*c1d0*/  IMAD.MOV.U32 R21, RZ, RZ, R0 ;  /* 0x000000ffff157224 */ /* 0x000fce00078e0000 */
[----:B---3--:R-:W-:-:S15]  /*c1e0*/  HMMA.1688.F32.TF32 R24, R12, R20, R24 ;  /* 0x000000140c18723c */ /* 0x008fde0000081018 */
[----:B------:R-:W-:-:S04]  /*c1f0*/  NOP ;  /* 0x0000000000007918 */ /* 0x000fc80000000000 */
[----:B------:R-:W-:Y:S04]  /*c200*/  STL.64 [R1+0x110], R24 ;  /* 0x0001101801007387 */ /* 0x000fe80000100a00 */
[----:B------:R1:W-:Y:S04]  /*c210*/  STL.64 [R1+0x118], R26 ;  /* 0x0001181a01007387 */ /* 0x0003e80000100a00 */
[----:B-1----:R-:W3:Y:S04]  /*c220*/  LDL.LU.64 R26, [R1+0x8c8] ;  /* 0x0008c800011a7983 */ /* 0x002ee80000300a00 */
[----:B------:R-:W3:Y:S04]  /*c230*/  LDL.LU.64 R24, [R1+0x8c0] ;  /* 0x0008c00001187983 */ /* 0x000ee80000300a00 */
[----:B------:R-:W-:Y:S04]  /*c240*/  STL.64 [R1+0x8a0], R14 ;  /* 0x0008a00e01007387 */ /* 0x000fe80000100a00 */
[----:B------:R3:W-:Y:S04]  /*c250*/  STL.64 [R1+0x898], R12 ;  /* 0x0008980c01007387 */ /* 0x0007e80000100a00 */
[----:B------:R-:W-:Y:S04]  /*c260*/  STL.64 [R1+0x890], R10 ;  /* 0x0008900a01007387 */ /* 0x000fe80000100a00 */
[----:B------:R-:W-:Y:S01]  /*c270*/  STL.64 [R1+0x888], R8 ;  /* 0x0008880801007387 */ /* 0x000fe20000100a00 */
[----:B---3--:R-:W-:Y:S03]  /*c280*/  HMMA.1688.F32.TF32 R12, R8, R20, R24 ;  /* 0x00000014080c723c */ /* 0x008fe60000081018 */
[----:B--2---:R-:W-:-:S15]  /*c290*/  LDSM.16.M88.4 R24, [R19+UR11+0xc000] ;  /* 0x00c0000b1318783b */ /* 0x004fde0008000200 */
[----:B------:R-:W-:Y:S01]  /*c2a0*/  NOP ;  /* 0x0000000000007918 */ /* 0x000fe20000000000 */
[----:B------:R-:W-:Y:S04]  /*c2b0*/  STL.64 [R1+0x160], R12 ;  /* 0x0001600c01007387 */ /* 0x000fe80000100a00 */
[----:B------:R-:W-:Y:S04]  /*c2c0*/  STL.64 [R1+0x168], R14 ;  /* 0x0001680e01007387 */ /* 0x000fe80000100a00 */
[----:B------:R-:W1:Y:S04]  /*c2d0*/  LDSM.16.M88.4 R12, [R19+UR11+0xa000] ;  /* 0x00a0000b130c783b */ /* 0x000e680008000200 */
[----:B-1----:R-:W-:Y:S04]  /*c2e0*/  STL.64 [R1+0x8], R14 ;  /* 0x0000080e01007387 */ /* 0x002fe80000100a00 */
[----:B------:R1:W-:Y:S04]  /*c2f0*/  STL [R1+0x838], R19 ;  /* 0x0008381301007387 */ /* 0x0003e80000100800 */
[----:B------:R-:W2:Y:S04]  /*c300*/  LDL.LU R16, [R1+0x150] ;  /* 0x0001500001107983 */ /* 0x000ea80000300800 */
[----:B------:R-:W2:Y:S04]  /*c310*/  LDL.LU R17, [R1+0x154] ;  /* 0x0001540001117983 */ /* 0x000ea80000300800 */
[----:B------:R-:W3:Y:S04]  /*c320*/  LDL.LU R18, [R1+0x158] ;  /* 0x0001580001127983 */ /* 0x000ee80000300800 */
[----:B-1----:R-:W3:Y:S04]  /*c330*/  LDL.LU R19, [R1+0x15c] ;  /* 0x00015c0001137983 */ /* 0x002ee80000300800 */
[----:B------:R-:W4:Y:S04]  /*c340*/  LDL.LU R8, [R1+0x120] ;  /* 0x0001200001087983 */ /* 0x000f280000300800 */
[----:B------:R-:W4:Y:S04]  /*c350*/  LDL.LU R9, [R1+0x124] ;  /* 0x0001240001097983 */ /* 0x000f280000300800 */
[----:B------:R-:W4:Y:S04]  /*c360*/  LDL.LU R10, [R1+0x128] ;  /* 0x00012800010a7983 */ /* 0x000f280000300800 */
[----:B------:R-:W4:Y:S01]  /*c370*/  LDL.LU R11, [R1+0x12c] ;  /* 0x00012c00010b7983 */ /* 0x000f220000300800 */
[----:B------:R-:W-:-:S03]  /*c380*/  IMAD.MOV.U32 R0, RZ, RZ, R12 ;  /* 0x000000ffff007224 */ /* 0x000fc600078e000c */
[----:B------:R-:W4:Y:S01]  /*c390*/  LDL.LU R20, [R1+0x300] ;  /* 0x0003000001147983 */ /* 0x000f220000300800 */
[----:B------:R-:W-:-:S03]  /*c3a0*/  IMAD.MOV.U32 R2, RZ, RZ, R13 ;  /* 0x000000ffff027224 */ /* 0x000fc600078e000d */
[----:B------:R-:W4:Y:S04]  /*c3b0*/  LDL.LU R21, [R1+0x304] ;  /* 0x0003040001157983 */ /* 0x000f280000300800 */
[----:B------:R-:W4:Y:S04]  /*c3c0*/  LDL.LU R22, [R1+0x308] ;  /* 0x0003080001167983 */ /* 0x000f280000300800 */
[----:B------:R-:W4:Y:S04]  /*c3d0*/  LDL.LU R23, [R1+0x30c] ;  /* 0x00030c0001177983 */ /* 0x000f280000300800 */
        /* <DEDUP_REMOVED lines=23> */
[----:B--2---:R1:W-:Y:S02]  /*c550*/  STL.64 [R1+0x870], R16 ;  /* 0x0008701001007387 */ /* 0x0043e40000100a00 */
[----:B-1----:R-:W-:-:S02]  /*c560*/  IMAD.MOV.U32 R16, RZ, RZ, R0 ;  /* 0x000000ffff107224 */ /* 0x002fc400078e0000 */
[----:B------:R-:W-:Y:S01]  /*c570*/  IMAD.MOV.U32 R17, RZ, RZ, R2 ;  /* 0x000000ffff117224 */ /* 0x000fe200078e0002 */
[----:B------:R-:W2:Y:S06]  /*c580*/  LDL.LU R0, [R1+0x8b8] ;  /* 0x0008b80001007983 */ /* 0x000eac0000300800 */
[-C--:B----4-:R-:W-:Y:S01]  /*c590*/  HMMA.1688.F32.TF32 R20, R4, R16.reuse, R20 ;  /* 0x000000100414723c */ /* 0x090fe20000081014 */
[----:B------:R-:W-:Y:S04]  /*c5a0*/  STL [R1+0x784], R26 ;  /* 0x0007841a01007387 */ /* 0x000fe80000100800 */
[----:B------:R-:W-:Y:S04]  /*c5b0*/  STL [R1+0x780], R27 ;  /* 0x0007801b01007387 */ /* 0x000fe80000100800 */
[----:B------:R1:W-:Y:S04]  /*c5c0*/  STL.64 [R1+0x880], R24 ;  /* 0x0008801801007387 */ /* 0x0003e80000100a00 */
[----:B-1----:R-:W3:Y:S04]  /*c5d0*/  LDL.LU R24, [R1+0x50] ;  /* 0x0000500001187983 */ /* 0x002ee80000300800 */
[----:B------:R-:W3:Y:S04]  /*c5e0*/  LDL.LU R25, [R1+0x54] ;  /* 0x0000540001197983 */ /* 0x000ee80000300800 */
[----:B------:R-:W3:Y:S04]  /*c5f0*/  LDL.LU R26, [R1+0x58] ;  /* 0x00005800011a7983 */ /* 0x000ee80000300800 */
[----:B------:R-:W3:Y:S04]  /*c600*/  LDL.LU R27, [R1+0x5c] ;  /* 0x00005c00011b7983 */ /* 0x000ee80000300800 */
        /* <DEDUP_REMOVED lines=12> */
[----:B------:R-:W-:Y:S01]  /*c6d0*/  STL.64 [R1+0xe0], R8 ;  /* 0x0000e00801007387 */ /* 0x000fe20000100a00 */
[----:B------:R-:W-:-:S03]  /*c6e0*/  IMAD.MOV.U32 R2, RZ, RZ, R11 ;  /* 0x000000ffff027224 */ /* 0x000fc600078e000b */
[----:B------:R1:W-:Y:S04]  /*c6f0*/  STL [R1+0xe8], R10 ;  /* 0x0000e80a01007387 */ /* 0x0003e80000100800 */
[----:B-1----:R-:W3:Y:S04]  /*c700*/  LDL.LU.64 R10, [R1+0x890] ;  /* 0x00089000010a7983 */ /* 0x002ee80000300a00 */
[----:B------:R-:W3:Y:S04]  /*c710*/  LDL.LU.64 R8, [R1+0x888] ;  /* 0x0008880001087983 */ /* 0x000ee80000300a00 */
[----:B------:R-:W-:Y:S01]  /*c720*/  STL [R1+0x6c8], R2 ;  /* 0x0006c80201007387 */ /* 0x000fe20000100800 */
[----:B---3--:R-:W-:Y:S03]  /*c730*/  HMMA.1688.F32.TF32 R16, R8, R16, R24 ;  /* 0x000000100810723c */ /* 0x008fe60000081018 */
[----:B------:R-:W3:-:S15]  /*c740*/  LDL.LU.64 R24, [R1+0x880] ;  /* 0x0008800001187983 */ /* 0x000ede0000300a00 */
[----:B------:R-:W-:Y:S01]  /*c750*/  NOP ;  /* 0x0000000000007918 */ /* 0x000fe20000000000 */
[----:B------:R-:W-:Y:S04]  /*c760*/  STL.64 [R1+0x120], R16 ;  /* 0x0001201001007387 */ /* 0x000fe80000100a00 */
[----:B------:R1:W-:Y:S04]  /*c770*/  STL.64 [R1+0x128], R18 ;  /* 0x0001281201007387 */ /* 0x0003e80000100a00 */
[----:B-1----:R-:W3:Y:S04]  /*c780*/  LDL.LU.64 R18, [R1+0x878] ;  /* 0x0008780001127983 */ /* 0x002ee80000300a00 */
[----:B------:R-:W3:Y:S02]  /*c790*/  LDL.LU.64 R16, [R1+0x870] ;  /* 0x0008700001107983 */ /* 0x000ee40000300a00 */
[----:B---3--:R-:W-:-:S15]  /*c7a0*/  HMMA.1688.F32.TF32 R16, R4, R24, R16 ;  /* 0x000000180410723c */ /* 0x008fde0000081010 */
[----:B------:R-:W-:-:S04]  /*c7b0*/  NOP ;  /* 0x0000000000007918 */ /* 0x000fc80000000000 */
[----:B------:R-:W-:Y:S01]  /*c7c0*/  IMAD.MOV.U32 R27, RZ, RZ, R18 ;  /* 0x000000ffff1b7224 */ /* 0x000fe200078e0012 */
[----:B------:R1:W-:Y:S01]  /*c7d0*/  STL.64 [R1+0xc0], R16 ;  /* 0x0000c01001007387 */ /* 0x0003e20000100a00 */
[----:B------:R-:W-:-:S03]  /*c7e0*/  IMAD.MOV.U32 R26, RZ, RZ, R19 ;  /* 0x000000ffff1a7224 */ /* 0x000fc600078e0013 */
[----:B------:R-:W3:Y:S04]  /*c7f0*/  LDL.LU.64 R18, [R1+0x868] ;  /* 0x0008680001127983 */ /* 0x000ee80000300a00 */
[----:B-1----:R-:W3:Y:S02]  /*c800*/  LDL.LU.64 R16, [R1+0x860] ;  /* 0x0008600001107983 */ /* 0x002ee40000300a00 */
        /* <DEDUP_REMOVED lines=8> */
[----:B-1----:R-:W4:Y:S04]  /*c890*/  LDL.LU R20, [R1+0x320] ;  /* 0x0003200001147983 */ /* 0x002f280000300800 */
[----:B------:R-:W4:Y:S04]  /*c8a0*/  LDL.LU R21, [R1+0x324] ;  /* 0x0003240001157983 */ /* 0x000f280000300800 */
[----:B------:R-:W4:Y:S04]  /*c8b0*/  LDL.LU R22, [R1+0x328] ;  /* 0x0003280001167983 */ /* 0x000f280000300800 */
[----:B------:R-:W4:Y:S01]  /*c8c0*/  LDL.LU R23, [R1+0x32c] ;  /* 0x00032c0001177983 */ /* 0x000f220000300800 */
        /* <DEDUP_REMOVED lines=8> */
[----:B-1----:R-:W2:Y:S04]  /*c950*/  LDL.LU R12, [R1+0x2f0] ;  /* 0x0002f000010c7983 */ /* 0x002ea80000300800 */
[----:B------:R-:W2:Y:S04]  /*c960*/  LDL.LU R13, [R1+0x2f4] ;  /* 0x0002f400010d7983 */ /* 0x000ea80000300800 */
[----:B------:R-:W2:Y:S04]  /*c970*/  LDL.LU R14, [R1+0x2f8] ;  /* 0x0002f800010e7983 */ /* 0x000ea80000300800 */
[----:B------:R-:W2:Y:S01]  /*c980*/  LDL.LU R15, [R1+0x2fc] ;  /* 0x0002fc00010f7983 */ /* 0x000ea20000300800 */
[----:B---3--:R-:W-:-:S15]  /*c990*/  HMMA.1688.F32.TF32 R16, R8, R24, R16 ;  /* 0x000000180810723c */ /* 0x008fde0000081010 */
[----:B------:R-:W-:-:S04]  /*c9a0*/  NOP ;  /* 0x0000000000007918 */ /* 0x000fc80000000000 */
[----:B------:R-:W-:Y:S04]  /*c9b0*/  STL.64 [R1+0xd0], R16 ;  /* 0x0000d01001007387 */ /* 0x000fe80000100a00 */
[----:B------:R1:W-:Y:S04]  /*c9c0*/  STL.64 [R1+0xd8], R18 ;  /* 0x0000d81201007387 */ /* 0x0003e80000100a00 */
[----:B-1----:R-:W3:Y:S04]  /*c9d0*/  LDL.LU R19, [R1+0x838] ;  /* 0x0008380001137983 */ /* 0x002ee80000300800 */
[----:B------:R-:W-:Y:S04]  /*c9e0*/  STL.64 [R1+0x808], R10 ;  /* 0x0008080a01007387 */ /* 0x000fe80000100a00 */
[----:B------:R1:W-:Y:S04]  /*c9f0*/  STL.64 [R1+0x800], R8 ;  /* 0x0008000801007387 */ /* 0x0003e80000100a00 */
[----:B-1----:R-:W2:Y:S04]  /*ca00*/  LDL.LU R8, [R1+0x2b0] ;  /* 0x0002b00001087983 */ /* 0x002ea80000300800 */
[----:B------:R-:W2:Y:S04]  /*ca10*/  LDL.LU R9, [R1+0x2b4] ;  /* 0x0002b40001097983 */ /* 0x000ea80000300800 */
[----:B------:R-:W2:Y:S04]  /*ca20*/  LDL.LU R10, [R1+0x2b8] ;  /* 0x0002b800010a7983 */ /* 0x000ea80000300800 */
[----:B------:R-:W2:Y:S04]  /*ca30*/  LDL.LU R11, [R1+0x2bc] ;  /* 0x0002bc00010b7983 */ /* 0x000ea80000300800 */
[----:B---3--:R-:W4:Y:S02]  /*ca40*/  LDSM.16.M88.4 R16, [R19+UR11+0xe000] ;  /* 0x00e0000b1310783b */ /* 0x008f240008000200 */
[----:B----4-:R-:W-:Y:S02]  /*ca50*/  HMMA.1688.F32.TF32 R4, R4, R16, R20 ;  /* 0x000000100404723c */ /* 0x010fe40000081014 */
[----:B------:R-:W3:Y:S04]  /*ca60*/  LDL.LU.64 R22, [R1+0x830] ;  /* 0x0008300001167983 */ /* 0x000ee80000300a00 */
[----:B------:R-:W3:-:S13]  /*ca70*/  LDL.LU.64 R20, [R1+0x828] ;  /* 0x0008280001147983 */ /* 0x000eda0000300a00 */
[----:B------:R-:W-:Y:S02]  /*ca80*/  IMAD.MOV.U32 R25, RZ, RZ, R6 ;  /* 0x000000ffff197224 */ /* 0x000fe400078e0006 */
[----:B------:R-:W-:Y:S01]  /*ca90*/  IMAD.MOV.U32 R24, RZ, RZ, R7 ;  /* 0x000000ffff187224 */ /* 0x000fe200078e0007 */
[----:B------:R2:W-:Y:S02]  /*caa0*/  STL.64 [R1+0x90], R4 ;  /* 0x0000900401007387 */ /* 0x0005e40000100a00 */
[----:B--2---:R-:W-:Y:S02]  /*cab0*/  IMAD.MOV.U32 R4, RZ, RZ, R0 ;  /* 0x000000ffff047224 */ /* 0x004fe400078e0000 */
[----:B------:R-:W2:Y:S04]  /*cac0*/  LDL.LU R0, [R1+0x820] ;  /* 0x0008200001007983 */ /* 0x000ea80000300800 */
[----:B------:R1:W-:Y:S01]  /*cad0*/  STL.64 [R1+0x7a8], R24 ;  /* 0x0007a81801007387 */ /* 0x0003e20000100a00 */
[----:B---3--:R-:W-:-:S15]  /*cae0*/  HMMA.1688.F32.TF32 R12, R20, R16, R12 ;  /* 0x00000010140c723c */ /* 0x008fde000008100c */
[----:B------:R-:W-:-:S04]  /*caf0*/  NOP ;  /* 0x0000000000007918 */ /* 0x000fc80000000000 */
[----:B------:R-:W-:Y:S02]  /*cb00*/  IMAD.MOV.U32 R21, RZ, RZ, R14 ;  /* 0x000000ffff157224 */ /* 0x000fe400078e000e */
[----:B------:R-:W-:Y:S02]  /*cb10*/  IMAD.MOV.U32 R20, RZ, RZ, R15 ;  /* 0x000000ffff147224 */ /* 0x000fe400078e000f */
[----:B-1----:R-:W-:Y:S01]  /*cb20*/  IMAD.MOV.U32 R24, RZ, RZ, R12 ;  /* 0x000000ffff187224 */ /* 0x002fe200078e000c */
[----:B------:R-:W3:Y:S01]  /*cb30*/  LDL.LU.64 R14, [R1+0x818] ;  /* 0x00081800010e7983 */ /* 0x000ee20000300a00 */
[----:B------:R-:W-:-:S03]  /*cb40*/  IMAD.MOV.U32 R22, RZ, RZ, R13 ;  /* 0x000000ffff167224 */ /* 0x000fc600078e000d */
[----:B------:R-:W3:Y:S01]  /*cb50*/  LDL.LU.64 R12, [R1+0x810] ;  /* 0x00081000010c7983 */ /* 0x000ee20000300a00 */
[----:B------:R-:W-:Y:S02]  /*cb60*/  IMAD.MOV.U32 R5, RZ, RZ, R29 ;  /* 0x000000ffff057224 */ /* 0x000fe400078e001d */
[----:B------:R-:W-:Y:S02]  /*cb70*/  IMAD.MOV.U32 R6, RZ, RZ, R28 ;  /* 0x000000ffff067224 */ /* 0x000fe400078e001c */
[----:B------:R-:W-:Y:S01]  /*cb80*/  IMAD.MOV.U32 R7, RZ, RZ, R3 ;  /* 0x000000ffff077224 */ /* 0x000fe200078e0003 */
[----:B---3--:R-:W-:Y:S01]  /*cb90*/  HMMA.1688.F32.TF32 R12, R12, R16, R8 ;  /* 0x000000100c0c723c */ /* 0x008fe20000081008 */
[----:B------:R-:W3:Y:S04]  /*cba0*/  LDL.LU.64 R10, [R1+0x808] ;  /* 0x00080800010a7983 */ /* 0x000ee80000300a00 */
[----:B------:R-:W3:Y:S01]  /*cbb0*/  LDL.LU.64 R8, [R1+0x800] ;  /* 0x0008000001087983 */ /* 0x000ee20000300a00 */
[----:B--2---:R-:W-:-:S13]  /*cbc0*/  LOP3.LUT R23, R0, 0x20, RZ, 0x3c, !PT ;  /* 0x0000002000177812 */ /* 0x004fda00078e3cff */
[----:B------:R-:W-:Y:S01]  /*cbd0*/  STL.64 [R1+0x70], R12 ;  /* 0x0000700c01007387 */ /* 0x000fe20000100a00 */
[----:B------:R-:W-:-:S03]  /*cbe0*/  IMAD.MOV.U32 R2, RZ, RZ, R14 ;  /* 0x000000ffff027224 */ /* 0x000fc600078e000e */
[----:B------:R-:W-:Y:S04]  /*cbf0*/  STL [R1+0x7c], R15 ;  /* 0x00007c0f01007387 */ /* 0x000fe80000100800 */
[----:B------:R-:W-:Y:S04]  /*cc00*/  LDS R14, [R0+UR10+0x23900] ;  /* 0x0239000a000e7984 */ /* 0x000fe80008000800 */
[----:B------:R-:W-:Y:S04]  /*cc10*/  LDS R15, [R23+UR10+0x23900] ;  /* 0x0239000a170f7984 */ /* 0x000fe80008000800 */
[----:B------:R-:W-:Y:S04]  /*cc20*/  LDS R12, [R0+UR10+0x23100] ;  /* 0x0231000a000c7984 */ /* 0x000fe80008000800 */
[----:B------:R-:W-:Y:S04]  /*cc30*/  LDS R13, [R23+UR10+0x23100] ;  /* 0x0231000a170d7984 */ /* 0x000fe80008000800 */
[----:B------:R-:W-:Y:S01]  /*cc40*/  STL.64 [R1+0x7d8], R18 ;  /* 0x0007d81201007387 */ /* 0x000fe20000100a00 */
[----:B---3--:R-:W-:Y:S03]  /*cc50*/  HMMA.1688.F32.TF32 R4, R8, R16, R4 ;  /* 0x000000100804723c */ /* 0x008fe60000081004 */
[----:B------:R-:W-:Y:S04]  /*cc60*/  LDS R10, [R0+UR10+0x23880] ;  /* 0x0238800a000a7984 */ /* 0x000fe80008000800 */
[----:B------:R-:W1:Y:S04]  /*cc70*/  LDS R11, [R23+UR10+0x23880] ;  /* 0x0238800a170b7984 */ /* 0x000e680008000800 */
[----:B------:R-:W-:Y:S04]  /*cc80*/  LDS R8, [R0+UR10+0x23080] ;  /* 0x0230800a00087984 */ /* 0x000fe80008000800 */
[----:B------:R-:W2:Y:S04]  /*cc90*/  LDS R9, [R23+UR10+0x23080] ;  /* 0x0230800a17097984 */ /* 0x000ea80008000800 */
[----:B------:R-:W-:-:S02]  /*cca0*/  IMAD.MOV.U32 R17, RZ, RZ, R7 ;  /* 0x000000ffff117224 */ /* 0x000fc400078e0007 */
[----:B------:R-:W-:Y:S01]  /*ccb0*/  IMAD.MOV.U32 R28, RZ, RZ, R5 ;  /* 0x000000ffff1c7224 */ /* 0x000fe200078e0005 */
[----:B------:R-:W-:Y:S04]  /*ccc0*/  LDS R7, [R23+UR10+0x23800] ;  /* 0x0238000a17077984 */ /* 0x000fe80008000800 */
[----:B------:R-:W-:Y:S04]  /*ccd0*/  STL [R1+0x7d0], R17 ;  /* 0x0007d01101007387 */ /* 0x000fe80000100800 */
[----:B------:R-:W-:Y:S04]  /*cce0*/  LDS R5, [R23+UR10+0x23000] ;  /* 0x0230000a17057984 */ /* 0x000fe80008000800 */
[----:B-1----:R-:W-:Y:S04]  /*ccf0*/  STL.64 [R1+0x778], R10 ;  /* 0x0007780a01007387 */ /* 0x002fe80000100a00 */
[----:B--2---:R-:W-:Y:S04]  /*cd00*/  STL.64 [R1+0x770], R8 ;  /* 0x0007700801007387 */ /* 0x004fe80000100a00 */
[----:B------:R1:W-:Y:S04]  /*cd10*/  STL.64 [R1+0x6d8], R14 ;  /* 0x0006d80e01007387 */ /* 0x0003e80000100a00 */
[----:B------:R2:W-:Y:S01]  /*cd20*/  STL.64 [R1+0x6d0], R12 ;  /* 0x0006d00c01007387 */ /* 0x0005e20000100a00 */
[----:B-1----:R-:W-:-:S02]  /*cd30*/  IMAD.MOV.U32 R14, RZ, RZ, R21 ;  /* 0x000000ffff0e7224 */ /* 0x002fc400078e0015 */
[----:B------:R-:W-:Y:S01]  /*cd40*/  IMAD.MOV.U32 R15, RZ, RZ, R20 ;  /* 0x000000ffff0f7224 */ /* 0x000fe200078e0014 */
[----:B------:R-:W-:Y:S01]  /*cd50*/  LDS R21, [R23+UR10+0x23180] ;  /* 0x0231800a17157984 */ /* 0x000fe20008000800 */
[----:B--2---:R-:W-:Y:S02]  /*cd60*/  IMAD.MOV.U32 R12, RZ, RZ, R24 ;  /* 0x000000ffff0c7224 */ /* 0x004fe400078e0018 */
[----:B------:R-:W-:Y:S01]  /*cd70*/  IMAD.MOV.U32 R13, RZ, RZ, R22 ;  /* 0x000000ffff0d7224 */ /* 0x000fe200078e0016 */
[----:B------:R-:W-:Y:S04]  /*cd80*/  STL.64 [R1+0x6e8], R14 ;  /* 0x0006e80e01007387 */ /* 0x000fe80000100a00 */
[----:B------:R1:W-:Y:S01]  /*cd90*/  STL.64 [R1+0x6e0], R12 ;  /* 0x0006e00c01007387 */ /* 0x0003e20000100a00 */
[----:B------:R-:W-:-:S02]  /*cda0*/  IMAD.MOV.U32 R11, RZ, RZ, R26 ;  /* 0x000000ffff0b7224 */ /* 0x000fc400078e001a */
[----:B------:R-:W-:Y:S01]  /*cdb0*/  IMAD.MOV.U32 R10, RZ, RZ, R27 ;  /* 0x000000ffff0a7224 */ /* 0x000fe200078e001b */
[----:B------:R-:W-:Y:S04]  /*cdc0*/  LDS R22, [R0+UR10+0x23980] ;  /* 0x0239800a00167984 */ /* 0x000fe80008000800 */
[----:B------:R-:W2:Y:S04]  /*cdd0*/  LDS R23, [R23+UR10+0x23980] ;  /* 0x0239800a17177984 */ /* 0x000ea80008000800 */
[----:B-1----:R-:W3:Y:S04]  /*cde0*/  LDL.LU R12, [R1+0xb0] ;  /* 0x0000b000010c7983 */ /* 0x002ee80000300800 */
[----:B------:R-:W3:Y:S04]  /*cdf0*/  LDL.LU R13, [R1+0xb4] ;  /* 0x0000b400010d7983 */ /* 0x000ee80000300800 */
[----:B------:R-:W4:Y:S04]  /*ce00*/  LDL.LU R14, [R1+0xb8] ;  /* 0x0000b800010e7983 */ /* 0x000f280000300800 */
[----:B------:R-:W4:Y:S04]  /*ce10*/  LDL.LU R15, [R1+0xbc] ;  /* 0x0000bc00010f7983 */ /* 0x000f280000300800 */
        /* <DEDUP_REMOVED lines=10> */
[----:B------:R-:W1:Y:S04]  /*cec0*/  LDS R20, [R0+UR10+0x23180] ;  /* 0x0231800a00147984 */ /* 0x000e680008000800 */
[----:B--2---:R2:W-:Y:S04]  /*ced0*/  STL.64 [R1+0x7e8], R18 ;  /* 0x0007e81201007387 */ /* 0x0045e80000100a00 */
[----:B------:R1:W-:Y:S04]  /*cee0*/  STL.64 [R1+0x7e0], R16 ;  /* 0x0007e01001007387 */ /* 0x0003e80000100a00 */
[----:B--2---:R-:W2:Y:S04]  /*cef0*/  LDL.64 R18, [R1+0x48] ;  /* 0x0000480001127983 */ /* 0x004ea80000100a00 */
[----:B--2---:R2:W-:Y:S04]  /*cf00*/  STL.64 [R1+0x7f8], R18 ;  /* 0x0007f81201007387 */ /* 0x0045e80000100a00 */
[----:B-1----:R-:W3:Y:S04]  /*cf10*/  LDL.LU R16, [R1+0x280] ;  /* 0x0002800001107983 */ /* 0x002ee80000300800 */
[----:B------:R-:W3:Y:S04]  /*cf20*/  LDL.LU R17, [R1+0x284] ;  /* 0x0002840001117983 */ /* 0x000ee80000300800 */
[----:B--2---:R-:W2:Y:S04]  /*cf30*/  LDL.LU R18, [R1+0x288] ;  /* 0x0002880001127983 */ /* 0x004ea80000300800 */
[----:B------:R-:W2:Y:S04]  /*cf40*/  LDL.LU R19, [R1+0x28c] ;  /* 0x00028c0001137983 */ /* 0x000ea80000300800 */
[----:B------:R1:W-:Y:S04]  /*cf50*/  STL.64 [R1+0x7b8], R26 ;  /* 0x0007b81a01007387 */ /* 0x0003e80000100a00 */
[----:B------:R-:W-:Y:S04]  /*cf60*/  STL.64 [R1+0x7b0], R24 ;  /* 0x0007b01801007387 */ /* 0x000fe80000100a00 */
[----:B-1----:R-:W2:Y:S04]  /*cf70*/  LDL.64 R26, [R1+0x28] ;  /* 0x00002800011a7983 */ /* 0x002ea80000100a00 */
[----:B--2---:R1:W-:Y:S04]  /*cf80*/  STL.64 [R1+0x7c8], R26 ;  /* 0x0007c81a01007387 */ /* 0x0043e80000100a00 */
[----:B-1----:R-:W2:Y:S04]  /*cf90*/  LDL.64 R26, [R1+0x38] ;  /* 0x00003800011a7983 */ /* 0x002ea80000100a00 */
[----:B--2---:R1:W-:Y:S04]  /*cfa0*/  STL.64 [R1+0x7f0], R26 ;  /* 0x0007f01a01007387 */ /* 0x0043e80000100a00 */
[----:B------:R-:W2:Y:S04]  /*cfb0*/  LDL.LU R24, [R1+0x250] ;  /* 0x0002500001187983 */ /* 0x000ea80000300800 */
[----:B------:R-:W2:Y:S04]  /*cfc0*/  LDL.LU R25, [R1+0x254] ;  /* 0x0002540001197983 */ /* 0x000ea80000300800 */
[----:B-1----:R-:W2:Y:S04]  /*cfd0*/  LDL.LU R26, [R1+0x258] ;  /* 0x00025800011a7983 */ /* 0x002ea80000300800 */
[----:B------:R-:W2:Y:S04]  /*cfe0*/  LDL.LU R27, [R1+0x25c] ;  /* 0x00025c00011b7983 */ /* 0x000ea80000300800 */
[----:B------:R-:W-:Y:S04]  /*cff0*/  STL.64 [R1+0x790], R10 ;  /* 0x0007900a01007387 */ /* 0x000fe80000100a00 */
[----:B------:R1:W-:Y:S04]  /*d000*/  STL.64 [R1+0x788], R8 ;  /* 0x0007880801007387 */ /* 0x0003e80000100a00 */
[----:B-1----:R-:W2:Y:S04]  /*d010*/  LDL.LU R8, [R1+0x100] ;  /* 0x0001000001087983 */ /* 0x002ea80000300800 */
[----:B------:R-:W2:Y:S04]  /*d020*/  LDL.LU R9, [R1+0x104] ;  /* 0x0001040001097983 */ /* 0x000ea80000300800 */
[----:B------:R-:W2:Y:S04]  /*d030*/  LDL.LU R10, [R1+0x108] ;  /* 0x00010800010a7983 */ /* 0x000ea80000300800 */
[----:B------:R-:W2:Y:S04]  /*d040*/  LDL.LU R11, [R1+0x10c] ;  /* 0x00010c00010b7983 */ /* 0x000ea80000300800 */
[----:B--2---:R1:W-:Y:S04]  /*d050*/  STL.64 [R1+0x7a0], R10 ;  /* 0x0007a00a01007387 */ /* 0x0043e80000100a00 */
[----:B------:R2:W-:Y:S04]  /*d060*/  STL.64 [R1+0x798], R8 ;  /* 0x0007980801007387 */ /* 0x0005e80000100a00 */
[----:B-1----:R-:W2:Y:S01]  /*d070*/  LDL.64 R10, [R1+0x18] ;  /* 0x00001800010a7983 */ /* 0x002ea20000100a00 */
[----:B------:R-:W-:-:S02]  /*d080*/  IMAD.MOV.U32 R3, RZ, RZ, R4 ;  /* 0x000000ffff037224 */ /* 0x000fc400078e0004 */
[----:B------:R-:W-:Y:S01]  /*d090*/  IMAD.MOV.U32 R29, RZ, RZ, R6 ;  /* 0x000000ffff1d7224 */ /* 0x000fe200078e0006 */
[----:B------:R-:W-:Y:S04]  /*d0a0*/  LDS R4, [R0+UR10+0x23000] ;  /* 0x0230000a00047984 */ /* 0x000fe80008000800 */
[----:B------:R-:W1:Y:S01]  /*d0b0*/  LDS R6, [R0+UR10+0x23800] ;  /* 0x0238000a00067984 */ /* 0x000e620008000800 */
[----:B------:R-:W-:-:S03]  /*d0c0*/  UIADD3 UR6, UPT, UPT, UR6, 0x1, URZ ;  /* 0x0000000106067890 */ /* 0x000fc6000fffe0ff */
[----:B--2---:R2:W-:Y:S04]  /*d0d0*/  STL.64 [R1+0x7c0], R10 ;  /* 0x0007c00a01007387 */ /* 0x0045e80000100a00 */
[----:B------:R-:W3:Y:S04]  /*d0e0*/  LDL.LU R8, [R1+0x1c0] ;  /* 0x0001c00001087983 */ /* 0x000ee80000300800 */
[----:B------:R-:W3:Y:S04]  /*d0f0*/  LDL.LU R9, [R1+0x1c4] ;  /* 0x0001c40001097983 */ /* 0x000ee80000300800 */
[----:B--2---:R-:W2:Y:S04]  /*d100*/  LDL.LU R10, [R1+0x1c8] ;  /* 0x0001c800010a7983 */ /* 0x004ea80000300800 */
[----:B------:R-:W2:Y:S04]  /*d110*/  LDL.LU R11, [R1+0x1cc] ;  /* 0x0001cc00010b7983 */ /* 0x000ea80000300800 */
[----:B----4-:R4:W-:Y:S04]  /*d120*/  STL.64 [R1+0x6f8], R14 ;  /* 0x0006f80e01007387 */ /* 0x0109e80000100a00 */
[----:B---3--:R-:W-:Y:S04]  /*d130*/  STL.64 [R1+0x6f0], R12 ;  /* 0x0006f00c01007387 */ /* 0x008fe80000100a00 */
[----:B----4-:R-:W3:Y:S04]  /*d140*/  LDL R14, [R1+0x8] ;  /* 0x00000800010e7983 */ /* 0x010ee80000100800 */
[----:B------:R-:W3:Y:S04]  /*d150*/  LDL R15, [R1+0xc] ;  /* 0x00000c00010f7983 */ /* 0x000ee80000100800 */
[----:B------:R-:W-:Y:S04]  /*d160*/  STL [R1+0x4c4], R0 ;  /* 0x0004c40001007387 */ /* 0x000fe80000100800 */
[----:B------:R4:W-:Y:S04]  /*d170*/  STL.64 [R1+0x648], R22 ;  /* 0x0006481601007387 */ /* 0x0009e80000100a00 */
[----:B------:R-:W-:Y:S04]  /*d180*/  STL.64 [R1+0x640], R20 ;  /* 0x0006401401007387 */ /* 0x000fe80000100a00 */
[----:B----4-:R-:W1:Y:S01]  /*d190*/  LDL.LU.64 R22, [R1+0x68] ;  /* 0x0000680001167983 */ /* 0x010e620000300a00 */
[----:B------:R-:W-:Y:S01]  /*d1a0*/  BAR.SYNC.DEFER_BLOCKING 0x0 ;  /* 0x0000000000007b1d */ /* 0x000fe20000010000 */
[----:B-1----:R-:W-:-:S15]  /*d1b0*/  HMMA.1688.F32.TF32 R16, R4, R22, R16 ;  /* 0x000000160410723c */ /* 0x002fde0000081010 */
[----:B------:R-:W-:-:S04]  /*d1c0*/  NOP ;  /* 0x0000000000007918 */ /* 0x000fc80000000000 */
[----:B------:R-:W-:Y:S04]  /*d1d0*/  STL.64 [R1+0x320], R16 ;  /* 0x0003201001007387 */ /* 0x000fe80000100a00 */
[----:B------:R1:W-:Y:S04]  /*d1e0*/  STL.64 [R1+0x328], R18 ;  /* 0x0003281201007387 */ /* 0x0003e80000100a00 */
[----:B-1----:R-:W4:Y:S02]  /*d1f0*/  LDL.LU.64 R18, [R1+0x7f8] ;  /* 0x0007f80001127983 */ /* 0x002f240000300a00 */
        /* <DEDUP_REMOVED lines=9> */
[----:B----4-:R-:W-:Y:S01]  /*d290*/  HMMA.1688.F32.TF32 R16, R4, R26, R16 ;  /* 0x0000001a0410723c */ /* 0x010fe20000081010 */
[----:B------:R-:W-:-:S15]  /*d2a0*/  IMAD.MOV.U32 R13, RZ, RZ, R27 ;  /* 0x000000ffff0d7224 */ /* 0x000fde00078e001b */
[----:B------:R-:W-:-:S03]  /*d2b0*/  NOP ;  /* 0x0000000000007918 */ /* 0x000fc60000000000 */
[----:B------:R1:W-:Y:S04]  /*d2c0*/  STL.64 [R1+0x300], R16 ;  /* 0x0003001001007387 */ /* 0x0003e80000100a00 */
[----:B------:R4:W-:Y:S01]  /*d2d0*/  STL.64 [R1+0x308], R18 ;  /* 0x0003081201007387 */ /* 0x0009e20000100a00 */
[----:B-1----:R-:W-:-:S03]  /*d2e0*/  IMAD.MOV.U32 R16, RZ, RZ, R26 ;  /* 0x000000ffff107224 */ /* 0x002fc600078e001a */
[----:B----4-:R-:W4:Y:S04]  /*d2f0*/  LDL.LU.64 R18, [R1+0x7d8] ;  /* 0x0007d80001127983 */ /* 0x010f280000300a00 */
[----:B------:R-:W2:Y:S04]  /*d300*/  LDL.LU R17, [R1+0x7d0] ;  /* 0x0007d00001117983 */ /* 0x000ea80000300800 */
        /* <DEDUP_REMOVED lines=10> */
[----:B--2---:R-:W-:-:S15]  /*d3b0*/  HMMA.1688.F32.TF32 R24, R4, R10, R24 ;  /* 0x0000000a0418723c */ /* 0x004fde0000081018 */
[----:B------:R-:W-:-:S04]  /*d3c0*/  NOP ;  /* 0x0000000000007918 */ /* 0x000fc80000000000 */
[----:B------:R1:W-:Y:S04]  /*d3d0*/  STL.64 [R1+0x140], R24 ;  /* 0x0001401801007387 */ /* 0x0003e80000100a00 */
[----:B------:R2:W-:Y:S04]  /*d3e0*/  STL.64 [R1+0x148], R26 ;  /* 0x0001481a01007387 */ /* 0x0005e80000100a00 */
[----:B-1----:R-:W3:Y:S01]  /*d3f0*/  LDL.LU.64 R24, [R1+0x7a8] ;  /* 0x0007a80001187983 */ /* 0x002ee20000300a00 */
[----:B--2---:R-:W-:Y:S02]  /*d400*/  IMAD.MOV.U32 R26, RZ, RZ, R10 ;  /* 0x000000ffff1a7224 */ /* 0x004fe400078e000a */
[----:B------:R-:W-:-:S02]  /*d410*/  IMAD.MOV.U32 R27, RZ, RZ, R11 ;  /* 0x000000ffff1b7224 */ /* 0x000fc400078e000b */
[----:B------:R-:W3:Y:S04]  /*d420*/  LDL.LU.64 R10, [R1+0x7a0] ;  /* 0x0007a000010a7983 */ /* 0x000ee80000300a00 */
[----:B------:R-:W3:Y:S02]  /*d430*/  LDL.LU.64 R8, [R1+0x798] ;  /* 0x0007980001087983 */ /* 0x000ee40000300a00 */
[----:B---3--:R-:W-:-:S15]  /*d440*/  HMMA.1688.F32.TF32 R8, R4, R14, R8 ;  /* 0x0000000e0408723c */ /* 0x008fde0000081008 */
[----:B------:R-:W-:-:S04]  /*d450*/  NOP ;  /* 0x0000000000007918 */ /* 0x000fc80000000000 */
[----:B------:R-:W-:Y:S04]  /*d460*/  STL.64 [R1+0x2f0], R8 ;  /* 0x0002f00801007387 */ /* 0x000fe80000100a00 */
[----:B------:R1:W-:Y:S04]  /*d470*/  STL.64 [R1+0x2f8], R10 ;  /* 0x0002f80a01007387 */ /* 0x0003e80000100a00 */
[----:B-1----:R-:W2:Y:S04]  /*d480*/  LDL.LU.64 R10, [R1+0x790] ;  /* 0x00079000010a7983 */ /* 0x002ea80000300a00 */
[----:B------:R-:W2:Y:S04]  /*d490*/  LDL.LU.64 R8, [R1+0x788] ;  /* 0x0007880001087983 */ /* 0x000ea80000300a00 */
[----:B------:R1:W-:Y:S02]  /*d4a0*/  STL.64 [R1+0x708], R14 ;  /* 0x0007080e01007387 */ /* 0x0003e40000100a00 */
[----:B-1----:R-:W-:-:S02]  /*d4b0*/  IMAD.MOV.U32 R14, RZ, RZ, R26 ;  /* 0x000000ffff0e7224 */ /* 0x002fc400078e001a */
[----:B------:R-:W2:Y:S01]  /*d4c0*/  LDL.LU R26, [R1+0x784] ;  /* 0x00078400011a7983 */ /* 0x000ea20000300800 */
[----:B------:R-:W-:-:S03]  /*d4d0*/  IMAD.MOV.U32 R15, RZ, RZ, R27 ;  /* 0x000000ffff0f7224 */ /* 0x000fc600078e001b */
[----:B------:R-:W2:Y:S04]  /*d4e0*/  LDL.LU R27, [R1+0x780] ;  /* 0x00078000011b7983 */ /* 0x000ea80000300800 */
[----:B------:R1:W-:Y:S02]  /*d4f0*/  STL.64 [R1+0x720], R14 ;  /* 0x0007200e01007387 */ /* 0x0003e40000100a00 */
[----:B-1----:R-:W-:Y:S02]  /*d500*/  IMAD.MOV.U32 R14, RZ, RZ, R21 ;  /* 0x000000ffff0e7224 */ /* 0x002fe400078e0015 */
[----:B------:R-:W-:-:S05]  /*d510*/  IMAD.MOV.U32 R15, RZ, RZ, R20 ;  /* 0x000000ffff0f7224 */ /* 0x000fca00078e0014 */
[----:B------:R1:W-:Y:S02]  /*d520*/  STL.64 [R1+0x738], R14 ;  /* 0x0007380e01007387 */ /* 0x0003e40000100a00 */
[----:B-1----:R-:W-:Y:S02]  /*d530*/  IMAD.MOV.U32 R14, RZ, RZ, R16 ;  /* 0x000000ffff0e7224 */ /* 0x002fe400078e0010 */
[----:B------:R-:W-:-:S05]  /*d540*/  IMAD.MOV.U32 R15, RZ, RZ, R13 ;  /* 0x000000ffff0f7224 */ /* 0x000fca00078e000d */
[----:B------:R1:W-:Y:S02]  /*d550*/  STL.64 [R1+0x750], R14 ;  /* 0x0007500e01007387 */ /* 0x0003e40000100a00 */
[----:B-1----:R-:W-:Y:S02]  /*d560*/  IMAD.MOV.U32 R14, RZ, RZ, R12 ;  /* 0x000000ffff0e7224 */ /* 0x002fe400078e000c */
[----:B------:R-:W-:-:S05]  /*d570*/  IMAD.MOV.U32 R15, RZ, RZ, R0 ;  /* 0x000000ffff0f7224 */ /* 0x000fca00078e0000 */
[----:B------:R2:W-:Y:S02]  /*d580*/  STL.64 [R1+0x768], R14 ;  /* 0x0007680e01007387 */ /* 0x0005e40000100a00 */
[----:B--2---:R-:W-:Y:S02]  /*d590*/  HMMA.1688.F32.TF32 R12, R4, R26, R8 ;  /* 0x0000001a040c723c */ /* 0x004fe40000081008 */
[----:B------:R-:W4:Y:S01]  /*d5a0*/  LDL.LU R8, [R1+0x90] ;  /* 0x0000900001087983 */ /* 0x000f220000300800 */
[----:B------:R-:W-:Y:S02]  /*d5b0*/  IMAD.MOV.U32 R11, RZ, RZ, R24 ;  /* 0x000000ffff0b7224 */ /* 0x000fe400078e0018 */
[----:B------:R-:W-:-:S14]  /*d5c0*/  IMAD.MOV.U32 R10, RZ, RZ, R25 ;  /* 0x000000ffff0a7224 */ /* 0x000fdc00078e0019 */
[----:B------:R1:W-:Y:S04]  /*d5d0*/  STL.64 [R1+0x2e0], R12 ;  /* 0x0002e00c01007387 */ /* 0x0003e80000100a00 */
[----:B------:R2:W-:Y:S04]  /*d5e0*/  STL.64 [R1+0x2e8], R14 ;  /* 0x0002e80e01007387 */ /* 0x0005e80000100a00 */
[----:B------:R-:W4:Y:S04]  /*d5f0*/  LDL.LU R9, [R1+0x94] ;  /* 0x0000940001097983 */ /* 0x000f280000300800 */
[----:B-1----:R-:W3:Y:S04]  /*d600*/  LDL.LU R12, [R1+0x270] ;  /* 0x00027000010c7983 */ /* 0x002ee80000300800 */
[----:B------:R-:W3:Y:S04]  /*d610*/  LDL.LU R13, [R1+0x274] ;  /* 0x00027400010d7983 */ /* 0x000ee80000300800 */
[----:B--2---:R-:W3:Y:S04]  /*d620*/  LDL.LU R14, [R1+0x278] ;  /* 0x00027800010e7983 */ /* 0x004ee80000300800 */
[----:B------:R-:W3:Y:S04]  /*d630*/  LDL.LU R15, [R1+0x27c] ;  /* 0x00027c00010f7983 */ /* 0x000ee80000300800 */
[----:B------:R1:W-:Y:S04]  /*d640*/  STL.64 [R1+0x700], R26 ;  /* 0x0007001a01007387 */ /* 0x0003e80000100a00 */
[----:B------:R-:W2:Y:S04]  /*d650*/  LDL.LU R24, [R1+0xf0] ;  /* 0x0000f00001187983 */ /* 0x000ea80000300800 */
[----:B------:R-:W2:Y:S04]  /*d660*/  LDL.LU R25, [R1+0xf4] ;  /* 0x0000f40001197983 */ /* 0x000ea80000300800 */
[----:B-1----:R-:W2:Y:S04]  /*d670*/  LDL.LU R26, [R1+0xf8] ;  /* 0x0000f800011a7983 */ /* 0x002ea80000300800 */
[----:B------:R-:W2:Y:S04]  /*d680*/  LDL.LU R27, [R1+0xfc] ;  /* 0x0000fc00011b7983 */ /* 0x000ea80000300800 */
[----:B--2---:R-:W-:Y:S04]  /*d690*/  STL.64 [R1+0x718], R26 ;  /* 0x0007181a01007387 */ /* 0x004fe80000100a00 */
[----:B------:R1:W-:Y:S04]  /*d6a0*/  STL.64 [R1+0x710], R24 ;  /* 0x0007101801007387 */ /* 0x0003e80000100a00 */
[----:B-1----:R-:W2:Y:S04]  /*d6b0*/  LDL.LU R24, [R1+0x130] ;  /* 0x0001300001187983 */ /* 0x002ea80000300800 */
[----:B------:R-:W2:Y:S04]  /*d6c0*/  LDL.LU R25, [R1+0x134] ;  /* 0x0001340001197983 */ /* 0x000ea80000300800 */
[----:B------:R-:W2:Y:S04]  /*d6d0*/  LDL.LU R26, [R1+0x138] ;  /* 0x00013800011a7983 */ /* 0x000ea80000300800 */
        /* <DEDUP_REMOVED lines=12> */
[----:B------:R-:W2:Y:S01]  /*d7a0*/  LDL.LU R27, [R1+0x1fc] ;  /* 0x0001fc00011b7983 */ /* 0x000ea20000300800 */
[----:B----4-:R-:W-:Y:S03]  /*d7b0*/  HMMA.1688.F32.TF32 R4, R4, R18, R8 ;  /* 0x000000120404723c */ /* 0x010fe60000081008 */
[----:B--2---:R-:W-:Y:S04]  /*d7c0*/  STL.64 [R1+0x760], R26 ;  /* 0x0007601a01007387 */ /* 0x004fe80000100a00 */
[----:B------:R1:W-:Y:S04]  /*d7d0*/  STL.64 [R1+0x758], R24 ;  /* 0x0007581801007387 */ /* 0x0003e80000100a00 */
[----:B-1----:R-:W2:Y:S04]  /*d7e0*/  LDL.LU R24, [R1+0x230] ;  /* 0x0002300001187983 */ /* 0x002ea80000300800 */
[----:B------:R-:W2:Y:S04]  /*d7f0*/  LDL.LU R25, [R1+0x234] ;  /* 0x0002340001197983 */ /* 0x000ea80000300800 */
[----:B------:R-:W2:Y:S04]  /*d800*/  LDL.LU R26, [R1+0x238] ;  /* 0x00023800011a7983 */ /* 0x000ea80000300800 */
[----:B------:R-:W2:Y:S04]  /*d810*/  LDL.LU R27, [R1+0x23c] ;  /* 0x00023c00011b7983 */ /* 0x000ea80000300800 */
[----:B------:R-:W3:Y:S04]  /*d820*/  LDL.LU.64 R10, [R1+0x778] ;  /* 0x00077800010a7983 */ /* 0x000ee80000300a00 */
[----:B------:R-:W3:Y:S04]  /*d830*/  LDL.LU.64 R8, [R1+0x770] ;  /* 0x0007700001087983 */ /* 0x000ee80000300a00 */
[----:B------:R1:W-:Y:S04]  /*d840*/  STL.64 [R1+0x90], R4 ;  /* 0x0000900401007387 */ /* 0x0003e80000100a00 */
[----:B------:R4:W-:Y:S04]  /*d850*/  STL.64 [R1+0x98], R6 ;  /* 0x0000980601007387 */ /* 0x0009e80000100a00 */
[----:B-1----:R-:W2:Y:S04]  /*d860*/  LDL.LU R4, [R1+0x260] ;  /* 0x0002600001047983 */ /* 0x002ea80000300800 */
[----:B------:R-:W2:Y:S04]  /*d870*/  LDL.LU R5, [R1+0x264] ;  /* 0x0002640001057983 */ /* 0x000ea80000300800 */
[----:B----4-:R-:W4:Y:S04]  /*d880*/  LDL.LU R6, [R1+0x268] ;  /* 0x0002680001067983 */ /* 0x010f280000300800 */
[----:B------:R-:W4:Y:S01]  /*d890*/  LDL.LU R7, [R1+0x26c] ;  /* 0x00026c0001077983 */ /* 0x000f220000300800 */
[----:B---3--:R-:W-:-:S15]  /*d8a0*/  HMMA.1688.F32.TF32 R12, R8, R22, R12 ;  /* 0x00000016080c723c */ /* 0x008fde000008100c */
[----:B------:R-:W-:-:S04]  /*d8b0*/  NOP ;  /* 0x0000000000007918 */ /* 0x000fc80000000000 */
[----:B------:R-:W-:Y:S04]  /*d8c0*/  STL.64 [R1+0x100], R12 ;  /* 0x0001000c01007387 */ /* 0x000fe80000100a00 */
[----:B------:R1:W-:Y:S04]  /*d8d0*/  STL.64 [R1+0x108], R14 ;  /* 0x0001080e01007387 */ /* 0x0003e80000100a00 */
[----:B-1----:R-:W2:Y:S02]  /*d8e0*/  LDL.LU.64 R14, [R1+0x768] ;  /* 0x00076800010e7983 */ /* 0x002ea40000300a00 */
[----:B--2---:R-:W-:Y:S02]  /*d8f0*/  HMMA.1688.F32.TF32 R12, R8, R14, R24 ;  /* 0x0000000e080c723c */ /* 0x004fe40000081018 */
[----:B------:R-:W2:Y:S04]  /*d900*/  LDL.LU.64 R26, [R1+0x760] ;  /* 0x00076000011a7983 */ /* 0x000ea80000300a00 */
[----:B------:R-:W2:-:S13]  /*d910*/  LDL.LU.64 R24, [R1+0x758] ;  /* 0x0007580001187983 */ /* 0x000e9a0000300a00 */
        /* <DEDUP_REMOVED lines=8> */
[----:B-1----:R-:W2:Y:S04]  /*d9a0*/  LDL.LU.64 R14, [R1+0x738] ;  /* 0x00073800010e7983 */ /* 0x002ea80000300a00 */
[----:B------:R-:W3:Y:S01]  /*d9b0*/  LDL R16, [R1+0x1a8] ;  /* 0x0001a80001107983 */ /* 0x000ee20000100800 */
[----:B--2---:R-:W-:Y:S03]  /*d9c0*/  HMMA.1688.F32.TF32 R12, R8, R14, R24 ;  /* 0x0000000e080c723c */ /* 0x004fe60000081018 */
[----:B------:R-:W2:Y:S04]  /*d9d0*/  LDL.LU.64 R26, [R1+0x730] ;  /* 0x00073000011a7983 */ /* 0x000ea80000300a00 */
[----:B------:R-:W2:-:S12]  /*d9e0*/  LDL.LU.64 R24, [R1+0x728] ;  /* 0x0007280001187983 */ /* 0x000e980000300a00 */
        /* <DEDUP_REMOVED lines=23> */
[----:B------:R-:W4:Y:S04]  /*db60*/  LDL.LU.64 R14, [R1+0x6d8] ;  /* 0x0006d800010e7983 */ /* 0x000f280000300a00 */
[----:B------:R-:W4:Y:S04]  /*db70*/  LDL.LU.64 R12, [R1+0x6d0] ;  /* 0x0006d000010c7983 */ /* 0x000f280000300a00 */
[----:B------:R-:W-:Y:S04]  /*db80*/  STL.64 [R1+0x658], R18 ;  /* 0x0006581201007387 */ /* 0x000fe80000100a00 */
[----:B---3--:R-:W-:Y:S05]  /*db90*/  STL.64 [R1+0x650], R16 ;  /* 0x0006501001007387 */ /* 0x008fea0000100a00 */
[----:B------:R-:W-:Y:S04]  /*dba0*/  STL.64 [R1+0x80], R8 ;  /* 0x0000800801007387 */ /* 0x000fe80000100a00 */
[----:B------:R4:W-:Y:S02]  /*dbb0*/  STL.64 [R1+0x88], R10 ;  /* 0x0000880a01007387 */ /* 0x0009e40000100a00 */
[----:B----4-:R-:W-:Y:S01]  /*dbc0*/  HMMA.1688.F32.TF32 R8, R12, R22, R4 ;  /* 0x000000160c08723c */ /* 0x010fe20000081004 */
[----:B------:R-:W-:-:S15]  /*dbd0*/  IMAD.MOV.U32 R5, RZ, RZ, R23 ;  /* 0x000000ffff057224 */ /* 0x000fde00078e0017 */
[----:B------:R-:W-:-:S03]  /*dbe0*/  NOP ;  /* 0x0000000000007918 */ /* 0x000fc60000000000 */
[----:B------:R1:W-:Y:S04]  /*dbf0*/  STL.64 [R1+0x280], R8 ;  /* 0x0002800801007387 */ /* 0x0003e80000100a00 */
[----:B------:R2:W-:Y:S04]  /*dc00*/  STL.64 [R1+0x288], R10 ;  /* 0x0002880a01007387 */ /* 0x0005e80000100a00 */
[----:B------:R3:W-:Y:S04]  /*dc10*/  STL [R1+0x6c0], R5 ;  /* 0x0006c00501007387 */ /* 0x0007e80000100800 */
[----:B-1----:R-:W4:Y:S04]  /*dc20*/  LDL.LU R8, [R1+0x170] ;  /* 0x0001700001087983 */ /* 0x002f280000300800 */
[----:B------:R-:W4:Y:S04]  /*dc30*/  LDL.LU R9, [R1+0x174] ;  /* 0x0001740001097983 */ /* 0x000f280000300800 */
[----:B--2---:R-:W2:Y:S04]  /*dc40*/  LDL.LU R10, [R1+0x178] ;  /* 0x00017800010a7983 */ /* 0x004ea80000300800 */
[----:B------:R-:W2:Y:S04]  /*dc50*/  LDL.LU R11, [R1+0x17c] ;  /* 0x00017c00010b7983 */ /* 0x000ea80000300800 */
[----:B------:R-:W4:Y:S04]  /*dc60*/  LDL.LU R4, [R1+0x220] ;  /* 0x0002200001047983 */ /* 0x000f280000300800 */
[----:B---3--:R-:W3:Y:S04]  /*dc70*/  LDL.LU R5, [R1+0x224] ;  /* 0x0002240001057983 */ /* 0x008ee80000300800 */
[----:B------:R-:W3:Y:S04]  /*dc80*/  LDL.LU R6, [R1+0x228] ;  /* 0x0002280001067983 */ /* 0x000ee80000300800 */
[----:B------:R-:W3:Y:S04]  /*dc90*/  LDL.LU R7, [R1+0x22c] ;  /* 0x00022c0001077983 */ /* 0x000ee80000300800 */
[----:B--2---:R1:W-:Y:S04]  /*dca0*/  STL.64 [R1+0x6a8], R10 ;  /* 0x0006a80a01007387 */ /* 0x0043e80000100a00 */
[----:B----4-:R-:W-:Y:S04]  /*dcb0*/  STL.64 [R1+0x6a0], R8 ;  /* 0x0006a00801007387 */ /* 0x010fe80000100a00 */
[----:B-1----:R-:W2:Y:S01]  /*dcc0*/  LDL.LU.64 R10, [R1+0x38] ;  /* 0x00003800010a7983 */ /* 0x002ea20000300a00 */
[----:B------:R-:W-:-:S03]  /*dcd0*/  IMAD.MOV.U32 R24, RZ, RZ, R22 ;  /* 0x000000ffff187224 */ /* 0x000fc600078e0016 */
[----:B--2---:R1:W-:Y:S04]  /*dce0*/  STL.64 [R1+0x6b8], R10 ;  /* 0x0006b80a01007387 */ /* 0x0043e80000100a00 */
[----:B-1----:R-:W3:Y:S04]  /*dcf0*/  LDL.LU.64 R10, [R1+0x48] ;  /* 0x00004800010a7983 */ /* 0x002ee80000300a00 */
[----:B------:R1:W-:Y:S04]  /*dd00*/  STL.64 [R1+0x688], R26 ;  /* 0x0006881a01007387 */ /* 0x0003e80000100a00 */
[----:B------:R-:W-:Y:S04]  /*dd10*/  STL [R1+0x680], R24 ;  /* 0x0006801801007387 */ /* 0x000fe80000100800 */
[----:B-1----:R-:W2:Y:S04]  /*dd20*/  LDL.LU.64 R26, [R1+0x18] ;  /* 0x00001800011a7983 */ /* 0x002ea80000300a00 */
[----:B--2---:R1:W-:Y:S04]  /*dd30*/  STL.64 [R1+0x698], R26 ;  /* 0x0006981a01007387 */ /* 0x0043e80000100a00 */
[----:B-1----:R-:W2:Y:S04]  /*dd40*/  LDL.LU.64 R26, [R1+0x28] ;  /* 0x00002800011a7983 */ /* 0x002ea80000300a00 */
[----:B--2---:R1:W-:Y:S04]  /*dd50*/  STL.64 [R1+0x6b0], R26 ;  /* 0x0006b01a01007387 */ /* 0x0043e80000100a00 */
[----:B------:R-:W2:Y:S04]  /*dd60*/  LDL.LU R24, [R1+0x1d0] ;  /* 0x0001d00001187983 */ /* 0x000ea80000300800 */
[----:B------:R-:W2:Y:S04]  /*dd70*/  LDL.LU R25, [R1+0x1d4] ;  /* 0x0001d40001197983 */ /* 0x000ea80000300800 */
[----:B-1----:R-:W2:Y:S04]  /*dd80*/  LDL.LU R26, [R1+0x1d8] ;  /* 0x0001d800011a7983 */ /* 0x002ea80000300800 */
[----:B------:R-:W2:Y:S04]  /*dd90*/  LDL.LU R27, [R1+0x1dc] ;  /* 0x0001dc00011b7983 */ /* 0x000ea80000300800 */
[----:B------:R-:W4:Y:S04]  /*dda0*/  LDL.LU R16, [R1+0xa0] ;  /* 0x0000a00001107983 */ /* 0x000f280000300800 */
[----:B------:R-:W4:Y:S04]  /*ddb0*/  LDL.LU R17, [R1+0xa4] ;  /* 0x0000a40001117983 */ /* 0x000f280000300800 */
[----:B------:R-:W2:Y:S04]  /*ddc0*/  LDL.LU R18, [R1+0xa8] ;  /* 0x0000a80001127983 */ /* 0x000ea80000300800 */
[----:B------:R-:W2:Y:S04]  /*ddd0*/  LDL.LU R19, [R1+0xac] ;  /* 0x0000ac0001137983 */ /* 0x000ea80000300800 */
[----:B--2---:R1:W-:Y:S04]  /*dde0*/  STL.64 [R1+0x668], R18 ;  /* 0x0006681201007387 */ /* 0x0043e80000100a00 */
[----:B----4-:R2:W-:Y:S04]  /*ddf0*/  STL.64 [R1+0x660], R16 ;  /* 0x0006601001007387 */ /* 0x0105e80000100a00 */
[----:B-1----:R-:W4:Y:S01]  /*de00*/  LDL.LU.64 R18, [R1+0x8] ;  /* 0x0000080001127983 */ /* 0x002f220000300a00 */
[----:B------:R-:W-:Y:S01]  /*de10*/  IMAD.MOV.U32 R22, RZ, RZ, R2 ;  /* 0x000000ffff167224 */ /* 0x000fe200078e0002 */
[----:B---3--:R-:W-:Y:S02]  /*de20*/  HMMA.1688.F32.TF32 R4, R12, R10, R4 ;  /* 0x0000000a0c04723c */ /* 0x008fe40000081004 */
[----:B----4-:R1:W-:Y:S04]  /*de30*/  STL.64 [R1+0x690], R18 ;  /* 0x0006901201007387 */ /* 0x0103e80000100a00 */
[----:B--2---:R-:W2:Y:S04]  /*de40*/  LDL.LU R16, [R1+0x110] ;  /* 0x0001100001107983 */ /* 0x004ea80000300800 */
[----:B------:R-:W2:Y:S04]  /*de50*/  LDL.LU R17, [R1+0x114] ;  /* 0x0001140001117983 */ /* 0x000ea80000300800 */
[----:B-1----:R-:W2:Y:S04]  /*de60*/  LDL.LU R18, [R1+0x118] ;  /* 0x0001180001127983 */ /* 0x002ea80000300800 */
[----:B------:R-:W2:Y:S04]  /*de70*/  LDL.LU R19, [R1+0x11c] ;  /* 0x00011c0001137983 */ /* 0x000ea80000300800 */
[----:B------:R-:W3:Y:S04]  /*de80*/  LDL.LU R20, [R1+0x70] ;  /* 0x0000700001147983 */ /* 0x000ee80000300800 */
[----:B------:R-:W3:Y:S04]  /*de90*/  LDL.LU R21, [R1+0x74] ;  /* 0x0000740001157983 */ /* 0x000ee80000300800 */
[----:B------:R-:W4:Y:S04]  /*dea0*/  LDL.LU R2, [R1+0x6c8] ;  /* 0x0006c80001027983 */ /* 0x000f280000300800 */
[----:B------:R-:W2:Y:S01]  /*deb0*/  LDL.LU R23, [R1+0x7c] ;  /* 0x00007c0001177983 */ /* 0x000ea20000300800 */
[----:B------:R-:W-:-:S03]  /*dec0*/  IMAD.MOV.U32 R0, RZ, RZ, R11 ;  /* 0x000000ffff007224 */ /* 0x000fc600078e000b */
[----:B--2---:R4:W-:Y:S04]  /*ded0*/  STL.64 [R1+0x678], R22 ;  /* 0x0006781601007387 */ /* 0x0049e80000100a00 */
[----:B---3--:R1:W-:Y:S01]  /*dee0*/  STL.64 [R1+0x670], R20 ;  /* 0x0006701401007387 */ /* 0x0083e20000100a00 */
[----:B----4-:R-:W-:-:S03]  /*def0*/  IMAD.MOV.U32 R23, RZ, RZ, R2 ;  /* 0x000000ffff177224 */ /* 0x010fc600078e0002 */
[----:B-1----:R-:W2:Y:S04]  /*df00*/  LDL.LU R20, [R1+0xe0] ;  /* 0x0000e00001147983 */ /* 0x002ea80000300800 */
[----:B------:R-:W2:Y:S04]  /*df10*/  LDL.LU R21, [R1+0xe4] ;  /* 0x0000e40001157983 */ /* 0x000ea80000300800 */
[----:B------:R-:W2:Y:S04]  /*df20*/  LDL.LU R22, [R1+0xe8] ;  /* 0x0000e80001167983 */ /* 0x000ea80000300800 */
[----:B------:R-:W3:Y:S04]  /*df30*/  LDL.LU R2, [R1+0x6c4] ;  /* 0x0006c40001027983 */ /* 0x000ee80000300800 */
[----:B------:R1:W-:Y:S04]  /*df40*/  STL.64 [R1+0x270], R4 ;  /* 0x0002700401007387 */ /* 0x0003e80000100a00 */
[----:B------:R4:W-:Y:S04]  /*df50*/  STL.64 [R1+0x278], R6 ;  /* 0x0002780601007387 */ /* 0x0009e80000100a00 */
[----:B-1----:R-:W2:Y:S01]  /*df60*/  LDL.LU R5, [R1+0x6c0] ;  /* 0x0006c00001057983 */ /* 0x002ea20000300800 */
[----:B------:R-:W-:-:S03]  /*df70*/  IMAD.MOV.U32 R4, RZ, RZ, R10 ;  /* 0x000000ffff047224 */ /* 0x000fc600078e000a */
[----:B------:R-:W2:Y:S02]  /*df80*/  LDL.LU.64 R10, [R1+0x6b8] ;  /* 0x0006b800010a7983 */ /* 0x000ea40000300a00 */
[----:B--2---:R-:W-:Y:S01]  /*df90*/  HMMA.1688.F32.TF32 R24, R12, R10, R24 ;  /* 0x0000000a0c18723c */ /* 0x004fe20000081018 */
[----:B----4-:R-:W-:Y:S02]  /*dfa0*/  IMAD.MOV.U32 R7, RZ, RZ, R10 ;  /* 0x000000ffff077224 */ /* 0x010fe400078e000a */
        /* <DEDUP_REMOVED lines=10> */
[----:B------:R2:W-:Y:S01]  /*e050*/  STL.64 [R1+0x258], R10 ;  /* 0x0002580a01007387 */ /* 0x0005e20000100a00 */
[----:B-1----:R-:W-:Y:S02]  /*e060*/  IMAD.MOV.U32 R9, RZ, RZ, R27 ;  /* 0x000000ffff097224 */ /* 0x002fe400078e001b */
[----:B--2---:R-:W-:Y:S02]  /*e070*/  IMAD.MOV.U32 R10, RZ, RZ, R26 ;  /* 0x000000ffff0a7224 */ /* 0x004fe400078e001a */
[----:B------:R-:W2:Y:S02]  /*e080*/  LDL.LU.64 R26, [R1+0x698] ;  /* 0x00069800011a7983 */ /* 0x000ea40000300a00 */
[----:B--2---:R-:W-:-:S15]  /*e090*/  HMMA.1688.F32.TF32 R16, R12, R26, R16 ;  /* 0x0000001a0c10723c */ /* 0x004fde0000081010 */
[----:B------:R-:W-:-:S04]  /*e0a0*/  NOP ;  /* 0x0000000000007918 */ /* 0x000fc80000000000 */
[----:B------:R-:W-:Y:S04]  /*e0b0*/  STL.64 [R1+0x1d0], R16 ;  /* 0x0001d01001007387 */ /* 0x000fe80000100a00 */
[----:B------:R1:W-:Y:S04]  /*e0c0*/  STL.64 [R1+0x1d8], R18 ;  /* 0x0001d81201007387 */ /* 0x0003e80000100a00 */
[----:B-1----:R-:W2:Y:S01]  /*e0d0*/  LDL.LU.64 R18, [R1+0x690] ;  /* 0x0006900001127983 */ /* 0x002ea20000300a00 */
[----:B------:R-:W-:Y:S02]  /*e0e0*/  IMAD.MOV.U32 R11, RZ, RZ, R26 ;  /* 0x000000ffff0b7224 */ /* 0x000fe400078e001a */
[----:B------:R-:W-:-:S02]  /*e0f0*/  IMAD.MOV.U32 R8, RZ, RZ, R27 ;  /* 0x000000ffff087224 */ /* 0x000fc400078e001b */
[----:B------:R-:W4:Y:S04]  /*e100*/  LDL.LU.64 R26, [R1+0x688] ;  /* 0x00068800011a7983 */ /* 0x000f280000300a00 */
[----:B------:R-:W3:Y:S04]  /*e110*/  LDL.LU R24, [R1+0x680] ;  /* 0x0006800001187983 */ /* 0x000ee80000300800 */
[----:B------:R1:W-:Y:S04]  /*e120*/  STL.64 [R1+0x5f8], R10 ;  /* 0x0005f80a01007387 */ /* 0x0003e80000100a00 */
[----:B------:R-:W-:Y:S01]  /*e130*/  STL.64 [R1+0x5f0], R8 ;  /* 0x0005f00801007387 */ /* 0x000fe20000100a00 */
[----:B-1----:R-:W-:-:S02]  /*e140*/  IMAD.MOV.U32 R10, RZ, RZ, R7 ;  /* 0x000000ffff0a7224 */ /* 0x002fc400078e0007 */
[----:B------:R-:W-:Y:S01]  /*e150*/  IMAD.MOV.U32 R11, RZ, RZ, R6 ;  /* 0x000000ffff0b7224 */ /* 0x000fe200078e0006 */
[----:B--2---:R-:W-:Y:S01]  /*e160*/  HMMA.1688.F32.TF32 R20, R12, R18, R20 ;  /* 0x000000120c14723c */ /* 0x004fe20000081014 */
[----:B------:R-:W-:Y:S02]  /*e170*/  IMAD.MOV.U32 R7, RZ, RZ, R18 ;  /* 0x000000ffff077224 */ /* 0x000fe400078e0012 */
[----:B------:R-:W-:-:S15]  /*e180*/  IMAD.MOV.U32 R6, RZ, RZ, R19 ;  /* 0x000000ffff067224 */ /* 0x000fde00078e0013 */
[----:B------:R-:W-:Y:S01]  /*e190*/  NOP ;  /* 0x0000000000007918 */ /* 0x000fe20000000000 */
[----:B------:R-:W-:Y:S04]  /*e1a0*/  STL.64 [R1+0x200], R20 ;  /* 0x0002001401007387 */ /* 0x000fe80000100a00 */
[----:B------:R1:W-:Y:S04]  /*e1b0*/  STL.64 [R1+0x208], R22 ;  /* 0x0002081601007387 */ /* 0x0003e80000100a00 */
[----:B-1----:R-:W2:Y:S04]  /*e1c0*/  LDL.LU.64 R22, [R1+0x678] ;  /* 0x0006780001167983 */ /* 0x002ea80000300a00 */
[----:B------:R-:W2:Y:S04]  /*e1d0*/  LDL.LU.64 R20, [R1+0x670] ;  /* 0x0006700001147983 */ /* 0x000ea80000300a00 */
[----:B------:R-:W4:Y:S04]  /*e1e0*/  LDL.LU.64 R18, [R1+0x668] ;  /* 0x0006680001127983 */ /* 0x000f280000300a00 */
[----:B------:R-:W4:Y:S04]  /*e1f0*/  LDL.LU.64 R16, [R1+0x660] ;  /* 0x0006600001107983 */ /* 0x000f280000300a00 */
[----:B------:R-:W-:Y:S04]  /*e200*/  STL.64 [R1+0x630], R6 ;  /* 0x0006300601007387 */ /* 0x000fe80000100a00 */
[----:B------:R-:W2:Y:S04]  /*e210*/  LDL R8, [R1+0x4c0] ;  /* 0x0004c00001087983 */ /* 0x000ea80000100800 */
[----:B------:R1:W-:Y:S02]  /*e220*/  STL.64 [R1+0x618], R10 ;  /* 0x0006180a01007387 */ /* 0x0003e40000100a00 */
[----:B-1----:R-:W-:-:S02]  /*e230*/  IMAD.MOV.U32 R10, RZ, RZ, R4 ;  /* 0x000000ffff0a7224 */ /* 0x002fc400078e0004 */
[----:B------:R-:W-:Y:S01]  /*e240*/  IMAD.MOV.U32 R11, RZ, RZ, R0 ;  /* 0x000000ffff0b7224 */ /* 0x000fe200078e0000 */
[C---:B----4-:R-:W-:Y:S01]  /*e250*/  HMMA.1688.F32.TF32 R16, R12.reuse, R26, R16 ;  /* 0x0000001a0c10723c */ /* 0x050fe20000081010 */
[----:B--2---:R1:W-:Y:S04]  /*e260*/  STL [R1+0x610], R8 ;  /* 0x0006100801007387 */ /* 0x0043e80000100800 */
[----:B------:R2:W-:Y:S04]  /*e270*/  STL.64 [R1+0x638], R10 ;  /* 0x0006380a01007387 */ /* 0x0005e80000100a00 */
[----:B-1----:R-:W4:Y:S04]  /*e280*/  LDL.LU R8, [R1+0x240] ;  /* 0x0002400001087983 */ /* 0x002f280000300800 */
[----:B------:R-:W4:Y:S04]  /*e290*/  LDL.LU R9, [R1+0x244] ;  /* 0x0002440001097983 */ /* 0x000f280000300800 */
[----:B--2---:R-:W4:Y:S04]  /*e2a0*/  LDL.LU R10, [R1+0x248] ;  /* 0x00024800010a7983 */ /* 0x004f280000300800 */
[----:B------:R-:W4:Y:S04]  /*e2b0*/  LDL.LU R11, [R1+0x24c] ;  /* 0x00024c00010b7983 */ /* 0x000f280000300800 */
[----:B------:R-:W-:Y:S04]  /*e2c0*/  STL.64 [R1+0x1f0], R16 ;  /* 0x0001f01001007387 */ /* 0x000fe80000100a00 */
[----:B------:R1:W-:Y:S04]  /*e2d0*/  STL.64 [R1+0x1f8], R18 ;  /* 0x0001f81201007387 */ /* 0x0003e80000100a00 */
[----:B-1----:R-:W2:Y:S04]  /*e2e0*/  LDL.LU.64 R18, [R1+0x658] ;  /* 0x0006580001127983 */ /* 0x002ea80000300a00 */
[----:B------:R-:W3:Y:S01]  /*e2f0*/  LDL.LU.64 R16, [R1+0x650] ;  /* 0x0006500001107983 */ /* 0x000ee20000300a00 */
[----:B------:R-:W1:Y:S01]  /*e300*/  S2R R25, SR_TID.X ;  /* 0x0000000000197919 */ /* 0x000e620000002100 */
[----:B--2---:R-:W-:Y:S02]  /*e310*/  HMMA.1688.F32.TF32 R12, R12, R18, R20 ;  /* 0x000000120c0c723c */ /* 0x004fe40000081014 */
[----:B------:R-:W4:Y:S04]  /*e320*/  LDL.LU.64 R22, [R1+0x648] ;  /* 0x0006480001167983 */ /* 0x000f280000300a00 */
[----:B------:R-:W4:Y:S01]  /*e330*/  LDL.LU.64 R20, [R1+0x640] ;  /* 0x0006400001147983 */ /* 0x000f220000300a00 */
[----:B---3--:R-:W-:-:S02]  /*e340*/  IMAD.MOV.U32 R6, RZ, RZ, R24 ;  /* 0x000000ffff067224 */ /* 0x008fc400078e0018 */
[----:B------:R-:W-:-:S10]  /*e350*/  IMAD.MOV.U32 R7, RZ, RZ, R5 ;  /* 0x000000ffff077224 */ /* 0x000fd400078e0005 */
[----:B------:R2:W-:Y:S04]  /*e360*/  STL.64 [R1+0x1c0], R12 ;  /* 0x0001c00c01007387 */ /* 0x0005e80000100a00 */
[----:B------:R-:W-:Y:S04]  /*e370*/  STL.64 [R1+0x1c8], R14 ;  /* 0x0001c80e01007387 */ /* 0x000fe80000100a00 */
[----:B------:R-:W-:Y:S04]  /*e380*/  STL.64 [R1+0x628], R26 ;  /* 0x0006281a01007387 */ /* 0x000fe80000100a00 */
[----:B-1----:R1:W-:Y:S01]  /*e390*/  STL [R1+0x620], R25 ;  /* 0x0006201901007387 */ /* 0x0023e20000100800 */
[----:B--2---:R-:W-:-:S03]  /*e3a0*/  SHF.R.U32.HI R13, RZ, 0x7, R25 ;  /* 0x00000007ff0d7819 */ /* 0x004fc60000011619 */
[----:B------:R-:W2:Y:S04]  /*e3b0*/  LDL.LU R24, [R1+0x1e0] ;  /* 0x0001e00001187983 */ /* 0x000ea80000300800 */
[----:B-1----:R-:W2:Y:S04]  /*e3c0*/  LDL.LU R25, [R1+0x1e4] ;  /* 0x0001e40001197983 */ /* 0x002ea80000300800 */
[----:B------:R-:W2:Y:S04]  /*e3d0*/  LDL.LU R26, [R1+0x1e8] ;  /* 0x0001e800011a7983 */ /* 0x000ea80000300800 */
[----:B------:R-:W2:Y:S01]  /*e3e0*/  LDL.LU R27, [R1+0x1ec] ;  /* 0x0001ec00011b7983 */ /* 0x000ea20000300800 */
[----:B----4-:R-:W-:Y:S03]  /*e3f0*/  HMMA.1688.F32.TF32 R4, R20, R6, R8 ;  /* 0x000000061404723c */ /* 0x010fe60000081008 */
[----:B------:R-:W2:-:S15]  /*e400*/  LDL.LU.64 R10, [R1+0x638] ;  /* 0x00063800010a7983 */ /* 0x000e9e0000300a00 */
[----:B------:R-:W-:Y:S01]  /*e410*/  NOP ;  /* 0x0000000000007918 */ /* 0x000fe20000000000 */
[----:B------:R-:W-:Y:S04]  /*e420*/  STL.64 [R1+0x1b0], R4 ;  /* 0x0001b00401007387 */ /* 0x000fe80000100a00 */
[----:B------:R1:W-:Y:S04]  /*e430*/  STL.64 [R1+0x1b8], R6 ;  /* 0x0001b80601007387 */ /* 0x0003e80000100a00 */
[----:B-1----:R-:W3:Y:S04]  /*e440*/  LDL.LU.64 R6, [R1+0x630] ;  /* 0x0006300001067983 */ /* 0x002ee80000300a00 */
[----:B------:R-:W4:Y:S01]  /*e450*/  LDL R4, [R1+0x488] ;  /* 0x0004880001047983 */ /* 0x000f220000100800 */
[----:B--2---:R-:W-:Y:S03]  /*e460*/  HMMA.1688.F32.TF32 R8, R20, R10, R24 ;  /* 0x0000000a1408723c */ /* 0x004fe60000081018 */
[----:B---3--:R-:W-:Y:S04]  /*e470*/  STL.64 [R1+0x608], R6 ;  /* 0x0006080601007387 */ /* 0x008fe80000100a00 */
[----:B----4-:R1:W-:Y:S04]  /*e480*/  STL [R1+0x600], R4 ;  /* 0x0006000401007387 */ /* 0x0103e80000100800 */
[----:B-1----:R-:W2:Y:S04]  /*e490*/  LDL.LU R4, [R1+0x190] ;  /* 0x0001900001047983 */ /* 0x002ea80000300800 */
[----:B------:R-:W2:Y:S04]  /*e4a0*/  LDL.LU R5, [R1+0x194] ;  /* 0x0001940001057983 */ /* 0x000ea80000300800 */
[----:B------:R-:W2:Y:S04]  /*e4b0*/  LDL.LU R6, [R1+0x198] ;  /* 0x0001980001067983 */ /* 0x000ea80000300800 */
[----:B------:R-:W3:Y:S04]  /*e4c0*/  LDL.LU R0, [R1+0x330] ;  /* 0x0003300001007983 */ /* 0x000ee80000300800 */
[----:B------:R-:W4:Y:S04]  /*e4d0*/  LDL.LU.64 R26, [R1+0x628] ;  /* 0x00062800011a7983 */ /* 0x000f280000300a00 */
[----:B------:R-:W2:Y:S04]  /*e4e0*/  LDL.LU R25, [R1+0x620] ;  /* 0x0006200001197983 */ /* 0x000ea80000300800 */
[----:B------:R-:W-:Y:S04]  /*e4f0*/  STL.64 [R1+0x1e0], R8 ;  /* 0x0001e00801007387 */ /* 0x000fe80000100a00 */
[----:B------:R1:W-:Y:S04]  /*e500*/  STL.64 [R1+0x1e8], R10 ;  /* 0x0001e80a01007387 */ /* 0x0003e80000100a00 */
[----:B-1----:R-:W2:Y:S04]  /*e510*/  LDL.LU.64 R10, [R1+0x618] ;  /* 0x00061800010a7983 */ /* 0x002ea80000300a00 */
[----:B------:R-:W2:Y:S01]  /*e520*/  LDL.LU R8, [R1+0x610] ;  /* 0x0006100001087983 */ /* 0x000ea20000300800 */
[----:B------:R-:W-:-:S02]  /*e530*/  IMAD.MOV.U32 R7, RZ, RZ, R2 ;  /* 0x000000ffff077224 */ /* 0x000fc400078e0002 */
[----:B------:R-:W1:Y:S01]  /*e540*/  S2R R2, SR_TID.X ;  /* 0x0000000000027919 */ /* 0x000e620000002100 */
[----:B------:R-:W3:Y:S01]  /*e550*/  LDL.LU R24, [R1+0x1ac] ;  /* 0x0001ac0001187983 */ /* 0x000ee20000300800 */
[----:B--2---:R-:W-:Y:S02]  /*e560*/  ISETP.LE.AND P0, PT, R8, UR4, PT ;  /* 0x0000000408007c0c */ /* 0x004fe4000bf03270 */
[----:B-1----:R-:W-:-:S04]  /*e570*/  SHF.R.U32.HI R8, RZ, 0x7, R2 ;  /* 0x00000007ff087819 */ /* 0x002fc80000011602 */
[----:B------:R-:W-:-:S04]  /*e580*/  SGXT.U32 R8, R8, 0x2 ;  /* 0x000000020808781a */ /* 0x000fc80000000000 */
[C---:B------:R-:W-:Y:S02]  /*e590*/  LOP3.LUT R9, R8.reuse, 0x4, RZ, 0xfc, !PT ;  /* 0x0000000408097812 */ /* 0x040fe400078efcff */
[----:B------:R-:W-:Y:S02]  /*e5a0*/  LOP3.LUT R8, R8, 0x8, RZ, 0xfc, !PT ;  /* 0x0000000808087812 */ /* 0x000fe400078efcff */
[-C--:B------:R-:W-:Y:S02]  /*e5b0*/  ISETP.GE.AND P2, PT, R9, R16.reuse, PT ;  /* 0x000000100900720c */ /* 0x080fe40003f46270 */
[----:B------:R-:W-:Y:S02]  /*e5c0*/  ISETP.GE.AND P3, PT, R8, R16, PT ;  /* 0x000000100800720c */ /* 0x000fe40003f66270 */
[----:B------:R-:W-:Y:S01]  /*e5d0*/  HMMA.1688.F32.TF32 R8, R20, R10, R4 ;  /* 0x0000000a1408723c */ /* 0x000fe20000081004 */
[----:B------:R-:W2:Y:S04]  /*e5e0*/  LDL.LU.64 R6, [R1+0x608] ;  /* 0x0006080001067983 */ /* 0x000ea80000300a00 */
[----:B------:R-:W3:-:S14]  /*e5f0*/  LDL.LU R4, [R1+0x600] ;  /* 0x0006000001047983 */ /* 0x000edc0000300800 */
[----:B------:R-:W-:Y:S04]  /*e600*/  STL.64 [R1+0x210], R8 ;  /* 0x0002100801007387 */ /* 0x000fe80000100a00 */
[----:B------:R1:W-:Y:S04]  /*e610*/  STL.64 [R1+0x218], R10 ;  /* 0x0002180a01007387 */ /* 0x0003e80000100a00 */
[----:B-1----:R-:W2:Y:S04]  /*e620*/  LDL.LU.64 R10, [R1+0x5f8] ;  /* 0x0005f800010a7983 */ /* 0x002ea80000300a00 */
[----:B------:R-:W2:Y:S01]  /*e630*/  LDL.LU.64 R8, [R1+0x5f0] ;  /* 0x0005f00001087983 */ /* 0x000ea20000300a00 */
[----:B------:R-:W-:-:S04]  /*e640*/  SGXT.U32 R13, R13, 0x2 ;  /* 0x000000020d0d781a */ /* 0x000fc80000000000 */
[----:B------:R-:W-:-:S04]  /*e650*/  ISETP.GE.AND P1, PT, R13, R16, PT ;  /* 0x000000100d00720c */ /* 0x000fc80003f26270 */
[----:B------:R-:W-:Y:S01]  /*e660*/  SEL R2, RZ, 0x4, P1 ;  /* 0x00000004ff027807 */ /* 0x000fe20000800000 */
[----:B------:R-:W-:Y:S01]  /*e670*/  UISETP.GT.AND UP0, UPT, UR6, 0x1, UPT ;  /* 0x000000010600788c */ /* 0x000fe2000bf04270 */
[----:B------:R-:W-:Y:S02]  /*e680*/  SEL R5, RZ, 0x4, P2 ;  /* 0x00000004ff057807 */ /* 0x000fe40001000000 */
[----:B------:R-:W-:Y:S01]  /*e690*/  SEL R2, R2, RZ, !P0 ;  /* 0x000000ff02027207 */ /* 0x000fe20004000000 */
[----:B------:R-:W-:Y:S01]  /*e6a0*/  USEL UR6, UR6, URZ, !UP0 ;  /* 0x000000ff06067287 */ /* 0x000fe2000c000000 */
[----:B------:R-:W-:Y:S02]  /*e6b0*/  SEL R5, R5, RZ, !P0 ;  /* 0x000000ff05057207 */ /* 0x000fe40004000000 */
[----:B------:R-:W-:Y:S02]  /*e6c0*/  ISETP.NE.U32.AND P1, PT, R2, RZ, PT ;  /* 0x000000ff0200720c */ /* 0x000fe40003f25070 */
[----:B------:R-:W-:Y:S01]  /*e6d0*/  SEL R2, RZ, 0x4, P3 ;  /* 0x00000004ff027807 */ /* 0x000fe20001800000 */
[----:B------:R-:W-:Y:S01]  /*e6e0*/  ULEA UR10, UR6, UR5, 0xe ;  /* 0x00000005060a7291 */ /* 0x000fe2000f8e70ff */
[----:B------:R-:W-:-:S02]  /*e6f0*/  ISETP.NE.U32.AND P3, PT, R5, RZ, PT ;  /* 0x000000ff0500720c */ /* 0x000fc40003f65070 */
[----:B------:R-:W-:Y:S01]  /*e700*/  SEL R2, R2, RZ, !P0 ;  /* 0x000000ff02027207 */ /* 0x000fe20004000000 */
[----:B------:R-:W3:Y:S03]  /*e710*/  LDL R5, [R1+0x468] ;  /* 0x0004680001057983 */ /* 0x000ee60000100800 */
[----:B------:R-:W-:Y:S01]  /*e720*/  ISETP.NE.U32.AND P4, PT, R2, RZ, PT ;  /* 0x000000ff0200720c */ /* 0x000fe20003f85070 */
[----:B--2---:R-:W-:Y:S02]  /*e730*/  IMAD.MOV.U32 R15, RZ, RZ, R8 ;  /* 0x000000ffff0f7224 */ /* 0x004fe400078e0008 */
[----:B------:R-:W1:Y:S01]  /*e740*/  S2R R8, SR_TID.X ;  /* 0x0000000000087919 */ /* 0x000e620000002100 */
[----:B------:R-:W-:Y:S01]  /*e750*/  IMAD.MOV.U32 R14, RZ, RZ, R11 ;  /* 0x000000ffff0e7224 */ /* 0x000fe200078e000b */
[C---:B-1----:R-:W-:Y:S01]  /*e760*/  LOP3.LUT R11, R8.reuse, 0x180, RZ, 0xc0, !PT ;  /* 0x00000180080b7812 */ /* 0x042fe200078ec0ff */
[----:B------:R-:W-:-:S03]  /*e770*/  IMAD.SHL.U32 R12, R8, 0x4, RZ ;  /* 0x00000004080c7824 */ /* 0x000fc600078e00ff */
[----:B------:R-:W-:-:S04]  /*e780*/  SHF.R.U32.HI R11, RZ, 0x2, R11 ;  /* 0x00000002ff0b7819 */ /* 0x000fc8000001160b */
[----:B------:R-:W-:-:S05]  /*e790*/  LOP3.LUT R11, R11, 0x7fc, R12, 0x78, !PT ;  /* 0x000007fc0b0b7812 */ /* 0x000fca00078e780c */
[----:B------:R-:W-:Y:S01]  /*e7a0*/  VIADD R2, R11, UR10 ;  /* 0x0000000a0b027c36 */ /* 0x000fe20008000000 */
[----:B------:R-:W-:Y:S02]  /*e7b0*/  SHF.R.U32.HI R11, RZ, 0x7, R25 ;  /* 0x00000007ff0b7819 */ /* 0x000fe40000011619 */
[----:B------:R-:W2:Y:S01]  /*e7c0*/  LDL R25, [R1+0x484] ;  /* 0x0004840001197983 */ /* 0x000ea20000100800 */
[----:B------:R-:W-:Y:S02]  /*e7d0*/  SHF.R.U32.HI R8, RZ, 0x7, R8 ;  /* 0x00000007ff087819 */ /* 0x000fe40000011608 */
[----:B---3--:R-:W-:Y:S02]  /*e7e0*/  IADD3 R4, P2, PT, R4, R0, RZ ;  /* 0x0000000004047210 */ /* 0x008fe40007f5e0ff */
[----:B------:R-:W-:Y:S02]  /*e7f0*/  SGXT.U32 R8, R8, 0x2 ;  /* 0x000000020808781a */ /* 0x000fe40000000000 */
[----:B------:R-:W-:-:S02]  /*e800*/  SGXT.U32 R11, R11, 0x2 ;  /* 0x000000020b0b781a */ /* 0x000fc40000000000 */
[----:B------:R-:W-:Y:S01]  /*e810*/  LOP3.LUT R8, R8, 0xc, RZ, 0xfc, !PT ;  /* 0x0000000c08087812 */ /* 0x000fe200078efcff */
[----:B------:R-:W-:Y:S01]  /*e820*/  IMAD.X R5, R24, 0x1, R5, P2 ;  /* 0x0000000118057824 */ /* 0x000fe200010e0605 */
[----:B----4-:R1:W-:Y:S02]  /*e830*/  STL.64 [R1+0x5d8], R26 ;  /* 0x0005d81a01007387 */ /* 0x0103e40000100a00 */
[-C--:B------:R-:W-:Y:S02]  /*e840*/  ISETP.GE.AND P2, PT, R8, R16.reuse, PT ;  /* 0x000000100800720c */ /* 0x080fe40003f46270 */
[----:B------:R-:W-:Y:S01]  /*e850*/  LOP3.LUT R8, R11, 0x10, RZ, 0xfc, !PT ;  /* 0x000000100b087812 */ /* 0x000fe200078efcff */
[----:B------:R-:W-:Y:S01]  /*e860*/  @!PT LDS RZ, [RZ] ;  /* 0x00000000fffff984 */ /* 0x000fe20000000800 */
[----:B------:R-:W-:Y:S01]  /*e870*/  @!PT LDS RZ, [RZ] ;  /* 0x00000000fffff984 */ /* 0x000fe20000000800 */
[----:B------:R-:W-:Y:S01]  /*e880*/  @!PT LDS RZ, [RZ] ;  /* 0x00000000fffff984 */ /* 0x000fe20000000800 */
[----:B------:R3:W-:Y:S03]  /*e890*/  LDGSTS.E [R2+0x20000], desc[UR8][R4.64], P1 ;  /* 0x2000000004027fae */ /* 0x0007e600089a1008 */
[----:B------:R-:W-:Y:S01]  /*e8a0*/  ISETP.GE.AND P5, PT, R8, R16, PT ;  /* 0x000000100800720c */ /* 0x000fe20003fa6270 */
[----:B-1----:R-:W-:-:S02]  /*e8b0*/  IMAD.MOV.U32 R27, RZ, RZ, R9 ;  /* 0x000000ffff1b7224 */ /* 0x002fc400078e0009 */
[----:B------:R-:W-:Y:S01]  /*e8c0*/  IMAD.MOV.U32 R26, RZ, RZ, R10 ;  /* 0x000000ffff1a7224 */ /* 0x000fe200078e000a */
[----:B--2---:R-:W-:Y:S04]  /*e8d0*/  STL.64 [R1+0x5d0], R24 ;  /* 0x0005d01801007387 */ /* 0x004fe80000100a00 */
[----:B------:R-:W-:Y:S04]  /*e8e0*/  STL.64 [R1+0x5e8], R18 ;  /* 0x0005e81201007387 */ /* 0x000fe80000100a00 */
[----:B------:R1:W-:Y:S04]  /*e8f0*/  STL.64 [R1+0x5e0], R16 ;  /* 0x0005e01001007387 */ /* 0x0003e80000100a00 */
[----:B-1----:R-:W2:Y:S04]  /*e900*/  LDL.LU R16, [R1+0x180] ;  /* 0x0001800001107983 */ /* 0x002ea80000300800 */
[----:B------:R-:W2:Y:S04]  /*e910*/  LDL.LU R17, [R1+0x184] ;  /* 0x0001840001117983 */ /* 0x000ea80000300800 */
[----:B------:R-:W2:Y:S04]  /*e920*/  LDL.LU R18, [R1+0x188] ;  /* 0x0001880001127983 */ /* 0x000ea80000300800 */
[----:B------:R-:W2:Y:S04]  /*e930*/  LDL.LU R19, [R1+0x18c] ;  /* 0x00018c0001137983 */ /* 0x000ea80000300800 */
[----:B------:R-:W4:Y:S04]  /*e940*/  LDL.LU R8, [R1+0xd0] ;  /* 0x0000d00001087983 */ /* 0x000f280000300800 */
[----:B------:R-:W4:Y:S04]  /*e950*/  LDL.LU R9, [R1+0xd4] ;  /* 0x0000d40001097983 */ /* 0x000f280000300800 */
[----:B------:R-:W3:Y:S04]  /*e960*/  LDL.LU R10, [R1+0xd8] ;  /* 0x0000d800010a7983 */ /* 0x000ee80000300800 */
[----:B------:R-:W3:Y:S04]  /*e970*/  LDL.LU R11, [R1+0xdc] ;  /* 0x0000dc00010b7983 */ /* 0x000ee80000300800 */
[----:B------:R-:W4:Y:S01]  /*e980*/  LDL R12, [R1+0x464] ;  /* 0x00046400010c7983 */ /* 0x000f220000100800 */
[----:B--2---:R-:W-:Y:S03]  /*e990*/  HMMA.1688.F32.TF32 R24, R20, R26, R16 ;  /* 0x0000001a1418723c */ /* 0x004fe60000081010 */
[----:B---3--:R1:W-:Y:S04]  /*e9a0*/  STL.64 [R1+0x5b0], R10 ;  /* 0x0005b00a01007387 */ /* 0x0083e80000100a00 */
[----:B----4-:R-:W-:Y:S04]  /*e9b0*/  STL.64 [R1+0x5a8], R8 ;  /* 0x0005a80801007387 */ /* 0x010fe80000100a00 */
[----:B------:R-:W2:Y:S04]  /*e9c0*/  LDL.LU.64 R18, [R1+0x5e8] ;  /* 0x0005e80001127983 */ /* 0x000ea80000300a00 */
[----:B------:R-:W3:Y:S01]  /*e9d0*/  LDL.LU.64 R16, [R1+0x5e0] ;  /* 0x0005e00001107983 */ /* 0x000ee20000300a00 */
[----:B------:R-:W-:-:S03]  /*e9e0*/  LOP3.LUT R13, R13, 0x14, RZ, 0xfc, !PT ;  /* 0x000000140d0d7812 */ /* 0x000fc600078efcff */
[----:B------:R-:W-:Y:S01]  /*e9f0*/  STL.64 [R1+0x220], R24 ;  /* 0x0002201801007387 */ /* 0x000fe20000100a00 */
[----:B-1----:R-:W-:-:S03]  /*ea00*/  IMAD.MOV.U32 R11, RZ, RZ, R6 ;  /* 0x000000ffff0b7224 */ /* 0x002fc600078e0006 */
[----:B------:R1:W-:Y:S01]  /*ea10*/  STL.64 [R1+0x228], R26 ;  /* 0x0002281a01007387 */ /* 0x0003e20000100a00 */
[----:B------:R-:W-:-:S03]  /*ea20*/  SEL R6, RZ, 0x4, P5 ;  /* 0x00000004ff067807 */ /* 0x000fc60002800000 */
[----:B-1----:R-:W4:Y:S04]  /*ea30*/  LDL.LU.64 R26, [R1+0x5d8] ;  /* 0x0005d800011a7983 */ /* 0x002f280000300a00 */
[----:B------:R-:W4:Y:S04]  /*ea40*/  LDL.LU.64 R24, [R1+0x5d0] ;  /* 0x0005d00001187983 */ /* 0x000f280000300a00 */
[----:B--2---:R-:W-:Y:S01]  /*ea50*/  STL.64 [R1+0x5c8], R18 ;  /* 0x0005c81201007387 */ /* 0x004fe20000100a00 */
[----:B---3--:R-:W-:-:S03]  /*ea60*/  ISETP.GE.AND P5, PT, R13, R16, PT ;  /* 0x000000100d00720c */ /* 0x008fc60003fa6270 */
[----:B------:R1:W-:Y:S04]  /*ea70*/  STL.64 [R1+0x5c0], R16 ;  /* 0x0005c01001007387 */ /* 0x0003e80000100a00 */
[----:B-1----:R-:W2:Y:S04]  /*ea80*/  LDL.LU R16, [R1+0x160] ;  /* 0x0001600001107983 */ /* 0x002ea80000300800 */
[----:B------:R-:W2:Y:S04]  /*ea90*/  LDL.LU R17, [R1+0x164] ;  /* 0x0001640001117983 */ /* 0x000ea80000300800 */
[----:B------:R-:W2:Y:S04]  /*eaa0*/  LDL.LU R18, [R1+0x168] ;  /* 0x0001680001127983 */ /* 0x000ea80000300800 */
[----:B------:R-:W2:Y:S01]  /*eab0*/  LDL.LU R19, [R1+0x16c] ;  /* 0x00016c0001137983 */ /* 0x000ea20000300800 */
[----:B----4-:R-:W-:Y:S01]  /*eac0*/  IADD3 R4, P1, PT, R25, R0, RZ ;  /* 0x0000000019047210 */ /* 0x010fe20007f3e0ff */
[----:B------:R-:W-:-:S02]  /*ead0*/  IMAD.MOV.U32 R10, RZ, RZ, R7 ;  /* 0x000000ffff0a7224 */ /* 0x000fc400078e0007 */
[----:B------:R-:W3:Y:S02]  /*eae0*/  LDL R8, [R1+0x460] ;  /* 0x0004600001087983 */ /* 0x000ee40000100800 */
[----:B------:R-:W-:Y:S01]  /*eaf0*/  IMAD.X R5, R24, 0x1, R12, P1 ;  /* 0x0000000118057824 */ /* 0x000fe200008e060c */
[----:B------:R-:W-:-:S04]  /*eb00*/  SEL R7, RZ, 0x4, P2 ;  /* 0x00000004ff077807 */ /* 0x000fc80001000000 */
[----:B------:R-:W-:Y:S01]  /*eb10*/  SEL R7, R7, RZ, !P0 ;  /* 0x000000ff07077207 */ /* 0x000fe20004000000 */
[----:B------:R-:W1:Y:S03]  /*eb20*/  S2R R25, SR_TID.X ;  /* 0x0000000000197919 */ /* 0x000e660000002100 */
[----:B------:R-:W-:Y:S01]  /*eb30*/  ISETP.NE.U32.AND P1, PT, R7, RZ, PT ;  /* 0x000000ff0700720c */ /* 0x000fe20003f25070 */
[----:B------:R4:W-:Y:S04]  /*eb40*/  LDGSTS.E [R2+0x20800], desc[UR8][R4.64], P3 ;  /* 0x2080000004027fae */ /* 0x0009e800099a1008 */
[----:B------:R-:W4:Y:S01]  /*eb50*/  LDL R7, [R1+0x480] ;  /* 0x0004800001077983 */ /* 0x000f220000100800 */
[----:B--2---:R-:W-:Y:S03]  /*eb60*/  HMMA.1688.F32.TF32 R12, R20, R14, R16 ;  /* 0x0000000e140c723c */ /* 0x004fe60000081010 */
[----:B------:R-:W2:Y:S04]  /*eb70*/  LDL.LU.64 R18, [R1+0x5c8] ;  /* 0x0005c80001127983 */ /* 0x000ea80000300a00 */
[----:B------:R-:W2:-:S12]  /*eb80*/  LDL.LU.64 R16, [R1+0x5c0] ;  /* 0x0005c00001107983 */ /* 0x000e980000300a00 */
[----:B------:R1:W-:Y:S04]  /*eb90*/  STL.64 [R1+0x240], R12 ;  /* 0x0002400c01007387 */ /* 0x0003e80000100a00 */
[----:B------:R3:W-:Y:S04]  /*eba0*/  STL.64 [R1+0x248], R14 ;  /* 0x0002480e01007387 */ /* 0x0007e80000100a00 */
[----:B-1----:R-:W2:Y:S04]  /*ebb0*/  LDL R12, [R1+0x45c] ;  /* 0x00045c00010c7983 */ /* 0x002ea80000100800 */
[----:B---3--:R-:W3:Y:S01]  /*ebc0*/  LDL R15, [R1+0x47c] ;  /* 0x00047c00010f7983 */ /* 0x008ee20000100800 */
[----:B------:R-:W-:-:S04]  /*ebd0*/  SHF.R.U32.HI R9, RZ, 0x7, R25 ;  /* 0x00000007ff097819 */ /* 0x000fc80000011619 */
[----:B------:R-:W-:Y:S01]  /*ebe0*/  SGXT.U32 R9, R9, 0x2 ;  /* 0x000000020909781a */ /* 0x000fe20000000000 */
[----:B---3--:R-:W-:Y:S04]  /*ebf0*/  STL [R1+0x5bc], R15 ;  /* 0x0005bc0f01007387 */ /* 0x008fe80000100800 */
[----:B--2---:R1:W-:Y:S04]  /*ec00*/  STL [R1+0x5b8], R12 ;  /* 0x0005b80c01007387 */ /* 0x0043e80000100800 */
[----:B-1----:R-:W2:Y:S04]  /*ec10*/  LDL.LU R12, [R1+0x120] ;  /* 0x00012000010c7983 */ /* 0x002ea80000300800 */
[----:B------:R-:W2:Y:S04]  /*ec20*/  LDL.LU R13, [R1+0x124] ;  /* 0x00012400010d7983 */ /* 0x000ea80000300800 */
[----:B------:R-:W2:Y:S04]  /*ec30*/  LDL.LU R14, [R1+0x128] ;  /* 0x00012800010e7983 */ /* 0x000ea80000300800 */
[----:B------:R-:W2:Y:S01]  /*ec40*/  LDL.LU R15, [R1+0x12c] ;  /* 0x00012c00010f7983 */ /* 0x000ea20000300800 */
[----:B------:R-:W-:-:S02]  /*ec50*/  LOP3.LUT R25, R9, 0x18, RZ, 0xfc, !PT ;  /* 0x0000001809197812 */ /* 0x000fc400078efcff */
[----:B----4-:R-:W-:Y:S02]  /*ec60*/  IADD3 R4, P3, PT, R7, R0, RZ ;  /* 0x0000000007047210 */ /* 0x010fe40007f7e0ff */
[----:B------:R-:W-:-:S03]  /*ec70*/  LOP3.LUT R9, R9, 0x1c, RZ, 0xfc, !PT ;  /* 0x0000001c09097812 */ /* 0x000fc600078efcff */
[----:B------:R-:W-:Y:S01]  /*ec80*/  IMAD.X R5, R24, 0x1, R8, P3 ;  /* 0x0000000118057824 */ /* 0x000fe200018e0608 */
[----:B------:R-:W-:Y:S02]  /*ec90*/  ISETP.GE.AND P6, PT, R9, R16, PT ;  /* 0x000000100900720c */ /* 0x000fe40003fc6270 */
[----:B------:R-:W-:Y:S02]  /*eca0*/  SEL R6, R6, RZ, !P0 ;  /* 0x000000ff06067207 */ /* 0x000fe40004000000 */
[----:B------:R1:W-:Y:S01]  /*ecb0*/  LDGSTS.E [R2+0x21000], desc[UR8][R4.64], P4 ;  /* 0x2100000004027fae */ /* 0x0003e2000a1a1008 */
[----:B--2---:R-:W-:Y:S03]  /*ecc0*/  HMMA.1688.F32.TF32 R8, R20, R10, R12 ;  /* 0x0000000a1408723c */ /* 0x004fe6000008100c */
[----:B------:R-:W2:Y:S04]  /*ecd0*/  LDL.LU R15, [R1+0x5bc] ;  /* 0x0005bc00010f7983 */ /* 0x000ea80000300800 */
[----:B------:R-:W3:-:S12]  /*ece0*/  LDL.LU R12, [R1+0x5b8] ;  /* 0x0005b800010c7983 */ /* 0x000ed80000300800 */
[----:B------:R-:W-:Y:S04]  /*ecf0*/  STL.64 [R1+0x230], R8 ;  /* 0x0002300801007387 */ /* 0x000fe80000100a00 */
[----:B------:R4:W-:Y:S04]  /*ed00*/  STL.64 [R1+0x238], R10 ;  /* 0x0002380a01007387 */ /* 0x0009e80000100a00 */
[----:B----4-:R-:W4:Y:S04]  /*ed10*/  LDL.LU.64 R10, [R1+0x5b0] ;  /* 0x0005b000010a7983 */ /* 0x010f280000300a00 */
[----:B------:R-:W4:Y:S04]  /*ed20*/  LDL.LU.64 R8, [R1+0x5a8] ;  /* 0x0005a80001087983 */ /* 0x000f280000300a00 */
[----:B------:R-:W4:Y:S01]  /*ed30*/  LDL R13, [R1+0x478] ;  /* 0x00047800010d7983 */ /* 0x000f220000100800 */
[----:B------:R-:W-:-:S02]  /*ed40*/  ISETP.NE.U32.AND P2, PT, R6, RZ, PT ;  /* 0x000000ff0600720c */ /* 0x000fc40003f45070 */
[----:B------:R-:W-:Y:S02]  /*ed50*/  SEL R6, RZ, 0x4, P5 ;  /* 0x00000004ff067807 */ /* 0x000fe40002800000 */
[----:B------:R-:W-:Y:S02]  /*ed60*/  ISETP.GE.AND P5, PT, R25, R16, PT ;  /* 0x000000101900720c */ /* 0x000fe40003fa6270 */
[----:B------:R-:W1:Y:S01]  /*ed70*/  S2R R25, SR_TID.X ;  /* 0x0000000000197919 */ /* 0x000e620000002100 */
[----:B------:R-:W-:-:S04]  /*ed80*/  SEL R6, R6, RZ, !P0 ;  /* 0x000000ff06067207 */ /* 0x000fc80004000000 */
[----:B------:R-:W-:Y:S02]  /*ed90*/  ISETP.NE.U32.AND P3, PT, R6, RZ, PT ;  /* 0x000000ff0600720c */ /* 0x000fe40003f65070 */
[----:B------:R-:W-:Y:S02]  /*eda0*/  SEL R6, RZ, 0x4, P5 ;  /* 0x00000004ff067807 */ /* 0x000fe40002800000 */
[----:B------:R-:W-:Y:S02]  /*edb0*/  SEL R7, RZ, 0x4, P6 ;  /* 0x00000004ff077807 */ /* 0x000fe40003000000 */
[----:B-1----:R-:W-:Y:S02]  /*edc0*/  SEL R5, R6, RZ, !P0 ;  /* 0x000000ff06057207 */ /* 0x002fe40004000000 */
[----:B------:R-:W-:Y:S02]  /*edd0*/  SEL R6, R7, RZ, !P0 ;  /* 0x000000ff07067207 */ /* 0x000fe40004000000 */
[----:B------:R-:W-:-:S02]  /*ede0*/  ISETP.NE.U32.AND P5, PT, R5, RZ, PT ;  /* 0x000000ff0500720c */ /* 0x000fc40003fa5070 */
[----:B------:R-:W-:-:S04]  /*edf0*/  LOP3.LUT R14, R25, 0x1f, RZ, 0xc0, !PT ;  /* 0x0000001f190e7812 */ /* 0x000fc800078ec0ff */
[----:B------:R-:W-:Y:S02]  /*ee00*/  ISETP.GE.AND P6, PT, R14, R16, PT ;  /* 0x000000100e00720c */ /* 0x000fe40003fc6270 */
[----:B------:R-:W4:Y:S01]  /*ee10*/  LDL R16, [R1+0x458] ;  /* 0x0004580001107983 */ /* 0x000f220000100800 */
[----:B--2---:R-:W-:-:S05]  /*ee20*/  IADD3 R4, P4, PT, R15, R0, RZ ;  /* 0x000000000f047210 */ /* 0x004fca0007f9e0ff */
[----:B---3--:R-:W-:Y:S01]  /*ee30*/  IMAD.X R5, R24, 0x1, R12, P4 ;  /* 0x0000000118057824 */ /* 0x008fe200020e060c */
[----:B------:R-:W-:Y:S02]  /*ee40*/  ISETP.NE.U32.AND P4, PT, R6, RZ, PT ;  /* 0x000000ff0600720c */ /* 0x000fe40003f85070 */
[----:B------:R-:W-:Y:S02]  /*ee50*/  SEL R12, RZ, 0x4, P6 ;  /* 0x00000004ff0c7807 */ /* 0x000fe40003000000 */
[----:B------:R1:W-:Y:S01]  /*ee60*/  LDGSTS.E [R2+0x21800], desc[UR8][R4.64], P1 ;  /* 0x2180000004027fae */ /* 0x0003e200089a1008 */
[----:B----4-:R-:W-:Y:S03]  /*ee70*/  HMMA.1688.F32.TF32 R8, R20, R26, R8 ;  /* 0x0000001a1408723c */ /* 0x010fe60000081008 */
[----:B------:R-:W1:Y:S01]  /*ee80*/  LDL R27, [R1+0x474] ;  /* 0x00047400011b7983 */ /* 0x000e620000100800 */
[----:B------:R-:W-:-:S15]  /*ee90*/  IADD3 R6, P6, PT, R13, R0, RZ ;  /* 0x000000000d067210 */ /* 0x000fde0007fde0ff */
[----:B------:R-:W-:Y:S04]  /*eea0*/  STL [R1+0x4d4], R8 ;  /* 0x0004d40801007387 */ /* 0x000fe80000100800 */
[----:B------:R-:W-:Y:S04]  /*eeb0*/  STL [R1+0x4d0], R9 ;  /* 0x0004d00901007387 */ /* 0x000fe80000100800 */
[----:B------:R-:W-:Y:S04]  /*eec0*/  STL [R1+0x4cc], R10 ;  /* 0x0004cc0a01007387 */ /* 0x000fe80000100800 */
[----:B------:R2:W-:Y:S04]  /*eed0*/  STL [R1+0x4c8], R11 ;  /* 0x0004c80b01007387 */ /* 0x0005e80000100800 */
[----:B------:R-:W3:Y:S04]  /*eee0*/  LDL R13, [R1+0x470] ;  /* 0x00047000010d7983 */ /* 0x000ee80000100800 */
[----:B------:R-:W4:Y:S04]  /*eef0*/  LDL R15, [R1+0x454] ;  /* 0x00045400010f7983 */ /* 0x000f280000100800 */
[----:B------:R-:W3:Y:S04]  /*ef00*/  LDL R14, [R1+0x46c] ;  /* 0x00046c00010e7983 */ /* 0x000ee80000100800 */
[----:B--2---:R-:W2:Y:S04]  /*ef10*/  LDL.LU R11, [R1+0x434] ;  /* 0x00043400010b7983 */ /* 0x004ea80000300800 */
[----:B------:R-:W2:Y:S04]  /*ef20*/  LDL.LU R25, [R1+0x430] ;  /* 0x0004300001197983 */ /* 0x000ea80000300800 */
[----:B------:R-:W2:Y:S01]  /*ef30*/  LDL R10, [R1+0x450] ;  /* 0x00045000010a7983 */ /* 0x000ea20000100800 */
[----:B------:R-:W-:-:S02]  /*ef40*/  IMAD.MOV.U32 R8, RZ, RZ, R3 ;  /* 0x000000ffff087224 */ /* 0x000fc400078e0003 */
[----:B------:R-:W-:Y:S02]  /*ef50*/  IMAD.MOV.U32 R9, RZ, RZ, R28 ;  /* 0x000000ffff097224 */ /* 0x000fe400078e001c */
[----:B------:R-:W-:Y:S01]  /*ef60*/  IMAD.X R7, R24, 0x1, R16, P6 ;  /* 0x0000000118077824 */ /* 0x000fe200030e0610 */
[----:B------:R-:W-:Y:S01]  /*ef70*/  SEL R12, R12, RZ, !P0 ;  /* 0x000000ff0c0c7207 */ /* 0x000fe20004000000 */
[----:B--2---:R2:W-:Y:S04]  /*ef80*/  STL.64 [R1+0x598], R10 ;  /* 0x0005980a01007387 */ /* 0x0045e80000100a00 */
[----:B------:R-:W3:Y:S04]  /*ef90*/  LDL.LU R3, [R1+0x5a4] ;  /* 0x0005a40001037983 */ /* 0x000ee80000300800 */
[----:B------:R-:W3:Y:S01]  /*efa0*/  LDL.LU R28, [R1+0x5a0] ;  /* 0x0005a000011c7983 */ /* 0x000ee20000300800 */
[----:B--2---:R-:W-:-:S03]  /*efb0*/  IMAD.MOV.U32 R10, RZ, RZ, R29 ;  /* 0x000000ffff0a7224 */ /* 0x004fc600078e001d */
[----:B------:R2:W-:Y:S01]  /*efc0*/  LDGSTS.E [R2+0x22000], desc[UR8][R6.64], P2 ;  /* 0x2200000006027fae */ /* 0x0005e200091a1008 */
[----:B------:R-:W-:-:S07]  /*efd0*/  IMAD.MOV.U32 R11, RZ, RZ, R17 ;  /* 0x000000ffff0b7224 */ /* 0x000fce00078e0011 */
[----:B------:R-:W-:Y:S01]  /*efe0*/  HMMA.1688.F32.TF32 R16, R20, R18, R8 ;  /* 0x000000121410723c */ /* 0x000fe20000081008 */
[----:B------:R-:W3:Y:S04]  /*eff0*/  LDL.LU.64 R10, [R1+0x598] ;  /* 0x00059800010a7983 */ /* 0x000ee80000300a00 */
[----:B------:R-:W3:-:S14]  /*f000*/  LDL R8, [R1+0x44c] ;  /* 0x00044c0001087983 */ /* 0x000edc0000100800 */
[----:B------:R-:W-:Y:S04]  /*f010*/  STL [R1+0x4e4], R16 ;  /* 0x0004e41001007387 */ /* 0x000fe80000100800 */
[----:B------:R-:W-:Y:S04]  /*f020*/  STL [R1+0x4e0], R17 ;  /* 0x0004e01101007387 */ /* 0x000fe80000100800 */
[----:B------:R-:W-:Y:S04]  /*f030*/  STL [R1+0x4dc], R18 ;  /* 0x0004dc1201007387 */ /* 0x000fe80000100800 */
[----:B------:R2:W-:Y:S04]  /*f040*/  STL [R1+0x4d8], R19 ;  /* 0x0004d81301007387 */ /* 0x0005e80000100800 */
[----:B------:R-:W3:Y:S01]  /*f050*/  LDL.LU R9, [R1+0x42c] ;  /* 0x00042c0001097983 */ /* 0x000ee20000300800 */
[----:B-1----:R-:W-:-:S03]  /*f060*/  IADD3 R4, P0, PT, R27, R0, RZ ;  /* 0x000000001b047210 */ /* 0x002fc60007f1e0ff */
[----:B------:R-:W3:Y:S01]  /*f070*/  LDL.LU R26, [R1+0x428] ;  /* 0x00042800011a7983 */ /* 0x000ee20000300800 */
[----:B------:R-:W-:Y:S01]  /*f080*/  ISETP.NE.U32.AND P1, PT, R12, RZ, PT ;  /* 0x000000ff0c00720c */ /* 0x000fe20003f25070 */
[----:B----4-:R-:W-:Y:S02]  /*f090*/  IMAD.X R5, R24, 0x1, R15, P0 ;  /* 0x0000000118057824 */ /* 0x010fe400000e060f */
[----:B------:R1:W-:Y:S01]  /*f0a0*/  STL [R1+0x4e8], R0 ;  /* 0x0004e80001007387 */ /* 0x0003e20000100800 */
[----:B---3--:R-:W-:-:S03]  /*f0b0*/  IADD3 R12, P6, PT, R13, R0, RZ ;  /* 0x000000000d0c7210 */ /* 0x008fc60007fde0ff */
[----:B------:R-:W3:Y:S01]  /*f0c0*/  LDL.LU R20, [R1+0x420] ;  /* 0x0004200001147983 */ /* 0x000ee20000300800 */
[----:B--2---:R-:W-:-:S03]  /*f0d0*/  IADD3 R6, P0, PT, R14, R0, RZ ;  /* 0x000000000e067210 */ /* 0x004fc60007f1e0ff */
[----:B------:R-:W2:Y:S04]  /*f0e0*/  LDL.LU R19, [R1+0x424] ;  /* 0x0004240001137983 */ /* 0x000ea80000300800 */
[----:B------:R-:W4:Y:S04]  /*f0f0*/  LDL.LU R21, [R1+0x418] ;  /* 0x0004180001157983 */ /* 0x000f280000300800 */
[----:B------:R1:W-:Y:S04]  /*f100*/  LDGSTS.E [R2+0x22800], desc[UR8][R4.64], P3 ;  /* 0x2280000004027fae */ /* 0x0003e800099a1008 */
[----:B------:R-:W-:Y:S01]  /*f110*/  STL [R1+0x4ec], R11 ;  /* 0x0004ec0b01007387 */ /* 0x000fe20000100800 */
[----:B------:R-:W-:Y:S01]  /*f120*/  IMAD.X R13, R24, 0x1, R10, P6 ;  /* 0x00000001180d7824 */ /* 0x000fe200030e060a */
[----:B-1----:R-:W-:-:S02]  /*f130*/  IADD3 R4, P2, PT, R3, R11, RZ ;  /* 0x0000000b03047210 */ /* 0x002fc40007f5e0ff */
[----:B------:R-:W-:Y:S04]  /*f140*/  STL [R1+0x4f0], R24 ;  /* 0x0004f01801007387 */ /* 0x000fe80000100800 */
[----:B------:R-:W4:Y:S04]  /*f150*/  LDL.LU R0, [R1+0x414] ;  /* 0x0004140001007983 */ /* 0x000f280000300800 */
[----:B------:R-:W4:Y:S04]  /*f160*/  LDL.LU R17, [R1+0x41c] ;  /* 0x00041c0001117983 */ /* 0x000f280000300800 */
[----:B------:R-:W4:Y:S01]  /*f170*/  LDL.LU R23, [R1+0x408] ;  /* 0x0004080001177983 */ /* 0x000f220000300800 */
[----:B------:R-:W-:-:S03]  /*f180*/  IMAD.X R7, R24, 0x1, R8, P0 ;  /* 0x0000000118077824 */ /* 0x000fc600000e0608 */
[----:B------:R-:W4:Y:S01]  /*f190*/  LDL.LU R22, [R1+0x410] ;  /* 0x0004100001167983 */ /* 0x000f220000300800 */
[----:B------:R-:W-:-:S03]  /*f1a0*/  IMAD.X R5, R25, 0x1, R28, P2 ;  /* 0x0000000119057824 */ /* 0x000fc600010e061c */
[----:B------:R1:W-:Y:S01]  /*f1b0*/  LDGSTS.E [R2+0x23000], desc[UR8][R12.64], P5 ;  /* 0x230000000c027fae */ /* 0x0003e2000a9a1008 */
[----:B------:R-:W2:Y:S01]  /*f1c0*/  S2R R15, SR_TID.X ;  /* 0x00000000000f7919 */ /* 0x000ea20000002100 */
[----:B------:R-:W-:Y:S02]  /*f1d0*/  ULEA UR10, UR6, UR5, 0x10 ;  /* 0x00000005060a7291 */ /* 0x000fe4000f8e80ff */
[----:B------:R2:W-:Y:S04]  /*f1e0*/  LDGSTS.E [R2+0x23800], desc[UR8][R6.64], P4 ;  /* 0x2380000006027fae */ /* 0x0005e8000a1a1008 */
[----:B------:R-:W-:Y:S01]  /*f1f0*/  STL [R1+0x4f4], R9 ;  /* 0x0004f40901007387 */ /* 0x000fe20000100800 */
[----:B-1----:R-:W-:-:S03]  /*f200*/  IADD3 R12, P0, PT, R3, R9, RZ ;  /* 0x00000009030c7210 */ /* 0x002fc60007f1e0ff */
[----:B------:R1:W-:Y:S04]  /*f210*/  STL [R1+0x4f8], R25 ;  /* 0x0004f81901007387 */ /* 0x0003e80000100800 */
[----:B------:R-:W4:Y:S04]  /*f220*/  LDL R14, [R1+0x3fc] ;  /* 0x0003fc00010e7983 */ /* 0x000f280000100800 */
[----:B------:R-:W0:Y:S04]  /*f230*/  LDGDEPBAR ;  /* 0x00000000000079af */ /* 0x000e280000000000 */
[----:B-1----:R-:W4:Y:S04]  /*f240*/  LDL.LU R25, [R1+0x404] ;  /* 0x0004040001197983 */ /* 0x002f280000300800 */
[----:B------:R-:W4:Y:S04]  /*f250*/  LDL.LU R9, [R1+0x3d0] ;  /* 0x0003d00001097983 */ /* 0x000f280000300800 */
[----:B------:R-:W4:Y:S01]  /*f260*/  LDL.LU R24, [R1+0x40c] ;  /* 0x00040c0001187983 */ /* 0x000f220000300800 */
[C---:B--2---:R-:W-:Y:S01]  /*f270*/  LOP3.LUT R29, R15.reuse, 0xe0, RZ, 0xc0, !PT ;  /* 0x000000e00f1d7812 */ /* 0x044fe200078ec0ff */
[----:B------:R-:W-:-:S02]  /*f280*/  IMAD.SHL.U32 R10, R15, 0x4, RZ ;  /* 0x000000040f0a7824 */ /* 0x000fc400078e00ff */
[----:B------:R-:W2:Y:S01]  /*f290*/  LDL.LU R11, [R1+0x3d8] ;  /* 0x0003d800010b7983 */ /* 0x000ea20000300800 */
[----:B------:R-:W-:Y:S01]  /*f2a0*/  SHF.R.U32.HI R8, RZ, 0x1, R29 ;  /* 0x00000001ff087819 */ /* 0x000fe2000001161d */
[----:B------:R-:W-:Y:S02]  /*f2b0*/  IMAD.X R13, R26, 0x1, R28, P0 ;  /* 0x000000011a0d7824 */ /* 0x000fe400000e061c */
[----:B------:R-:W2:Y:S01]  /*f2c0*/  LDL.LU R16, [R1+0x3e0] ;  /* 0x0003e00001107983 */ /* 0x000ea20000300800 */
[----:B------:R-:W-:Y:S02]  /*f2d0*/  LOP3.LUT R8, R8, 0x7fc, R10, 0x78, !PT ;  /* 0x000007fc08087812 */ /* 0x000fe400078e780a */
[----:B------:R-:W-:Y:S01]  /*f2e0*/  IADD3 R6, P2, PT, R3, R19, RZ ;  /* 0x0000001303067210 */ /* 0x000fe20007f5e0ff */
[----:B------:R-:W2:Y:S02]  /*f2f0*/  LDL.LU R18, [R1+0x3e8] ;  /* 0x0003e80001127983 */ /* 0x000ea40000300800 */
[----:B------:R-:W-:-:S02]  /*f300*/  VIADD R2, R8, UR10 ;  /* 0x0000000a08027c36 */ /* 0x000fc40008000000 */
[----:B------:R-:W2:Y:S04]  /*f310*/  LDL.LU R8, [R1+0x3f0] ;  /* 0x0003f00001087983 */ /* 0x000ea80000300800 */
[----:B------:R-:W2:Y:S01]  /*f320*/  LDL.LU R10, [R1+0x3f8] ;  /* 0x0003f800010a7983 */ /* 0x000ea20000300800 */
[----:B---3--:R-:W-:-:S03]  /*f330*/  IMAD.X R7, R20, 0x1, R28, P2 ;  /* 0x0000000114077824 */ /* 0x008fc600010e061c */
[----:B------:R-:W3:Y:S04]  /*f340*/  LDL.LU R27, [R1+0x400] ;  /* 0x00040000011b7983 */ /* 0x000ee80000300800 */
[----:B------:R1:W-:Y:S04]  /*f350*/  STL [R1+0x4fc], R19 ;  /* 0x0004fc1301007387 */ /* 0x0003e80000100800 */
[----:B------:R-:W-:Y:S04]  /*f360*/  LDGSTS.E [R2], desc[UR8][R4.64], P1 ;  /* 0x0000000004027fae */ /* 0x000fe800089a1008 */
[----:B------:R4:W-:Y:S04]  /*f370*/  LDGSTS.E [R2+0x800], desc[UR8][R12.64], P1 ;  /* 0x008000000c027fae */ /* 0x0009e800089a1008 */
[----:B-1----:R-:W2:Y:S04]  /*f380*/  LDL.LU R19, [R1+0x3c8] ;  /* 0x0003c80001137983 */ /* 0x002ea80000300800 */
[----:B------:R-:W-:Y:S04]  /*f390*/  STL [R1+0x500], R26 ;  /* 0x0005001a01007387 */ /* 0x000fe80000100800 */
[----:B------:R-:W-:Y:S01]  /*f3a0*/  LDGSTS.E [R2+0x1000], desc[UR8][R6.64], P1 ;  /* 0x0100000006027fae */ /* 0x000fe200089a1008 */
[----:B----4-:R-:W-:-:S02]  /*f3b0*/  IADD3 R12, P2, PT, R3, R0, RZ ;  /* 0x00000000030c7210 */ /* 0x010fc40007f5e0ff */
[----:B------:R-:W-:Y:S01]  /*f3c0*/  IADD3 R4, P0, PT, R3, R17, RZ ;  /* 0x0000001103047210 */ /* 0x000fe20007f1e0ff */
[----:B------:R1:W-:Y:S04]  /*f3d0*/  STL [R1+0x504], R17 ;  /* 0x0005041101007387 */ /* 0x0003e80000100800 */
[--C-:B------:R-:W-:Y:S02]  /*f3e0*/  IMAD.X R5, R21, 0x1, R28.reuse, P0 ;  /* 0x0000000115057824 */ /* 0x100fe400000e061c */
[----:B------:R-:W-:-:S03]  /*f3f0*/  IMAD.X R13, R22, 0x1, R28, P2 ;  /* 0x00000001160d7824 */ /* 0x000fc600010e061c */
[----:B------:R4:W-:Y:S04]  /*f400*/  LDGSTS.E [R2+0x1800], desc[UR8][R4.64], P1 ;  /* 0x0180000004027fae */ /* 0x0009e800089a1008 */
[----:B-1----:R-:W2:Y:S04]  /*f410*/  LDL.LU R17, [R1+0x3f4] ;  /* 0x0003f40001117983 */ /* 0x002ea80000300800 */
[----:B------:R-:W-:Y:S04]  /*f420*/  STL [R1+0x508], R20 ;  /* 0x0005081401007387 */ /* 0x000fe80000100800 */
[----:B------:R1:W-:Y:S04]  /*f430*/  STL [R1+0x50c], R0 ;  /* 0x00050c0001007387 */ /* 0x0003e80000100800 */
[----:B------:R4:W-:Y:S04]  /*f440*/  LDGSTS.E [R2+0x2000], desc[UR8][R12.64], P1 ;  /* 0x020000000c027fae */ /* 0x0009e800089a1008 */
[----:B-1----:R-:W2:Y:S04]  /*f450*/  LDL.LU R0, [R1+0x3ec] ;  /* 0x0003ec0001007983 */ /* 0x002ea80000300800 */
[----:B------:R-:W-:Y:S01]  /*f460*/  STL [R1+0x510], R21 ;  /* 0x0005101501007387 */ /* 0x000fe20000100800 */
[----:B----4-:R-:W-:-:S02]  /*f470*/  IADD3 R4, P2, PT, R3, R25, RZ ;  /* 0x0000001903047210 */ /* 0x010fc40007f5e0ff */
[----:B------:R-:W-:Y:S01]  /*f480*/  IADD3 R6, P0, PT, R3, R24, RZ ;  /* 0x0000001803067210 */ /* 0x000fe20007f1e0ff */
[----:B------:R1:W-:Y:S04]  /*f490*/  STL [R1+0x514], R24 ;  /* 0x0005141801007387 */ /* 0x0003e80000100800 */
[----:B------:R-:W-:Y:S01]  /*f4a0*/  IMAD.X R7, R23, 0x1, R28, P0 ;  /* 0x0000000117077824 */ /* 0x000fe200000e061c */
[----:B------:R-:W-:-:S04]  /*f4b0*/  IADD3 R12, P0, PT, R3, R14, RZ ;  /* 0x0000000e030c7210 */ /* 0x000fc80007f1e0ff */
[----:B------:R4:W-:Y:S04]  /*f4c0*/  LDGSTS.E [R2+0x2800], desc[UR8][R6.64], P1 ;  /* 0x0280000006027fae */ /* 0x0009e800089a1008 */
[----:B-1----:R-:W2:Y:S04]  /*f4d0*/  LDL.LU R24, [R1+0x3e4] ;  /* 0x0003e40001187983 */ /* 0x002ea80000300800 */
[----:B------:R-:W-:Y:S04]  /*f4e0*/  STL [R1+0x518], R22 ;  /* 0x0005181601007387 */ /* 0x000fe80000100800 */
[----:B------:R-:W-:Y:S04]  /*f4f0*/  STL [R1+0x51c], R25 ;  /* 0x00051c1901007387 */ /* 0x000fe80000100800 */
[----:B------:R1:W-:Y:S04]  /*f500*/  STL [R1+0x520], R23 ;  /* 0x0005201701007387 */ /* 0x0003e80000100800 */
[----:B------:R-:W2:Y:S04]  /*f510*/  LDL R14, [R1+0x3d4] ;  /* 0x0003d400010e7983 */ /* 0x000ea80000100800 */
[----:B-1----:R-:W2:Y:S04]  /*f520*/  LDL.LU R23, [R1+0x3a0] ;  /* 0x0003a00001177983 */ /* 0x002ea80000300800 */
[----:B------:R-:W2:Y:S01]  /*f530*/  LDL.LU R25, [R1+0x3dc] ;  /* 0x0003dc0001197983 */ /* 0x000ea20000300800 */
[----:B---3--:R-:W-:-:S03]  /*f540*/  IMAD.X R5, R27, 0x1, R28, P2 ;  /* 0x000000011b057824 */ /* 0x008fc600010e061c */
[----:B------:R-:W3:Y:S01]  /*f550*/  LDL.LU R22, [R1+0x3a8] ;  /* 0x0003a80001167983 */ /* 0x000ee20000300800 */
[----:B--2---:R-:W-:-:S03]  /*f560*/  IMAD.X R13, R10, 0x1, R28, P0 ;  /* 0x000000010a0d7824 */ /* 0x004fc600000e061c */
[----:B------:R-:W2:Y:S04]  /*f570*/  LDL.LU R21, [R1+0x3b0] ;  /* 0x0003b00001157983 */ /* 0x000ea80000300800 */
[----:B------:R-:W2:Y:S04]  /*f580*/  LDL.LU R20, [R1+0x3b8] ;  /* 0x0003b80001147983 */ /* 0x000ea80000300800 */
[----:B------:R-:W2:Y:S04]  /*f590*/  LDL.LU R26, [R1+0x3c0] ;  /* 0x0003c000011a7983 */ /* 0x000ea80000300800 */
[----:B------:R-:W-:Y:S04]  /*f5a0*/  STL [R1+0x524], R27 ;  /* 0x0005241b01007387 */ /* 0x000fe80000100800 */
[----:B------:R1:W-:Y:S04]  /*f5b0*/  LDGSTS.E [R2+0x3000], desc[UR8][R4.64], P1 ;  /* 0x0300000004027fae */ /* 0x0003e800089a1008 */
[----:B------:R1:W-:Y:S01]  /*f5c0*/  LDGSTS.E [R2+0x3800], desc[UR8][R12.64], P1 ;  /* 0x038000000c027fae */ /* 0x0003e200089a1008 */
[----:B----4-:R-:W-:-:S03]  /*f5d0*/  IADD3 R6, P2, PT, R3, R17, RZ ;  /* 0x0000001103067210 */ /* 0x010fc60007f5e0ff */
[----:B------:R4:W-:Y:S02]  /*f5e0*/  STL [R1+0x528], R17 ;  /* 0x0005281101007387 */ /* 0x0009e40000100800 */
[----:B------:R-:W-:-:S05]  /*f5f0*/  IMAD.X R7, R8, 0x1, R28, P2 ;  /* 0x0000000108077824 */ /* 0x000fca00010e061c */
[----:B------:R-:W-:Y:S04]  /*f600*/  LDGSTS.E [R2+0x4000], desc[UR8][R6.64], P1 ;  /* 0x0400000006027fae */ /* 0x000fe800089a1008 */
[----:B----4-:R-:W4:Y:S01]  /*f610*/  LDL.LU R17, [R1+0x3cc] ;  /* 0x0003cc0001117983 */ /* 0x010f220000300800 */
[----:B-1----:R-:W-:-:S03]  /*f620*/  IADD3 R4, P0, PT, R3, R0, RZ ;  /* 0x0000000003047210 */ /* 0x002fc60007f1e0ff */
[----:B------:R-:W-:Y:S04]  /*f630*/  STL [R1+0x52c], R10 ;  /* 0x00052c0a01007387 */ /* 0x000fe80000100800 */
[----:B------:R1:W-:Y:S01]  /*f640*/  STL [R1+0x530], R0 ;  /* 0x0005300001007387 */ /* 0x0003e20000100800 */
[----:B------:R-:W-:-:S05]  /*f650*/  IMAD.X R5, R18, 0x1, R28, P0 ;  /* 0x0000000112057824 */ /* 0x000fca00000e061c */
[----:B------:R1:W-:Y:S04]  /*f660*/  LDGSTS.E [R2+0x4800], desc[UR8][R4.64], P1 ;  /* 0x0480000004027fae */ /* 0x0003e800089a1008 */
[----:B-1----:R-:W2:Y:S04]  /*f670*/  LDL.LU R0, [R1+0x3c4] ;  /* 0x0003c40001007983 */ /* 0x002ea80000300800 */
[----:B------:R-:W-:Y:S01]  /*f680*/  STL [R1+0x534], R8 ;  /* 0x0005340801007387 */ /* 0x000fe20000100800 */
[----:B------:R-:W-:-:S03]  /*f690*/  IADD3 R12, P2, PT, R3, R24, RZ ;  /* 0x00000018030c7210 */ /* 0x000fc60007f5e0ff */
[----:B------:R1:W-:Y:S02]  /*f6a0*/  STL [R1+0x538], R24 ;  /* 0x0005381801007387 */ /* 0x0003e40000100800 */
[----:B------:R-:W-:-:S05]  /*f6b0*/  IMAD.X R13, R16, 0x1, R28, P2 ;  /* 0x00000001100d7824 */ /* 0x000fca00010e061c */
[----:B------:R4:W-:Y:S04]  /*f6c0*/  LDGSTS.E [R2+0x5000], desc[UR8][R12.64], P1 ;  /* 0x050000000c027fae */ /* 0x0009e800089a1008 */
[----:B-1----:R-:W3:Y:S01]  /*f6d0*/  LDL.LU R24, [R1+0x3bc] ;  /* 0x0003bc0001187983 */ /* 0x002ee20000300800 */
[----:B------:R-:W-:-:S03]  /*f6e0*/  IADD3 R4, P2, PT, R3, R14, RZ ;  /* 0x0000000e03047210 */ /* 0x000fc60007f5e0ff */
[----:B------:R-:W-:Y:S04]  /*f6f0*/  STL [R1+0x53c], R18 ;  /* 0x00053c1201007387 */ /* 0x000fe80000100800 */
[----:B------:R-:W-:Y:S01]  /*f700*/  STL [R1+0x540], R25 ;  /* 0x0005401901007387 */ /* 0x000fe20000100800 */
[----:B------:R-:W-:-:S03]  /*f710*/  IADD3 R6, P0, PT, R3, R25, RZ ;  /* 0x0000001903067210 */ /* 0x000fc60007f1e0ff */
[----:B------:R1:W-:Y:S04]  /*f720*/  STL [R1+0x544], R16 ;  /* 0x0005441001007387 */ /* 0x0003e80000100800 */
[----:B------:R-:W3:Y:S04]  /*f730*/  LDL R14, [R1+0x3ac] ;  /* 0x0003ac00010e7983 */ /* 0x000ee80000100800 */
[----:B-1----:R-:W3:Y:S04]  /*f740*/  LDL.LU R16, [R1+0x378] ;  /* 0x0003780001107983 */ /* 0x002ee80000300800 */
[----:B------:R-:W3:Y:S01]  /*f750*/  LDL.LU R25, [R1+0x3b4] ;  /* 0x0003b40001197983 */ /* 0x000ee20000300800 */
[----:B------:R-:W-:-:S03]  /*f760*/  IMAD.X R7, R11, 0x1, R28, P0 ;  /* 0x000000010b077824 */ /* 0x000fc600000e061c */
[----:B------:R-:W3:Y:S01]  /*f770*/  LDL.LU R18, [R1+0x380] ;  /* 0x0003800001127983 */ /* 0x000ee20000300800 */
[----:B------:R-:W-:-:S03]  /*f780*/  IMAD.X R5, R9, 0x1, R28, P2 ;  /* 0x0000000109057824 */ /* 0x000fc600010e061c */
[----:B------:R-:W3:Y:S04]  /*f790*/  LDL.LU R8, [R1+0x388] ;  /* 0x0003880001087983 */ /* 0x000ee80000300800 */
[----:B------:R-:W3:Y:S04]  /*f7a0*/  LDL.LU R10, [R1+0x390] ;  /* 0x00039000010a7983 */ /* 0x000ee80000300800 */
[----:B------:R-:W3:Y:S04]  /*f7b0*/  LDL.LU R27, [R1+0x398] ;  /* 0x00039800011b7983 */ /* 0x000ee80000300800 */
[----:B------:R2:W-:Y:S04]  /*f7c0*/  LDGSTS.E [R2+0x5800], desc[UR8][R6.64], P1 ;  /* 0x0580000006027fae */ /* 0x0005e800089a1008 */
[----:B------:R-:W-:Y:S04]  /*f7d0*/  STL [R1+0x548], R11 ;  /* 0x0005480b01007387 */ /* 0x000fe80000100800 */
[----:B------:R3:W-:Y:S01]  /*f7e0*/  LDGSTS.E [R2+0x6000], desc[UR8][R4.64], P1 ;  /* 0x0600000004027fae */ /* 0x0007e200089a1008 */
[----:B----4-:R-:W-:-:S03]  /*f7f0*/  IADD3 R12, P0, PT, R3, R17, RZ ;  /* 0x00000011030c7210 */ /* 0x010fc60007f1e0ff */
[----:B------:R1:W-:Y:S02]  /*f800*/  STL [R1+0x54c], R17 ;  /* 0x00054c1101007387 */ /* 0x0003e40000100800 */
[----:B------:R-:W-:-:S05]  /*f810*/  IMAD.X R13, R19, 0x1, R28, P0 ;  /* 0x00000001130d7824 */ /* 0x000fca00000e061c */
[----:B------:R-:W-:Y:S04]  /*f820*/  LDGSTS.E [R2+0x6800], desc[UR8][R12.64], P1 ;  /* 0x068000000c027fae */ /* 0x000fe800089a1008 */
[----:B-1----:R-:W4:Y:S01]  /*f830*/  LDL.LU R17, [R1+0x3a4] ;  /* 0x0003a40001117983 */ /* 0x002f220000300800 */
[----:B--2---:R-:W-:-:S03]  /*f840*/  IADD3 R6, P2, PT, R3, R0, RZ ;  /* 0x0000000003067210 */ /* 0x004fc60007f5e0ff */
[----:B------:R-:W-:Y:S04]  /*f850*/  STL [R1+0x550], R9 ;  /* 0x0005500901007387 */ /* 0x000fe80000100800 */
[----:B------:R1:W-:Y:S01]  /*f860*/  STL [R1+0x554], R0 ;  /* 0x0005540001007387 */ /* 0x0003e20000100800 */
[----:B------:R-:W-:-:S05]  /*f870*/  IMAD.X R7, R26, 0x1, R28, P2 ;  /* 0x000000011a077824 */ /* 0x000fca00010e061c */
[----:B------:R2:W-:Y:S04]  /*f880*/  LDGSTS.E [R2+0x7000], desc[UR8][R6.64], P1 ;  /* 0x0700000006027fae */ /* 0x0005e800089a1008 */
[----:B-1----:R-:W4:Y:S04]  /*f890*/  LDL.LU R0, [R1+0x39c] ;  /* 0x00039c0001007983 */ /* 0x002f280000300800 */
[----:B------:R-:W-:Y:S01]  /*f8a0*/  STL [R1+0x558], R19 ;  /* 0x0005581301007387 */ /* 0x000fe20000100800 */
[----:B---3--:R-:W-:-:S03]  /*f8b0*/  IADD3 R4, P0, PT, R3, R24, RZ ;  /* 0x0000001803047210 */ /* 0x008fc60007f1e0ff */
[----:B------:R1:W-:Y:S02]  /*f8c0*/  STL [R1+0x55c], R24 ;  /* 0x00055c1801007387 */ /* 0x0003e40000100800 */
[----:B------:R-:W-:-:S05]  /*f8d0*/  IMAD.X R5, R20, 0x1, R28, P0 ;  /* 0x0000000114057824 */ /* 0x000fca00000e061c */
[----:B------:R4:W-:Y:S04]  /*f8e0*/  LDGSTS.E [R2+0x7800], desc[UR8][R4.64], P1 ;  /* 0x0780000004027fae */ /* 0x0009e800089a1008 */
[----:B-1----:R-:W3:Y:S04]  /*f8f0*/  LDL.LU R24, [R1+0x394] ;  /* 0x0003940001187983 */ /* 0x002ee80000300800 */
[----:B------:R-:W-:Y:S01]  /*f900*/  STL [R1+0x560], R26 ;  /* 0x0005601a01007387 */ /* 0x000fe20000100800 */
[----:B--2---:R-:W-:-:S03]  /*f910*/  IADD3 R6, P0, PT, R3, R14, RZ ;  /* 0x0000000e03067210 */ /* 0x004fc60007f1e0ff */
[----:B------:R-:W-:Y:S01]  /*f920*/  STL [R1+0x564], R25 ;  /* 0x0005641901007387 */ /* 0x000fe20000100800 */
[----:B------:R-:W-:-:S03]  /*f930*/  IADD3 R12, P2, PT, R3, R25, RZ ;  /* 0x00000019030c7210 */ /* 0x000fc60007f5e0ff */
[----:B------:R1:W-:Y:S04]  /*f940*/  STL [R1+0x568], R20 ;  /* 0x0005681401007387 */ /* 0x0003e80000100800 */
[----:B------:R-:W2:Y:S04]  /*f950*/  LDL R14, [R1+0x384] ;  /* 0x00038400010e7983 */ /* 0x000ea80000100800 */
[----:B-1----:R-:W2:Y:S04]  /*f960*/  LDL.LU R20, [R1+0x350] ;  /* 0x0003500001147983 */ /* 0x002ea80000300800 */
[----:B------:R-:W2:Y:S01]  /*f970*/  LDL.LU R25, [R1+0x38c] ;  /* 0x00038c0001197983 */ /* 0x000ea20000300800 */
[----:B------:R-:W-:-:S03]  /*f980*/  IMAD.X R13, R21, 0x1, R28, P2 ;  /* 0x00000001150d7824 */ /* 0x000fc600010e061c */
[----:B------:R-:W2:Y:S04]  /*f990*/  LDL.LU R26, [R1+0x358] ;  /* 0x00035800011a7983 */ /* 0x000ea80000300800 */
[----:B------:R-:W2:Y:S04]  /*f9a0*/  LDL.LU R19, [R1+0x360] ;  /* 0x0003600001137983 */ /* 0x000ea80000300800 */
[----:B------:R-:W2:Y:S01]  /*f9b0*/  LDL.LU R9, [R1+0x368] ;  /* 0x0003680001097983 */ /* 0x000ea20000300800 */
[----:B------:R-:W-:-:S03]  /*f9c0*/  IMAD.X R7, R22, 0x1, R28, P0 ;  /* 0x0000000116077824 */ /* 0x000fc600000e061c */
[----:B------:R-:W2:Y:S04]  /*f9d0*/  LDL.LU R11, [R1+0x370] ;  /* 0x00037000010b7983 */ /* 0x000ea80000300800 */
[----:B------:R-:W-:Y:S04]  /*f9e0*/  STL [R1+0x56c], R21 ;  /* 0x00056c1501007387 */ /* 0x000fe80000100800 */
[----:B------:R1:W-:Y:S04]  /*f9f0*/  LDGSTS.E [R2+0x8000], desc[UR8][R12.64], P1 ;  /* 0x080000000c027fae */ /* 0x0003e800089a1008 */
[----:B------:R3:W-:Y:S01]  /*fa00*/  LDGSTS.E [R2+0x8800], desc[UR8][R6.64], P1 ;  /* 0x0880000006027fae */ /* 0x0007e200089a1008 */
[----:B----4-:R-:W-:-:S03]  /*fa10*/  IADD3 R4, P2, PT, R3, R17, RZ ;  /* 0x0000001103047210 */ /* 0x010fc60007f5e0ff */
[----:B------:R4:W-:Y:S02]  /*fa20*/  STL [R1+0x570], R17 ;  /* 0x0005701101007387 */ /* 0x0009e40000100800 */
[----:B------:R-:W-:-:S05]  /*fa30*/  IMAD.X R5, R23, 0x1, R28, P2 ;  /* 0x0000000117057824 */ /* 0x000fca00010e061c */
[----:B------:R1:W-:Y:S04]  /*fa40*/  LDGSTS.E [R2+0x9000], desc[UR8][R4.64], P1 ;  /* 0x0900000004027fae */ /* 0x0003e800089a1008 */
[----:B----4-:R-:W4:Y:S04]  /*fa50*/  LDL.LU R17, [R1+0x37c] ;  /* 0x00037c0001117983 */ /* 0x010f280000300800 */
[----:B------:R-:W-:Y:S01]  /*fa60*/  STL [R1+0x574], R22 ;  /* 0x0005741601007387 */ /* 0x000fe20000100800 */
[----:B-1----:R-:W-:-:S03]  /*fa70*/  IADD3 R12, P0, PT, R3, R0, RZ ;  /* 0x00000000030c7210 */ /* 0x002fc60007f1e0ff */
[----:B------:R1:W-:Y:S04]  /*fa80*/  STL [R1+0x578], R0 ;  /* 0x0005780001007387 */ /* 0x0003e80000100800 */
[----:B-1----:R-:W4:Y:S04]  /*fa90*/  LDL.LU R0, [R1+0x374] ;  /* 0x0003740001007983 */ /* 0x002f280000300800 */
[----:B------:R1:W-:Y:S01]  /*faa0*/  STL [R1+0x57c], R23 ;  /* 0x00057c1701007387 */ /* 0x0003e20000100800 */
[----:B------:R-:W-:-:S05]  /*fab0*/  IMAD.X R13, R27, 0x1, R28, P0 ;  /* 0x000000011b0d7824 */ /* 0x000fca00000e061c */
[----:B------:R2:W-:Y:S04]  /*fac0*/  LDGSTS.E [R2+0x9800], desc[UR8][R12.64], P1 ;  /* 0x098000000c027fae */ /* 0x0005e800089a1008 */
[----:B-1----:R-:W4:Y:S01]  /*fad0*/  LDL.LU R23, [R1+0x36c] ;  /* 0x00036c0001177983 */ /* 0x002f220000300800 */
[----:B---3--:R-:W-:-:S03]  /*fae0*/  IADD3 R6, P2, PT, R3, R24, RZ ;  /* 0x0000001803067210 */ /* 0x008fc60007f5e0ff */
[----:B------:R1:W-:Y:S02]  /*faf0*/  STL [R1+0x580], R24 ;  /* 0x0005801801007387 */ /* 0x0003e40000100800 */
[----:B------:R-:W-:-:S05]  /*fb00*/  IMAD.X R7, R10, 0x1, R28, P2 ;  /* 0x000000010a077824 */ /* 0x000fca00010e061c */
[----:B------:R4:W-:Y:S04]  /*fb10*/  LDGSTS.E [R2+0xa000], desc[UR8][R6.64], P1 ;  /* 0x0a00000006027fae */ /* 0x0009e800089a1008 */
[----:B-1----:R-:W3:Y:S04]  /*fb20*/  LDL.LU R24, [R1+0x364] ;  /* 0x0003640001187983 */ /* 0x002ee80000300800 */
[----:B------:R-:W-:Y:S04]  /*fb30*/  STL [R1+0x584], R27 ;  /* 0x0005841b01007387 */ /* 0x000fe80000100800 */
[----:B--2---:R-:W-:Y:S01]  /*fb40*/  STL [R1+0x588], R25 ;  /* 0x0005881901007387 */ /* 0x004fe20000100800 */
[----:B------:R-:W-:-:S03]  /*fb50*/  IADD3 R4, P0, PT, R3, R25, RZ ;  /* 0x0000001903047210 */ /* 0x000fc60007f1e0ff */
[----:B------:R1:W-:Y:S04]  /*fb60*/  STL [R1+0x590], R10 ;  /* 0x0005900a01007387 */ /* 0x0003e80000100800 */
[----:B-1----:R-:W2:Y:S04]  /*fb70*/  LDL.LU R10, [R1+0x344] ;  /* 0x00034400010a7983 */ /* 0x002ea80000300800 */
[----:B------:R-:W2:Y:S04]  /*fb80*/  LDL.LU R29, [R1+0x34c] ;  /* 0x00034c00011d7983 */ /* 0x000ea80000300800 */
[----:B------:R-:W2:Y:S04]  /*fb90*/  LDL.LU R25, [R1+0x354] ;  /* 0x0003540001197983 */ /* 0x000ea80000300800 */
[----:B------:R-:W2:Y:S04]  /*fba0*/  LDL.LU R27, [R1+0x35c] ;  /* 0x00035c00011b7983 */ /* 0x000ea80000300800 */
[----:B------:R-:W2:Y:S04]  /*fbb0*/  LDL.LU R22, [R1+0x340] ;  /* 0x0003400001167983 */ /* 0x000ea80000300800 */
[----:B------:R-:W2:Y:S04]  /*fbc0*/  LDL.LU R21, [R1+0x348] ;  /* 0x0003480001157983 */ /* 0x000ea80000300800 */
[----:B------:R-:W2:Y:S01]  /*fbd0*/  LDL R15, [R1+0x33c] ;  /* 0x00033c00010f7983 */ /* 0x000ea20000100800 */
[----:B------:R-:W-:Y:S01]  /*fbe0*/  IADD3 R12, P2, PT, R3, R14, RZ ;  /* 0x0000000e030c7210 */ /* 0x000fe20007f5e0ff */
[----:B------:R-:W-:-:S04]  /*fbf0*/  IMAD.X R5, R8, 0x1, R28, P0 ;  /* 0x0000000108057824 */ /* 0x000fc800000e061c */
[----:B------:R-:W-:Y:S01]  /*fc00*/  IMAD.X R13, R18, 0x1, R28, P2 ;  /* 0x00000001120d7824 */ /* 0x000fe200010e061c */
[----:B------:R1:W-:Y:S04]  /*fc10*/  LDGSTS.E [R2+0xa800], desc[UR8][R4.64], P1 ;  /* 0x0a80000004027fae */ /* 0x0003e800089a1008 */
[----:B------:R1:W-:Y:S01]  /*fc20*/  LDGSTS.E [R2+0xb000], desc[UR8][R12.64], P1 ;  /* 0x0b0000000c027fae */ /* 0x0003e200089a1008 */
[----:B----4-:R-:W-:-:S05]  /*fc30*/  IADD3 R6, P0, PT, R3, R17, RZ ;  /* 0x0000001103067210 */ /* 0x010fca0007f1e0ff */
[----:B------:R-:W-:-:S05]  /*fc40*/  IMAD.X R7, R16, 0x1, R28, P0 ;  /* 0x0000000110077824 */ /* 0x000fca00000e061c */
[----:B------:R3:W-:Y:S01]  /*fc50*/  LDGSTS.E [R2+0xb800], desc[UR8][R6.64], P1 ;  /* 0x0b80000006027fae */ /* 0x0007e200089a1008 */
[----:B-1----:R-:W-:-:S05]  /*fc60*/  IADD3 R4, P2, PT, R3, R0, RZ ;  /* 0x0000000003047210 */ /* 0x002fca0007f5e0ff */
[----:B------:R-:W-:-:S05]  /*fc70*/  IMAD.X R5, R11, 0x1, R28, P2 ;  /* 0x000000010b057824 */ /* 0x000fca00010e061c */
[----:B------:R-:W-:Y:S01]  /*fc80*/  LDGSTS.E [R2+0xc000], desc[UR8][R4.64], P1 ;  /* 0x0c00000004027fae */ /* 0x000fe200089a1008 */
[----:B------:R-:W-:-:S05]  /*fc90*/  IADD3 R12, P0, PT, R3, R23, RZ ;  /* 0x00000017030c7210 */ /* 0x000fca0007f1e0ff */
[----:B------:R-:W-:-:S05]  /*fca0*/  IMAD.X R13, R9, 0x1, R28, P0 ;  /* 0x00000001090d7824 */ /* 0x000fca00000e061c */
[----:B------:R-:W-:Y:S01]  /*fcb0*/  LDGSTS.E [R2+0xc800], desc[UR8][R12.64], P1 ;  /* 0x0c8000000c027fae */ /* 0x000fe200089a1008 */
[----:B---3--:R-:W-:-:S05]  /*fcc0*/  IADD3 R6, P2, PT, R3, R24, RZ ;  /* 0x0000001803067210 */ /* 0x008fca0007f5e0ff */
[----:B------:R-:W-:-:S05]  /*fcd0*/  IMAD.X R7, R19, 0x1, R28, P2 ;  /* 0x0000000113077824 */ /* 0x000fca00010e061c */
[----:B------:R2:W-:Y:S02]  /*fce0*/  LDGSTS.E [R2+0xd000], desc[UR8][R6.64], P1 ;  /* 0x0d00000006027fae */ /* 0x0005e400089a1008 */
[C---:B--2---:R-:W-:Y:S02]  /*fcf0*/  IADD3 R6, P3, PT, R3.reuse, R10, RZ ;  /* 0x0000000a03067210 */ /* 0x044fe40007f7e0ff */
[C---:B------:R-:W-:Y:S02]  /*fd00*/  IADD3 R12, P2, PT, R3.reuse, R25, RZ ;  /* 0x00000019030c7210 */ /* 0x040fe40007f5e0ff */
[----:B------:R-:W-:-:S03]  /*fd10*/  IADD3 R4, P0, PT, R3, R27, RZ ;  /* 0x0000001b03047210 */ /* 0x000fc60007f1e0ff */
[--C-:B------:R-:W-:Y:S02]  /*fd20*/  IMAD.X R13, R20, 0x1, R28.reuse, P2 ;  /* 0x00000001140d7824 */ /* 0x100fe400010e061c */
[----:B------:R-:W-:Y:S01]  /*fd30*/  IMAD.X R5, R26, 0x1, R28, P0 ;  /* 0x000000011a057824 */ /* 0x000fe200000e061c */
[----:B------:R-:W-:-:S04]  /*fd40*/  IADD3 R14, P0, PT, R3, R29, RZ ;  /* 0x0000001d030e7210 */ /* 0x000fc80007f1e0ff */
[----:B------:R1:W-:Y:S01]  /*fd50*/  LDGSTS.E [R2+0xd800], desc[UR8][R4.64], P1 ;  /* 0x0d80000004027fae */ /* 0x0003e200089a1008 */
[----:B------:R-:W-:-:S03]  /*fd60*/  IMAD.X R7, R22, 0x1, R28, P3 ;  /* 0x0000000116077824 */ /* 0x000fc600018e061c */
[----:B------:R-:W-:Y:S01]  /*fd70*/  LDGSTS.E [R2+0xe000], desc[UR8][R12.64], P1 ;  /* 0x0e0000000c027fae */ /* 0x000fe200089a1008 */
[----:B-1----:R-:W-:Y:S01]  /*fd80*/  IADD3 R4, P2, PT, R3, R15, RZ ;  /* 0x0000000f03047210 */ /* 0x002fe20007f5e0ff */
[--C-:B------:R-:W-:Y:S02]  /*fd90*/  IMAD.X R15, R21, 0x1, R28.reuse, P0 ;  /* 0x00000001150f7824 */ /* 0x100fe400000e061c */
[----:B------:R-:W2:Y:S04]  /*fda0*/  LDL.LU R12, [R1+0x338] ;  /* 0x00033800010c7983 */ /* 0x000ea80000300800 */
[----:B------:R-:W3:Y:S04]  /*fdb0*/  LDL R13, [R1+0x1a0] ;  /* 0x0001a000010d7983 */ /* 0x000ee80000100800 */
[----:B------:R1:W-:Y:S04]  /*fdc0*/  LDGSTS.E [R2+0xe800], desc[UR8][R14.64], P1 ;  /* 0x0e8000000e027fae */ /* 0x0003e800089a1008 */
[----:B------:R4:W-:Y:S04]  /*fdd0*/  LDGSTS.E [R2+0xf000], desc[UR8][R6.64], P1 ;  /* 0x0f00000006027fae */ /* 0x0009e800089a1008 */
[----:B------:R-:W1:Y:S04]  /*fde0*/  LDL.LU R15, [R1+0x33c] ;  /* 0x00033c00010f7983 */ /* 0x000e680000300800 */
[----:B------:R-:W4:Y:S04]  /*fdf0*/  LDL.LU R14, [R1+0x3ac] ;  /* 0x0003ac00010e7983 */ /* 0x000f280000300800 */
[----:B------:R-:W4:Y:S04]  /*fe00*/  LDL.LU R6, [R1+0x1a8] ;  /* 0x0001a80001067983 */ /* 0x000f280000300800 */
[----:B------:R-:W4:Y:S01]  /*fe10*/  LDL.LU R7, [R1+0x384] ;  /* 0x0003840001077983 */ /* 0x000f220000300800 */
[----:B--2---:R-:W-:-:S05]  /*fe20*/  IMAD.X R5, R12, 0x1, R28, P2 ;  /* 0x000000010c057824 */ /* 0x004fca00010e061c */
[----:B------:R2:W-:Y:S01]  /*fe30*/  LDGSTS.E [R2+0xf800], desc[UR8][R4.64], P1 ;  /* 0x0f80000004027fae */ /* 0x0005e200089a1008 */
[-C--:B---3--:R-:W-:Y:S02]  /*fe40*/  IADD3 R10, P1, PT, R10, R13.reuse, RZ ;  /* 0x0000000d0a0a7210 */ /* 0x088fe40007f3e0ff */
[-C--:B------:R-:W-:Y:S01]  /*fe50*/  IADD3 R29, P2, PT, R29, R13.reuse, RZ ;  /* 0x0000000d1d1d7210 */ /* 0x080fe20007f5e0ff */
[----:B------:R-:W-:Y:S01]  /*fe60*/  UIADD3 UR4, UPT, UPT, UR4, 0x1, URZ ;  /* 0x0000000104047890 */ /* 0x000fe2000fffe0ff */
[-C--:B------:R-:W-:Y:S01]  /*fe70*/  IADD3 R25, P3, PT, R25, R13.reuse, RZ ;  /* 0x0000000d19197210 */ /* 0x080fe20007f7e0ff */
[----:B------:R3:W-:Y:S01]  /*fe80*/  STL [R1+0x344], R10 ;  /* 0x0003440a01007387 */ /* 0x0007e20000100800 */
[-C--:B------:R-:W-:Y:S02]  /*fe90*/  IADD3 R27, P4, PT, R27, R13.reuse, RZ ;  /* 0x0000000d1b1b7210 */ /* 0x080fe40007f9e0ff */
[-C--:B------:R-:W-:Y:S01]  /*fea0*/  IADD3 R24, P5, PT, R24, R13.reuse, RZ ;  /* 0x0000000d18187210 */ /* 0x080fe20007fbe0ff */
[----:B------:R-:W0:Y:S01]  /*feb0*/  LDGDEPBAR ;  /* 0x00000000000079af */ /* 0x000e220000000000 */
[----:B-1----:R-:W-:Y:S01]  /*fec0*/  IADD3 R15, P0, PT, R15, R13, RZ ;  /* 0x0000000d0f0f7210 */ /* 0x002fe20007f1e0ff */
[----:B----4-:R-:W-:-:S05]  /*fed0*/  VIADD R6, R6, 0xffffffe0 ;  /* 0xffffffe006067836 */ /* 0x010fca0000000000 */
[----:B------:R-:W-:Y:S04]  /*fee0*/  STL [R1+0x1a8], R6 ;  /* 0x0001a80601007387 */ /* 0x000fe80000100800 */
[----:B---3--:R-:W3:Y:S04]  /*fef0*/  LDL.LU R10, [R1+0x590] ;  /* 0x00059000010a7983 */ /* 0x008ee80000300800 */
[----:B------:R-:W-:Y:S04]  /*ff00*/  STL [R1+0x33c], R15 ;  /* 0x00033c0f01007387 */ /* 0x000fe80000100800 */
[----:B------:R1:W-:Y:S04]  /*ff10*/  STL [R1+0x34c], R29 ;  /* 0x00034c1d01007387 */ /* 0x0003e80000100800 */
[----:B-1----:R-:W4:Y:S04]  /*ff20*/  LDL.LU R29, [R1+0x58c] ;  /* 0x00058c00011d7983 */ /* 0x002f280000300800 */
[----:B------:R-:W2:Y:S01]  /*ff30*/  LDL.LU R15, [R1+0x3d4] ;  /* 0x0003d400010f7983 */ /* 0x000ea20000300800 */
[----:B------:R-:W-:-:S03]  /*ff40*/  IADD3 R23, P6, PT, R23, R13, RZ ;  /* 0x0000000d17177210 */ /* 0x000fc60007fde0ff */
[----:B------:R1:W-:Y:S04]  /*ff50*/  STL [R1+0x354], R25 ;  /* 0x0003541901007387 */ /* 0x0003e80000100800 */
[----:B-1----:R-:W2:Y:S04]  /*ff60*/  LDL.LU R25, [R1+0x588] ;  /* 0x0005880001197983 */ /* 0x002ea80000300800 */
[----:B------:R1:W-:Y:S04]  /*ff70*/  STL [R1+0x35c], R27 ;  /* 0x00035c1b01007387 */ /* 0x0003e80000100800 */
[----:B-1----:R-:W3:Y:S04]  /*ff80*/  LDL.LU R27, [R1+0x584] ;  /* 0x00058400011b7983 */ /* 0x002ee80000300800 */
[----:B------:R1:W-:Y:S04]  /*ff90*/  STL [R1+0x364], R24 ;  /* 0x0003641801007387 */ /* 0x0003e80000100800 */
[----:B-1----:R-:W3:Y:S04]  /*ffa0*/  LDL.LU R24, [R1+0x580] ;  /* 0x0005800001187983 */ /* 0x002ee80000300800 */
[----:B------:R1:W-:Y:S04]  /*ffb0*/  STL [R1+0x36c], R23 ;  /* 0x00036c1701007387 */ /* 0x0003e80000100800 */
[----:B-1----:R-:W3:Y:S01]  /*ffc0*/  LDL.LU R23, [R1+0x57c] ;  /* 0x00057c0001177983 */ /* 0x002ee20000300800 */
[----:B----4-:R-:W-:Y:S01]  /*ffd0*/  IMAD.X R12, R12, 0x1, R29, P0 ;  /* 0x000000010c0c7824 */ /* 0x010fe200000e061d */
[----:B------:R-:W-:-:S05]  /*ffe0*/  IADD3 R0, P0, PT, R0, R13, RZ ;  /* 0x0000000d00007210 */ /* 0x000fca0007f1e0ff */
[----:B------:R1:W-:Y:S04]  /*fff0*/  STL [R1+0x374], R0 ;  /* 0x0003740001007387 */ /* 0x0003e80000100800 */
[----:B-1----:R-:W4:Y:S01]  /*10000*/  LDL.LU R0, [R1+0x578] ;  /* 0x0005780001007983 */ /* 0x002f220000300800 */
[--C-:B------:R-:W-:Y:S01]  /*10010*/  IMAD.X R22, R22, 0x1, R29.reuse, P1 ;  /* 0x0000000116167824 */ /* 0x100fe200008e061d */
[----:B------:R-:W-:Y:S01]  /*10020*/  IADD3 R17, P1, PT, R17, R13, RZ ;  /* 0x0000000d11117210 */ /* 0x000fe20007f3e0ff */
[--C-:B------:R-:W-:Y:S01]  /*10030*/  IMAD.X R21, R21, 0x1, R29.reuse, P2 ;  /* 0x0000000115157824 */ /* 0x100fe200010e061d */
[----:B------:R-:W-:Y:S01]  /*10040*/  STL [R1+0x338], R12 ;  /* 0x0003380c01007387 */ /* 0x000fe20000100800 */
[----:B------:R-:W-:-:S03]  /*10050*/  IMAD.X R20, R20, 0x1, R29, P3 ;  /* 0x0000000114147824 */ /* 0x000fc600018e061d */
[----:B------:R1:W-:Y:S01]  /*10060*/  STL [R1+0x340], R22 ;  /* 0x0003401601007387 */ /* 0x0003e20000100800 */
[-C--:B------:R-:W-:Y:S02]  /*10070*/  IADD3 R7, P2, PT, R7, R13.reuse, RZ ;  /* 0x0000000d07077210 */ /* 0x080fe40007f5e0ff */
[----:B--2---:R-:W-:Y:S01]  /*10080*/  IADD3 R25, P3, PT, R25, R13, RZ ;  /* 0x0000000d19197210 */ /* 0x004fe20007f7e0ff */
[----:B-1----:R-:W2:Y:S04]  /*10090*/  LDL.LU R22, [R1+0x574] ;  /* 0x0005740001167983 */ /* 0x002ea80000300800 */
[----:B------:R1:W-:Y:S01]  /*100a0*/  STL [R1+0x37c], R17 ;  /* 0x00037c1101007387 */ /* 0x0003e20000100800 */
[----:B------:R-:W-:-:S03]  /*100b0*/  IMAD.X R26, R26, 0x1, R29, P4 ;  /* 0x000000011a1a7824 */ /* 0x000fc600020e061d */
[----:B-1----:R-:W2:Y:S04]  /*100c0*/  LDL.LU R17, [R1+0x570] ;  /* 0x0005700001117983 */ /* 0x002ea80000300800 */
[----:B------:R1:W-:Y:S01]  /*100d0*/  STL [R1+0x348], R21 ;  /* 0x0003481501007387 */ /* 0x0003e20000100800 */
[-C--:B---3--:R-:W-:Y:S01]  /*100e0*/  IADD3 R24, P4, PT, R24, R13.reuse, RZ ;  /* 0x0000000d18187210 */ /* 0x088fe20007f9e0ff */
[----:B------:R-:W-:Y:S02]  /*100f0*/  IMAD.X R19, R19, 0x1, R29, P5 ;  /* 0x0000000113137824 */ /* 0x000fe400028e061d */
[----:B-1----:R-:W3:Y:S04]  /*10100*/  LDL.LU R21, [R1+0x56c] ;  /* 0x00056c0001157983 */ /* 0x002ee80000300800 */
[----:B------:R-:W3:Y:S04]  /*10110*/  LDL.LU R12, [R1+0x3fc] ;  /* 0x0003fc00010c7983 */ /* 0x000ee80000300800 */
[----:B------:R1:W-:Y:S04]  /*10120*/  STL [R1+0x350], R20 ;  /* 0x0003501401007387 */ /* 0x0003e80000100800 */
[----:B-1----:R-:W3:Y:S04]  /*10130*/  LDL.LU R20, [R1+0x568] ;  /* 0x0005680001147983 */ /* 0x002ee80000300800 */
[----:B------:R-:W-:Y:S04]  /*10140*/  STL [R1+0x384], R7 ;  /* 0x0003840701007387 */ /* 0x000fe80000100800 */
[----:B------:R1:W-:Y:S04]  /*10150*/  STL [R1+0x38c], R25 ;  /* 0x00038c1901007387 */ /* 0x0003e80000100800 */
[----:B-1----:R-:W3:Y:S04]  /*10160*/  LDL.LU R25, [R1+0x564] ;  /* 0x0005640001197983 */ /* 0x002ee80000300800 */
[----:B------:R1:W-:Y:S04]  /*10170*/  STL [R1+0x358], R26 ;  /* 0x0003581a01007387 */ /* 0x0003e80000100800 */
[----:B-1----:R-:W3:Y:S04]  /*10180*/  LDL.LU R26, [R1+0x560] ;  /* 0x00056000011a7983 */ /* 0x002ee80000300800 */
[----:B------:R1:W-:Y:S04]  /*10190*/  STL [R1+0x394], R24 ;  /* 0x0003941801007387 */ /* 0x0003e80000100800 */
[----:B-1----:R-:W3:Y:S04]  /*101a0*/  LDL.LU R24, [R1+0x55c] ;  /* 0x00055c0001187983 */ /* 0x002ee80000300800 */
[----:B------:R1:W-:Y:S04]  /*101b0*/  STL [R1+0x360], R19 ;  /* 0x0003601301007387 */ /* 0x0003e80000100800 */
[----:B-1----:R-:W3:Y:S01]  /*101c0*/  LDL.LU R19, [R1+0x558] ;  /* 0x0005580001137983 */ /* 0x002ee20000300800 */
[----:B----4-:R-:W-:-:S05]  /*101d0*/  IADD3 R0, P5, PT, R0, R13, RZ ;  /* 0x0000000d00007210 */ /* 0x010fca0007fbe0ff */
[----:B------:R1:W-:Y:S04]  /*101e0*/  STL [R1+0x39c], R0 ;  /* 0x00039c0001007387 */ /* 0x0003e80000100800 */
[----:B-1----:R-:W4:Y:S01]  /*101f0*/  LDL.LU R0, [R1+0x554] ;  /* 0x0005540001007983 */ /* 0x002f220000300800 */
[--C-:B------:R-:W-:Y:S02]  /*10200*/  IMAD.X R9, R9, 0x1, R29.reuse, P6 ;  /* 0x0000000109097824 */ /* 0x100fe400030e061d */
[--C-:B------:R-:W-:Y:S02]  /*10210*/  IMAD.X R11, R11, 0x1, R29.reuse, P0 ;  /* 0x000000010b0b7824 */ /* 0x100fe400000e061d */
[--C-:B------:R-:W-:Y:S01]  /*10220*/  IMAD.X R16, R16, 0x1, R29.reuse, P1 ;  /* 0x0000000110107824 */ /* 0x100fe200008e061d */
[----:B------:R1:W-:Y:S01]  /*10230*/  STL [R1+0x368], R9 ;  /* 0x0003680901007387 */ /* 0x0003e20000100800 */
[----:B------:R-:W-:Y:S01]  /*10240*/  IADD3 R14, P0, PT, R14, R13, RZ ;  /* 0x0000000d0e0e7210 */ /* 0x000fe20007f1e0ff */
[----:B------:R-:W-:-:S02]  /*10250*/  IMAD.X R18, R18, 0x1, R29, P2 ;  /* 0x0000000112127824 */ /* 0x000fc400010e061d */
[----:B-1----:R-:W4:Y:S01]  /*10260*/  LDL.LU R9, [R1+0x550] ;  /* 0x0005500001097983 */ /* 0x002f220000300800 */
[----:B--2---:R-:W-:-:S05]  /*10270*/  IADD3 R17, P6, PT, R17, R13, RZ ;  /* 0x0000000d11117210 */ /* 0x004fca0007fde0ff */
[----:B------:R1:W-:Y:S01]  /*10280*/  STL [R1+0x3a4], R17 ;  /* 0x0003a41101007387 */ /* 0x0003e20000100800 */
[----:B------:R-:W-:-:S03]  /*10290*/  IMAD.X R8, R8, 0x1, R29, P3 ;  /* 0x0000000108087824 */ /* 0x000fc600018e061d */
[----:B-1----:R-:W2:Y:S04]  /*102a0*/  LDL.LU R17, [R1+0x54c] ;  /* 0x00054c0001117983 */ /* 0x002ea80000300800 */
[----:B------:R1:W-:Y:S04]  /*102b0*/  STL [R1+0x370], R11 ;  /* 0x0003700b01007387 */ /* 0x0003e80000100800 */
[----:B-1----:R-:W2:Y:S04]  /*102c0*/  LDL.LU R11, [R1+0x548] ;  /* 0x00054800010b7983 */ /* 0x002ea80000300800 */
[----:B------:R1:W-:Y:S04]  /*102d0*/  STL [R1+0x378], R16 ;  /* 0x0003781001007387 */ /* 0x0003e80000100800 */
[----:B-1----:R-:W2:Y:S01]  /*102e0*/  LDL.LU R16, [R1+0x544] ;  /* 0x0005440001107983 */ /* 0x002ea20000300800 */
[----:B---3--:R-:W-:-:S03]  /*102f0*/  IADD3 R25, P1, PT, R25, R13, RZ ;  /* 0x0000000d19197210 */ /* 0x008fc60007f3e0ff */
[----:B------:R-:W-:Y:S04]  /*10300*/  STL [R1+0x3ac], R14 ;  /* 0x0003ac0e01007387 */ /* 0x000fe80000100800 */
[----:B------:R1:W-:Y:S04]  /*10310*/  STL [R1+0x3b4], R25 ;  /* 0x0003b41901007387 */ /* 0x0003e80000100800 */
[----:B-1----:R-:W3:Y:S04]  /*10320*/  LDL.LU R25, [R1+0x540] ;  /* 0x0005400001197983 */ /* 0x002ee80000300800 */
[----:B------:R1:W-:Y:S01]  /*10330*/  STL [R1+0x380], R18 ;  /* 0x0003801201007387 */ /* 0x0003e20000100800 */
[----:B------:R-:W-:-:S03]  /*10340*/  IADD3 R24, P2, PT, R24, R13, RZ ;  /* 0x0000000d18187210 */ /* 0x000fc60007f5e0ff */
        /* <DEDUP_REMOVED lines=56> */
[----:B------:R-:W3:Y:S04]  /*106d0*/  LDL R5, [R1+0x438] ;  /* 0x0004380001057983 */ /* 0x000ee80000100800 */
[----:B------:R1:W-:Y:S01]  /*106e0*/  STL [R1+0x3d0], R9 ;  /* 0x0003d00901007387 */ /* 0x0003e20000100800 */
[----:B------:R-:W-:-:S03]  /*106f0*/  IADD3 R24, P5, PT, R24, R13, RZ ;  /* 0x0000000d18187210 */ /* 0x000fc60007fbe0ff */
[----:B-1----:R-:W3:Y:S04]  /*10700*/  LDL.LU R9, [R1+0x4f4] ;  /* 0x0004f40001097983 */ /* 0x002ee80000300800 */
[----:B------:R-:W3:Y:S04]  /*10710*/  LDL R4, [R1+0x43c] ;  /* 0x00043c0001047983 */ /* 0x000ee80000100800 */
[----:B------:R1:W-:Y:S01]  /*10720*/  STL [R1+0x40c], R24 ;  /* 0x00040c1801007387 */ /* 0x0003e20000100800 */
[----:B------:R-:W-:-:S03]  /*10730*/  IMAD.X R16, R16, 0x1, R29, P0 ;  /* 0x0000000110107824 */ /* 0x000fc600000e061d */
[----:B-1----:R-:W3:Y:S04]  /*10740*/  LDL.LU R24, [R1+0x4f0] ;  /* 0x0004f00001187983 */ /* 0x002ee80000300800 */
[----:B------:R1:W-:Y:S04]  /*10750*/  STL [R1+0x3d8], R11 ;  /* 0x0003d80b01007387 */ /* 0x0003e80000100800 */
[----:B-1----:R-:W3:Y:S01]  /*10760*/  LDL.LU R11, [R1+0x4ec] ;  /* 0x0004ec00010b7983 */ /* 0x002ee20000300800 */
[----:B----4-:R-:W-:-:S05]  /*10770*/  IADD3 R0, P6, PT, R0, R13, RZ ;  /* 0x0000000d00007210 */ /* 0x010fca0007fde0ff */
[----:B------:R1:W-:Y:S04]  /*10780*/  STL [R1+0x414], R0 ;  /* 0x0004140001007387 */ /* 0x0003e80000100800 */
[----:B-1----:R-:W4:Y:S04]  /*10790*/  LDL.LU R0, [R1+0x4e8] ;  /* 0x0004e80001007983 */ /* 0x002f280000300800 */
[----:B------:R1:W-:Y:S04]  /*107a0*/  STL [R1+0x3e0], R16 ;  /* 0x0003e01001007387 */ /* 0x0003e80000100800 */
[----:B-1----:R1:W5:Y:S04]  /*107b0*/  LDL.LU R16, [R1+0x4e4] ;  /* 0x0004e40001107983 */ /* 0x0023680000300800 */
[----:B------:R-:W4:Y:S01]  /*107c0*/  LDL R2, [R1+0x448] ;  /* 0x0004480001027983 */ /* 0x000f220000100800 */
[----:B--2---:R-:W-:Y:S01]  /*107d0*/  IADD3 R17, P0, PT, R17, R13, RZ ;  /* 0x0000000d11117210 */ /* 0x004fe20007f1e0ff */
[----:B------:R-:W-:-:S02]  /*107e0*/  IMAD.X R18, R18, 0x1, R29, P1 ;  /* 0x0000000112127824 */ /* 0x000fc400008e061d */
[--C-:B------:R-:W-:Y:S02]  /*107f0*/  IMAD.X R8, R8, 0x1, R29.reuse, P2 ;  /* 0x0000000108087824 */ /* 0x100fe400010e061d */
[----:B------:R2:W-:Y:S01]  /*10800*/  STL [R1+0x41c], R17 ;  /* 0x00041c1101007387 */ /* 0x0005e20000100800 */
[--C-:B------:R-:W-:Y:S02]  /*10810*/  IMAD.X R10, R10, 0x1, R29.reuse, P3 ;  /* 0x000000010a0a7824 */ /* 0x100fe400018e061d */
[----:B------:R-:W-:Y:S01]  /*10820*/  IMAD.X R27, R27, 0x1, R29, P4 ;  /* 0x000000011b1b7824 */ /* 0x000fe200020e061d */
[----:B--2---:R1:W5:Y:S04]  /*10830*/  LDL.LU R17, [R1+0x4e0] ;  /* 0x0004e00001117983 */ /* 0x0043680000300800 */
[----:B------:R2:W-:Y:S01]  /*10840*/  STL [R1+0x3e8], R18 ;  /* 0x0003e81201007387 */ /* 0x0005e20000100800 */
[----:B------:R-:W-:-:S03]  /*10850*/  IADD3 R19, P1, PT, R19, R13, RZ ;  /* 0x0000000d13137210 */ /* 0x000fc60007f3e0ff */
[----:B--2---:R1:W5:Y:S04]  /*10860*/  LDL.LU R18, [R1+0x4dc] ;  /* 0x0004dc0001127983 */ /* 0x0043680000300800 */
[----:B------:R2:W-:Y:S01]  /*10870*/  STL [R1+0x424], R19 ;  /* 0x0004241301007387 */ /* 0x0005e20000100800 */
[----:B------:R-:W-:-:S03]  /*10880*/  IMAD.X R23, R23, 0x1, R29, P5 ;  /* 0x0000000117177824 */ /* 0x000fc600028e061d */
[----:B--2---:R1:W5:Y:S04]  /*10890*/  LDL.LU R19, [R1+0x4d8] ;  /* 0x0004d80001137983 */ /* 0x0043680000300800 */
[----:B------:R2:W-:Y:S01]  /*108a0*/  STL [R1+0x3f0], R8 ;  /* 0x0003f00801007387 */ /* 0x0005e20000100800 */
[--C-:B------:R-:W-:Y:S02]  /*108b0*/  IMAD.X R22, R22, 0x1, R29.reuse, P6 ;  /* 0x0000000116167824 */ /* 0x100fe400030e061d */
[----:B------:R-:W-:Y:S01]  /*108c0*/  IMAD.X R21, R21, 0x1, R29, P0 ;  /* 0x0000000115157824 */ /* 0x000fe200000e061d */
[----:B--2---:R1:W5:Y:S01]  /*108d0*/  LDL.LU R8, [R1+0x4d4] ;  /* 0x0004d40001087983 */ /* 0x0043620000300800 */
[----:B---3--:R-:W-:-:S05]  /*108e0*/  IADD3 R9, P2, PT, R9, R13, RZ ;  /* 0x0000000d09097210 */ /* 0x008fca0007f5e0ff */
[----:B------:R2:W-:Y:S01]  /*108f0*/  STL [R1+0x42c], R9 ;  /* 0x00042c0901007387 */ /* 0x0005e20000100800 */
[--C-:B------:R-:W-:Y:S02]  /*10900*/  IMAD.X R20, R20, 0x1, R29.reuse, P1 ;  /* 0x0000000114147824 */ /* 0x100fe400008e061d */
[----:B------:R-:W-:Y:S01]  /*10910*/  IMAD.X R26, R26, 0x1, R29, P2 ;  /* 0x000000011a1a7824 */ /* 0x000fe200010e061d */
[----:B--2---:R1:W5:Y:S04]  /*10920*/  LDL.LU R9, [R1+0x4d0] ;  /* 0x0004d00001097983 */ /* 0x0043680000300800 */
[----:B------:R2:W-:Y:S04]  /*10930*/  STL [R1+0x3f8], R10 ;  /* 0x0003f80a01007387 */ /* 0x0005e80000100800 */
[----:B--2---:R1:W5:Y:S01]  /*10940*/  LDL.LU R10, [R1+0x4cc] ;  /* 0x0004cc00010a7983 */ /* 0x0043620000300800 */
[----:B------:R-:W-:-:S05]  /*10950*/  IADD3 R11, P3, PT, R11, R13, RZ ;  /* 0x0000000d0b0b7210 */ /* 0x000fca0007f7e0ff */
[----:B------:R2:W-:Y:S01]  /*10960*/  STL [R1+0x434], R11 ;  /* 0x0004340b01007387 */ /* 0x0005e20000100800 */
[----:B------:R-:W-:-:S03]  /*10970*/  IMAD.X R25, R25, 0x1, R29, P3 ;  /* 0x0000000119197824 */ /* 0x000fc600018e061d */
[----:B--2---:R1:W5:Y:S01]  /*10980*/  LDL.LU R11, [R1+0x4c8] ;  /* 0x0004c800010b7983 */ /* 0x0043620000300800 */
[----:B------:R-:W-:Y:S02]  /*10990*/  ISETP.NE.U32.AND P5, PT, R4, UR4, PT ;  /* 0x0000000404007c0c */ /* 0x000fe4000bfa5070 */
[----:B----4-:R-:W-:-:S05]  /*109a0*/  LEA R0, P4, R5, R0, 0x2 ;  /* 0x0000000005007211 */ /* 0x010fca00078810ff */
[----:B------:R2:W-:Y:S04]  /*109b0*/  STL [R1+0x330], R0 ;  /* 0x0003300001007387 */ /* 0x0005e80000100800 */
[----:B--2---:R1:W5:Y:S01]  /*109c0*/  LDL.LU R0, [R1+0x4c4] ;  /* 0x0004c40001007983 */ /* 0x0043620000300800 */
[----:B------:R-:W-:-:S03]  /*109d0*/  IMAD.X R24, R24, 0x1, R2, P4 ;  /* 0x0000000118187824 */ /* 0x000fc600020e0602 */
[----:B------:R1:W-:Y:S04]  /*109e0*/  STL [R1+0x400], R27 ;  /* 0x0004001b01007387 */ /* 0x0003e80000100800 */
[----:B------:R1:W-:Y:S04]  /*109f0*/  STL [R1+0x408], R23 ;  /* 0x0004081701007387 */ /* 0x0003e80000100800 */
[----:B------:R1:W-:Y:S04]  /*10a00*/  STL [R1+0x410], R22 ;  /* 0x0004101601007387 */ /* 0x0003e80000100800 */
[----:B------:R1:W-:Y:S04]  /*10a10*/  STL [R1+0x418], R21 ;  /* 0x0004181501007387 */ /* 0x0003e80000100800 */
[----:B------:R1:W-:Y:S04]  /*10a20*/  STL [R1+0x420], R20 ;  /* 0x0004201401007387 */ /* 0x0003e80000100800 */
[----:B------:R1:W-:Y:S04]  /*10a30*/  STL [R1+0x428], R26 ;  /* 0x0004281a01007387 */ /* 0x0003e80000100800 */
[----:B------:R1:W-:Y:S04]  /*10a40*/  STL [R1+0x1ac], R24 ;  /* 0x0001ac1801007387 */ /* 0x0003e80000100800 */
[----:B------:R1:W-:Y:S01]  /*10a50*/  STL [R1+0x430], R25 ;  /* 0x0004301901007387 */ /* 0x0003e20000100800 */
[----:B------:R-:W-:Y:S05]  /*10a60*/  @P5 BRA `(.L_x_1) ;  /* 0xffffff7000305947 */ /* 0x000fea000383ffff */
.L_x_0:
[----:B------:R-:W2:Y:S01]  /*10a70*/  LDL.LU R13, [R1+0x498] ;  /* 0x00049800010d7983 */ /* 0x000ea20000300800 */
[----:B------:R-:W-:-:S04]  /*10a80*/  DEPBAR.LE SB0, 0x0 ;  /* 0x000080000000791a */ /* 0x000fc80000000000 */
[----:B------:R-:W2:Y:S01]  /*10a90*/  LDL R12, [R1+0x4a0] ;  /* 0x0004a000010c7983 */ /* 0x000ea20000100800 */
[----:B------:R-:W3:Y:S03]  /*10aa0*/  LDCU UR4, c[0x0][0x3b4] ;  /* 0x00007680ff0477ac */ /* 0x000ee60008000800 */
[----:B------:R-:W4:Y:S01]  /*10ab0*/  LDL R6, [R1+0x334] ;  /* 0x0003340001067983 */ /* 0x000f220000100800 */
[----:B------:R-:W1:Y:S03]  /*10ac0*/  LDCU.64 UR6, c[0x0][0x390] ;  /* 0x00007200ff0677ac */ /* 0x000e660008000a00 */
[----:B------:R-:W3:Y:S01]  /*10ad0*/  LDL.LU R5, [R1+0x49c] ;  /* 0x00049c0001057983 */ /* 0x000ee20000300800 */
[----:B------:R-:W1:Y:S01]  /*10ae0*/  LDCU UR10, c[0x0][0x39c] ;  /* 0x00007380ff0a77ac */ /* 0x000e620008000800 */
[----:B------:R-:W1:Y:S01]  /*10af0*/  S2R R2, SR_TID.X ;  /* 0x0000000000027919 */ /* 0x000e620000002100 */
[----:B------:R-:W1:Y:S01]  /*10b00*/  LDCU UR11, c[0x0][0x39c] ;  /* 0x00007380ff0b77ac */ /* 0x000e620008000800 */
[----:B------:R-:W1:Y:S01]  /*10b10*/  S2R R7, SR_TID.X ;  /* 0x0000000000077919 */ /* 0x000e620000002100 */
[----:B-----5:R-:W-:Y:S04]  /*10b20*/  STL.64 [R1+0x520], R10 ;  /* 0x0005200a01007387 */ /* 0x020fe80000100a00 */
[----:B------:R1:W-:Y:S04]  /*10b30*/  STL.64 [R1+0x518], R8 ;  /* 0x0005180801007387 */ /* 0x0003e80000100a00 */
[----:B------:R-:W-:Y:S04]  /*10b40*/  STL.64 [R1+0x510], R18 ;  /* 0x0005101201007387 */ /* 0x000fe80000100a00 */
[----:B------:R-:W-:Y:S01]  /*10b50*/  STL.64 [R1+0x508], R16 ;  /* 0x0005081001007387 */ /* 0x000fe20000100a00 */
[C---:B-1----:R-:W-:Y:S01]  /*10b60*/  IMAD.SHL.U32 R0, R2.reuse, 0x20, RZ ;  /* 0x0000002002007824 */ /* 0x042fe200078e00ff */
[C---:B------:R-:W-:Y:S01]  /*10b70*/  LOP3.LUT R3, R2.reuse, 0xe0, RZ, 0xc0, !PT ;  /* 0x000000e002037812 */ /* 0x040fe200078ec0ff */
[C---:B------:R-:W-:Y:S01]  /*10b80*/  IMAD.SHL.U32 R4, R2.reuse, 0x4, RZ ;  /* 0x0000000402047824 */ /* 0x040fe200078e00ff */
[----:B------:R-:W-:Y:S01]  /*10b90*/  SHF.R.U32.HI R7, RZ, 0x7, R7 ;  /* 0x00000007ff077819 */ /* 0x000fe20000011607 */
[----:B------:R-:W-:Y:S01]  /*10ba0*/  IMAD R28, R2, 0x400, R2 ;  /* 0x00000400021c7824 */ /* 0x000fe200078e0202 */
[----:B------:R-:W-:-:S02]  /*10bb0*/  LOP3.LUT R0, R0, 0x60, RZ, 0xc0, !PT ;  /* 0x0000006000007812 */ /* 0x000fc400078ec0ff */
[----:B------:R-:W-:Y:S01]  /*10bc0*/  SGXT.U32 R7, R7, 0x2 ;  /* 0x000000020707781a */ /* 0x000fe20000000000 */
[----:B------:R-:W-:Y:S02]  /*10bd0*/  IMAD.SHL.U32 R28, R28, 0x10, RZ ;  /* 0x000000101c1c7824 */ /* 0x000fe400078e00ff */
[----:B------:R-:W-:Y:S02]  /*10be0*/  IMAD R0, R3, 0x80, R0 ;  /* 0x0000008003007824 */ /* 0x000fe400078e0200 */
[C---:B------:R-:W-:Y:S01]  /*10bf0*/  IMAD.SHL.U32 R3, R2.reuse, 0x1000, RZ ;  /* 0x0000100002037824 */ /* 0x040fe200078e00ff */
[----:B------:R-:W-:Y:S02]  /*10c00*/  LOP3.LUT R2, R2, 0x100, RZ, 0xc0, !PT ;  /* 0x0000010002027812 */ /* 0x000fe400078ec0ff */
[----:B------:R-:W-:Y:S02]  /*10c10*/  LOP3.LUT R0, R0, 0x70, R4, 0x78, !PT ;  /* 0x0000007000007812 */ /* 0x000fe400078e7804 */
[----:B------:R-:W-:-:S02]  /*10c20*/  LOP3.LUT R4, R3, 0x18000, RZ, 0xc0, !PT ;  /* 0x0001800003047812 */ /* 0x000fc400078ec0ff */
[----:B------:R-:W-:Y:S02]  /*10c30*/  SHF.R.U32.HI R3, RZ, 0x3, R2 ;  /* 0x00000003ff037819 */ /* 0x000fe40000011602 */
[----:B------:R-:W-:Y:S02]  /*10c40*/  IADD3 R0, PT, PT, R0, UR5, R4 ;  /* 0x0000000500007c10 */ /* 0x000fe4000fffe004 */
[----:B------:R-:W3:Y:S01]  /*10c50*/  LDL.LU R4, [R1+0x320] ;  /* 0x0003200001047983 */ /* 0x000ee20000300800 */
[----:B------:R-:W-:Y:S02]  /*10c60*/  LOP3.LUT R28, R3, 0x18ff0, R28, 0x78, !PT ;  /* 0x00018ff0031c7812 */ /* 0x000fe400078e781c */
[----:B------:R-:W-:Y:S01]  /*10c70*/  IMAD.IADD R3, R2, 0x1, R0 ;  /* 0x0000000102037824 */ /* 0x000fe200078e0200 */
[----:B------:R-:W-:Y:S01]  /*10c80*/  BAR.SYNC.DEFER_BLOCKING 0x0 ;  /* 0x0000000000007b1d */ /* 0x000fe20000010000 */
[----:B--2---:R-:W-:Y:S02]  /*10c90*/  ISETP.GE.AND P0, PT, R12, R13, PT ;  /* 0x0000000d0c00720c */ /* 0x004fe40003f06270 */
[----:B----4-:R-:W-:-:S04]  /*10ca0*/  LOP3.LUT R29, R6, R7, RZ, 0xfc, !PT ;  /* 0x00000007061d7212 */ /* 0x010fc800078efcff */
[----:B---3--:R-:W-:Y:S02]  /*10cb0*/  ISETP.LT.AND P1, PT, R29, R5, !P0 ;  /* 0x000000051d00720c */ /* 0x008fe40004721270 */
[----:B------:R-:W2:Y:S04]  /*10cc0*/  LDL.LU R5, [R1+0x310] ;  /* 0x0003100001057983 */ /* 0x000ea80000300800 */
[----:B------:R-:W2:Y:S04]  /*10cd0*/  LDL.LU R6, [R1+0x300] ;  /* 0x0003000001067983 */ /* 0x000ea80000300800 */
[----:B------:R-:W2:Y:S04]  /*10ce0*/  LDL.LU R7, [R1+0x150] ;  /* 0x0001500001077983 */ /* 0x000ea80000300800 */
[----:B------:R-:W3:Y:S04]  /*10cf0*/  LDL.LU R8, [R1+0x324] ;  /* 0x0003240001087983 */ /* 0x000ee80000300800 */
[----:B------:R-:W3:Y:S04]  /*10d00*/  LDL.LU R9, [R1+0x314] ;  /* 0x0003140001097983 */ /* 0x000ee80000300800 */
[----:B------:R-:W3:Y:S04]  /*10d10*/  LDL.LU R10, [R1+0x304] ;  /* 0x00030400010a7983 */ /* 0x000ee80000300800 */
        /* <DEDUP_REMOVED lines=13> */
[----:B--2---:R1:W-:Y:S04]  /*10df0*/  STS.128 [R3], R4 ;  /* 0x0000000403007388 */ /* 0x0043e80000000c00 */
[----:B-1----:R-:W2:Y:S04]  /*10e00*/  LDL.LU R4, [R1+0x104] ;  /* 0x0001040001047983 */ /* 0x002ea80000300800 */
[----:B------:R-:W2:Y:S04]  /*10e10*/  LDL.LU R5, [R1+0x2d4] ;  /* 0x0002d40001057983 */ /* 0x000ea80000300800 */
[----:B------:R-:W2:Y:S04]  /*10e20*/  LDL.LU R6, [R1+0x2c4] ;  /* 0x0002c40001067983 */ /* 0x000ea80000300800 */
[----:B------:R-:W2:Y:S04]  /*10e30*/  LDL.LU R7, [R1+0x2b4] ;  /* 0x0002b40001077983 */ /* 0x000ea80000300800 */
[----:B---3--:R1:W-:Y:S04]  /*10e40*/  STS.128 [R3+0x800], R8 ;  /* 0x0008000803007388 */ /* 0x0083e80000000c00 */
[----:B----4-:R3:W-:Y:S04]  /*10e50*/  STS.128 [R3+0x80], R24 ;  /* 0x0000801803007388 */ /* 0x0107e80000000c00 */
[----:B-1----:R-:W4:Y:S04]  /*10e60*/  LDL.LU R8, [R1+0x108] ;  /* 0x0001080001087983 */ /* 0x002f280000300800 */
[----:B------:R-:W4:Y:S04]  /*10e70*/  LDL.LU R9, [R1+0x2d8] ;  /* 0x0002d80001097983 */ /* 0x000f280000300800 */
[----:B------:R-:W4:Y:S04]  /*10e80*/  LDL.LU R10, [R1+0x2c8] ;  /* 0x0002c800010a7983 */ /* 0x000f280000300800 */
[----:B------:R-:W4:Y:S04]  /*10e90*/  LDL.LU R11, [R1+0x2b8] ;  /* 0x0002b800010b7983 */ /* 0x000f280000300800 */
[----:B---3--:R-:W3:Y:S04]  /*10ea0*/  LDL.LU R24, [R1+0x10c] ;  /* 0x00010c0001187983 */ /* 0x008ee80000300800 */
[----:B------:R-:W3:Y:S04]  /*10eb0*/  LDL.LU R25, [R1+0x2dc] ;  /* 0x0002dc0001197983 */ /* 0x000ee80000300800 */
[----:B------:R-:W3:Y:S04]  /*10ec0*/  LDL.LU R26, [R1+0x2cc] ;  /* 0x0002cc00011a7983 */ /* 0x000ee80000300800 */
[----:B------:R1:W-:Y:S04]  /*10ed0*/  STS.128 [R3+0x880], R20 ;  /* 0x0008801403007388 */ /* 0x0003e80000000c00 */
[----:B------:R-:W3:Y:S04]  /*10ee0*/  LDL.LU R27, [R1+0x2bc] ;  /* 0x0002bc00011b7983 */ /* 0x000ee80000300800 */
[----:B------:R1:W-:Y:S04]  /*10ef0*/  STS.128 [R3+0x200], R12 ;  /* 0x0002000c03007388 */ /* 0x0003e80000000c00 */
        /* <DEDUP_REMOVED lines=8> */
[----:B--2---:R1:W-:Y:S04]  /*10f80*/  STS.128 [R3+0xa00], R4 ;  /* 0x000a000403007388 */ /* 0x0043e80000000c00 */
[----:B-1----:R-:W2:Y:S04]  /*10f90*/  LDL.LU R4, [R1+0x288] ;  /* 0x0002880001047983 */ /* 0x002ea80000300800 */
[----:B------:R-:W2:Y:S04]  /*10fa0*/  LDL.LU R5, [R1+0x278] ;  /* 0x0002780001057983 */ /* 0x000ea80000300800 */
[----:B------:R-:W2:Y:S04]  /*10fb0*/  LDL.LU R6, [R1+0x268] ;  /* 0x0002680001067983 */ /* 0x000ea80000300800 */
[----:B------:R-:W2:Y:S04]  /*10fc0*/  LDL.LU R7, [R1+0x258] ;  /* 0x0002580001077983 */ /* 0x000ea80000300800 */
[----:B----4-:R1:W-:Y:S04]  /*10fd0*/  STS.128 [R3+0x280], R8 ;  /* 0x0002800803007388 */ /* 0x0103e80000000c00 */
[----:B-1----:R-:W4:Y:S04]  /*10fe0*/  LDL.LU R8, [R1+0x28c] ;  /* 0x00028c0001087983 */ /* 0x002f280000300800 */
[----:B------:R-:W4:Y:S04]  /*10ff0*/  LDL.LU R9, [R1+0x27c] ;  /* 0x00027c0001097983 */ /* 0x000f280000300800 */
[----:B------:R-:W4:Y:S04]  /*11000*/  LDL.LU R10, [R1+0x26c] ;  /* 0x00026c00010a7983 */ /* 0x000f280000300800 */
[----:B---3--:R1:W-:Y:S04]  /*11010*/  STS.128 [R3+0xa80], R24 ;  /* 0x000a801803007388 */ /* 0x0083e80000000c00 */
[----:B------:R-:W4:Y:S04]  /*11020*/  LDL.LU R11, [R1+0x25c] ;  /* 0x00025c00010b7983 */ /* 0x000f280000300800 */
[----:B-1----:R-:W3:Y:S04]  /*11030*/  LDL.LU R24, [R1+0x1b0] ;  /* 0x0001b00001187983 */ /* 0x002ee80000300800 */
        /* <DEDUP_REMOVED lines=18> */
[----:B------:R-:W2:Y:S04]  /*11160*/  LDL.LU R16, [R1+0x140] ;  /* 0x0001400001107983 */ /* 0x000ea80000300800 */
[----:B----4-:R-:W-:Y:S04]  /*11170*/  STS.128 [R3+0xc80], R8 ;  /* 0x000c800803007388 */ /* 0x010fe80000000c00 */
[----:B------:R-:W4:Y:S04]  /*11180*/  LDL.LU R17, [R1+0x2f0] ;  /* 0x0002f00001117983 */ /* 0x000f280000300800 */
[----:B------:R-:W4:Y:S04]  /*11190*/  LDL.LU R18, [R1+0x2e0] ;  /* 0x0002e00001127983 */ /* 0x000f280000300800 */
[----:B------:R-:W4:Y:S04]  /*111a0*/  LDL.LU R19, [R1+0x90] ;  /* 0x0000900001137983 */ /* 0x000f280000300800 */
[----:B---3--:R1:W-:Y:S04]  /*111b0*/  STS.128 [R3+0x600], R24 ;  /* 0x0006001803007388 */ /* 0x0083e80000000c00 */
[----:B-1----:R-:W3:Y:S04]  /*111c0*/  LDL.LU R24, [R1+0x144] ;  /* 0x0001440001187983 */ /* 0x002ee80000300800 */
[----:B------:R-:W3:Y:S04]  /*111d0*/  LDL.LU R25, [R1+0x2f4] ;  /* 0x0002f40001197983 */ /* 0x000ee80000300800 */
[----:B------:R1:W-:Y:S04]  /*111e0*/  STS.128 [R3+0xe00], R20 ;  /* 0x000e001403007388 */ /* 0x0003e80000000c00 */
[----:B------:R-:W3:Y:S04]  /*111f0*/  LDL.LU R26, [R1+0x2e4] ;  /* 0x0002e400011a7983 */ /* 0x000ee80000300800 */
        /* <DEDUP_REMOVED lines=10> */
[----:B--2---:R1:W-:Y:S01]  /*112a0*/  STS.128 [R3+0xe80], R4 ;  /* 0x000e800403007388 */ /* 0x0043e20000000c00 */
[----:B------:R-:W-:Y:S06]  /*112b0*/  BAR.SYNC.DEFER_BLOCKING 0x0 ;  /* 0x0000000000007b1d */ /* 0x000fec0000010000 */
[----:B-1----:R-:W2:Y:S04]  /*112c0*/  LDL.LU R4, [R1+0xc0] ;  /* 0x0000c00001047983 */ /* 0x002ea80000300800 */
[----:B------:R-:W2:Y:S04]  /*112d0*/  LDL.LU R5, [R1+0x2a0] ;  /* 0x0002a00001057983 */ /* 0x000ea80000300800 */
[----:B------:R-:W2:Y:S04]  /*112e0*/  LDL.LU R6, [R1+0x290] ;  /* 0x0002900001067983 */ /* 0x000ea80000300800 */
[----:B------:R-:W1:Y:S04]  /*112f0*/  LDS.128 R8, [R28+UR5] ;  /* 0x000000051c087984 */ /* 0x000e680008000c00 */
[----:B------:R-:W2:Y:S04]  /*11300*/  LDL.LU R7, [R1+0x80] ;  /* 0x0000800001077983 */ /* 0x000ea80000300800 */
[----:B-1----:R-:W-:Y:S04]  /*11310*/  STL.64 [R1+0xb0], R8 ;  /* 0x0000b00801007387 */ /* 0x002fe80000100a00 */
[----:B------:R-:W-:Y:S04]  /*11320*/  STL.64 [R1+0xb8], R10 ;  /* 0x0000b80a01007387 */ /* 0x000fe80000100a00 */
[----:B------:R-:W1:Y:S04]  /*11330*/  LDS.128 R8, [R28+UR5+0x1000] ;  /* 0x001000051c087984 */ /* 0x000e680008000c00 */
        /* <DEDUP_REMOVED lines=14> */
[----:B------:R-:W1:Y:S01]  /*11420*/  LDS.128 R8, [R28+UR5+0x6000] ;  /* 0x006000051c087984 */ /* 0x000e620008000c00 */
[----:B------:R-:W-:-:S03]  /*11430*/  LOP3.LUT R0, R28, 0x40, RZ, 0x3c, !PT ;  /* 0x000000401c007812 */ /* 0x000fc600078e3cff */
[----:B-1----:R-:W-:Y:S04]  /*11440*/  STL.64 [R1+0xf0], R8 ;  /* 0x0000f00801007387 */ /* 0x002fe80000100a00 */
[----:B------:R-:W-:Y:S04]  /*11450*/  STL.64 [R1+0xf8], R10 ;  /* 0x0000f80a01007387 */ /* 0x000fe80000100a00 */
[----:B------:R-:W1:Y:S04]  /*11460*/  LDS.128 R8, [R28+UR5+0x7000] ;  /* 0x007000051c087984 */ /* 0x000e680008000c00 */
[----:B------:R-:W-:Y:S04]  /*11470*/  STL [R1+0x4f0], R28 ;  /* 0x0004f01c01007387 */ /* 0x000fe80000100800 */
[----:B-1----:R-:W-:Y:S04]  /*11480*/  STL.64 [R1+0x110], R8 ;  /* 0x0001100801007387 */ /* 0x002fe80000100a00 */
[----:B------:R-:W-:Y:S04]  /*11490*/  STL.64 [R1+0x118], R10 ;  /* 0x0001180a01007387 */ /* 0x000fe80000100a00 */
[----:B------:R-:W1:Y:S04]  /*114a0*/  LDS.128 R8, [R0+UR5] ;  /* 0x0000000500087984 */ /* 0x000e680008000c00 */
[----:B-1----:R-:W-:Y:S04]  /*114b0*/  STL.64 [R1+0x60], R8 ;  /* 0x0000600801007387 */ /* 0x002fe80000100a00 */
[----:B------:R-:W-:Y:S04]  /*114c0*/  STL.64 [R1+0x68], R10 ;  /* 0x0000680a01007387 */ /* 0x000fe80000100a00 */
[----:B------:R-:W1:Y:S04]  /*114d0*/  LDS.128 R8, [R0+UR5+0x1000] ;  /* 0x0010000500087984 */ /* 0x000e680008000c00 */
[----:B-1----:R-:W-:Y:S04]  /*114e0*/  STL.64 [R1+0x50], R8 ;  /* 0x0000500801007387 */ /* 0x002fe80000100a00 */
[----:B------:R-:W-:Y:S04]  /*114f0*/  STL.64 [R1+0x58], R10 ;  /* 0x0000580a01007387 */ /* 0x000fe80000100a00 */
[----:B------:R-:W1:Y:S04]  /*11500*/  LDS.128 R8, [R0+UR5+0x2000] ;  /* 0x0020000500087984 */ /* 0x000e680008000c00 */
[----:B-1----:R-:W-:Y:S01]  /*11510*/  STL [R1+0x44], R9 ;  /* 0x0000440901007387 */ /* 0x002fe20000100800 */
[----:B------:R-:W-:-:S03]  /*11520*/  IMAD.MOV.U32 R28, RZ, RZ, R8 ;  /* 0x000000ffff1c7224 */ /* 0x000fc600078e0008 */
        /* <DEDUP_REMOVED lines=14> */
[----:B------:R-:W-:Y:S06]  /*11610*/  BAR.SYNC.DEFER_BLOCKING 0x0 ;  /* 0x0000000000007b1d */ /* 0x000fec0000010000 */
[----:B----4-:R-:W-:Y:S04]  /*11620*/  STS.128 [R3], R16 ;  /* 0x0000001003007388 */ /* 0x010fe80000000c00 */
[----:B---3--:R-:W-:Y:S04]  /*11630*/  STS.128 [R3+0x800], R24 ;  /* 0x0008001803007388 */ /* 0x008fe80000000c00 */
[----:B-1----:R-:W-:Y:S04]  /*11640*/  STL.64 [R1+0x120], R8 ;  /* 0x0001200801007387 */ /* 0x002fe80000100a00 */
[----:B------:R1:W-:Y:S04]  /*11650*/  STL.64 [R1+0x128], R10 ;  /* 0x0001280a01007387 */ /* 0x0003e80000100a00 */
[----:B------:R3:W-:Y:S04]  /*11660*/  STS.128 [R3+0x80], R20 ;  /* 0x0000801403007388 */ /* 0x0007e80000000c00 */
[----:B-1----:R-:W4:Y:S04]  /*11670*/  LDL.LU.64 R10, [R1+0x520] ;  /* 0x00052000010a7983 */ /* 0x002f280000300a00 */
[----:B------:R-:W4:Y:S04]  /*11680*/  LDL.LU.64 R8, [R1+0x518] ;  /* 0x0005180001087983 */ /* 0x000f280000300a00 */
[----:B------:R-:W4:Y:S04]  /*11690*/  LDL.LU.64 R18, [R1+0x510] ;  /* 0x0005100001127983 */ /* 0x000f280000300a00 */
[----:B------:R-:W4:Y:S04]  /*116a0*/  LDL.LU.64 R16, [R1+0x508] ;  /* 0x0005080001107983 */ /* 0x000f280000300a00 */
[----:B------:R-:W4:Y:S04]  /*116b0*/  LDL.LU R0, [R1+0x4a0] ;  /* 0x0004a00001007983 */ /* 0x000f280000300800 */
[----:B------:R-:W4:Y:S04]  /*116c0*/  LDL.LU R24, [R1+0xc4] ;  /* 0x0000c40001187983 */ /* 0x000f280000300800 */
[----:B------:R-:W4:Y:S04]  /*116d0*/  LDL.LU R25, [R1+0x2a4] ;  /* 0x0002a40001197983 */ /* 0x000f280000300800 */
[----:B------:R-:W4:Y:S04]  /*116e0*/  LDL.LU R26, [R1+0x294] ;  /* 0x00029400011a7983 */ /* 0x000f280000300800 */
[----:B------:R-:W4:Y:S04]  /*116f0*/  LDL.LU R27, [R1+0x84] ;  /* 0x00008400011b7983 */ /* 0x000f280000300800 */
[----:B---3--:R-:W3:Y:S04]  /*11700*/  LDL.LU R20, [R1+0xc8] ;  /* 0x0000c80001147983 */ /* 0x008ee80000300800 */
[----:B------:R-:W3:Y:S04]  /*11710*/  LDL.LU R21, [R1+0x2a8] ;  /* 0x0002a80001157983 */ /* 0x000ee80000300800 */
[----:B------:R-:W3:Y:S04]  /*11720*/  LDL.LU R22, [R1+0x298] ;  /* 0x0002980001167983 */ /* 0x000ee80000300800 */
[----:B------:R-:W3:Y:S04]  /*11730*/  LDL.LU R23, [R1+0x88] ;  /* 0x0000880001177983 */ /* 0x000ee80000300800 */
[----:B------:R1:W-:Y:S04]  /*11740*/  STS.128 [R3+0x880], R12 ;  /* 0x0008800c03007388 */ /* 0x0003e80000000c00 */
[----:B--2---:R2:W-:Y:S04]  /*11750*/  STS.128 [R3+0x200], R4 ;  /* 0x0002000403007388 */ /* 0x0045e80000000c00 */
[----:B-1----:R-:W3:Y:S04]  /*11760*/  LDL.LU R12, [R1+0xcc] ;  /* 0x0000cc00010c7983 */ /* 0x002ee80000300800 */
[----:B------:R-:W3:Y:S04]  /*11770*/  LDL.LU R13, [R1+0x2ac] ;  /* 0x0002ac00010d7983 */ /* 0x000ee80000300800 */
[----:B------:R-:W3:Y:S04]  /*11780*/  LDL.LU R14, [R1+0x29c] ;  /* 0x00029c00010e7983 */ /* 0x000ee80000300800 */
[----:B------:R-:W3:Y:S04]  /*11790*/  LDL.LU R15, [R1+0x8c] ;  /* 0x00008c00010f7983 */ /* 0x000ee80000300800 */
[----:B--2---:R-:W2:Y:S04]  /*117a0*/  LDL.LU R4, [R1+0x1d0] ;  /* 0x0001d00001047983 */ /* 0x004ea80000300800 */
[----:B------:R-:W2:Y:S04]  /*117b0*/  LDL.LU R5, [R1+0x200] ;  /* 0x0002000001057983 */ /* 0x000ea80000300800 */
[----:B------:R-:W2:Y:S04]  /*117c0*/  LDL.LU R6, [R1+0x1f0] ;  /* 0x0001f00001067983 */ /* 0x000ea80000300800 */
[----:B------:R-:W2:Y:S04]  /*117d0*/  LDL.LU R7, [R1+0x1c0] ;  /* 0x0001c00001077983 */ /* 0x000ea80000300800 */
[----:B----4-:R-:W-:Y:S04]  /*117e0*/  STS.128 [R3+0xa00], R24 ;  /* 0x000a001803007388 */ /* 0x010fe80000000c00 */
[----:B---3--:R1:W-:Y:S04]  /*117f0*/  STS.128 [R3+0x280], R20 ;  /* 0x0002801403007388 */ /* 0x0083e80000000c00 */
[----:B-1----:R-:W3:Y:S04]  /*11800*/  LDL.LU R20, [R1+0x1d4] ;  /* 0x0001d40001147983 */ /* 0x002ee80000300800 */
[----:B------:R-:W3:Y:S04]  /*11810*/  LDL.LU R21, [R1+0x204] ;  /* 0x0002040001157983 */ /* 0x000ee80000300800 */
[----:B------:R-:W3:Y:S04]  /*11820*/  LDL.LU R22, [R1+0x1f4] ;  /* 0x0001f40001167983 */ /* 0x000ee80000300800 */
[----:B------:R-:W3:Y:S04]  /*11830*/  LDL.LU R23, [R1+0x1c4] ;  /* 0x0001c40001177983 */ /* 0x000ee80000300800 */
[----:B------:R-:W4:Y:S04]  /*11840*/  LDL.LU R24, [R1+0x1d8] ;  /* 0x0001d80001187983 */ /* 0x000f280000300800 */
[----:B------:R-:W4:Y:S04]  /*11850*/  LDL.LU R25, [R1+0x208] ;  /* 0x0002080001197983 */ /* 0x000f280000300800 */
[----:B------:R-:W4:Y:S04]  /*11860*/  LDL.LU R26, [R1+0x1f8] ;  /* 0x0001f800011a7983 */ /* 0x000f280000300800 */
[----:B------:R1:W-:Y:S04]  /*11870*/  STS.128 [R3+0xa80], R12 ;  /* 0x000a800c03007388 */ /* 0x0003e80000000c00 */
[----:B------:R-:W4:Y:S04]  /*11880*/  LDL.LU R27, [R1+0x1c8] ;  /* 0x0001c800011b7983 */ /* 0x000f280000300800 */
[----:B--2---:R2:W-:Y:S04]  /*11890*/  STS.128 [R3+0x400], R4 ;  /* 0x0004000403007388 */ /* 0x0045e80000000c00 */
[----:B-1----:R-:W4:Y:S04]  /*118a0*/  LDL.LU R12, [R1+0x1dc] ;  /* 0x0001dc00010c7983 */ /* 0x002f280000300800 */
[----:B------:R-:W4:Y:S04]  /*118b0*/  LDL.LU R13, [R1+0x20c] ;  /* 0x00020c00010d7983 */ /* 0x000f280000300800 */
[----:B------:R-:W4:Y:S04]  /*118c0*/  LDL.LU R14, [R1+0x1fc] ;  /* 0x0001fc00010e7983 */ /* 0x000f280000300800 */
[----:B------:R-:W4:Y:S04]  /*118d0*/  LDL.LU R15, [R1+0x1cc] ;  /* 0x0001cc00010f7983 */ /* 0x000f280000300800 */
[----:B--2---:R-:W2:Y:S04]  /*118e0*/  LDL.LU R4, [R1+0x240] ;  /* 0x0002400001047983 */ /* 0x004ea80000300800 */
[----:B------:R-:W2:Y:S01]  /*118f0*/  LDL.LU R5, [R1+0x230] ;  /* 0x0002300001057983 */ /* 0x000ea20000300800 */
[----:B------:R-:W-:-:S02]  /*11900*/  IMAD.MOV.U32 R6, RZ, RZ, R8 ;  /* 0x000000ffff067224 */ /* 0x000fc400078e0008 */
[----:B------:R-:W1:Y:S01]  /*11910*/  LDC R8, c[0x0][0x3b8] ;  /* 0x0000ee00ff087b82 */ /* 0x000e620000000800 */
[----:B------:R-:W-:Y:S01]  /*11920*/  IMAD.MOV.U32 R7, RZ, RZ, R16 ;  /* 0x000000ffff077224 */ /* 0x000fe200078e0010 */
[----:B---3--:R3:W-:Y:S04]  /*11930*/  STS.128 [R3+0xc00], R20 ;  /* 0x000c001403007388 */ /* 0x0087e80000000c00 */
[----:B---3--:R-:W3:Y:S01]  /*11940*/  LDL.LU R23, [R1+0xb0] ;  /* 0x0000b00001177983 */ /* 0x008ee20000300800 */
[----:B-1----:R-:W-:-:S03]  /*11950*/  IMAD R20, R29, R8, RZ ;  /* 0x000000081d147224 */ /* 0x002fc600078e02ff */
[----:B----4-:R1:W-:Y:S04]  /*11960*/  STS.128 [R3+0x480], R24 ;  /* 0x0004801803007388 */ /* 0x0103e80000000c00 */
[----:B-1----:R-:W4:Y:S04]  /*11970*/  LDL R26, [R1+0x334] ;  /* 0x00033400011a7983 */ /* 0x002f280000100800 */
[----:B------:R-:W-:Y:S04]  /*11980*/  STS.128 [R3+0xc80], R12 ;  /* 0x000c800c03007388 */ /* 0x000fe80000000c00 */
[----:B--2---:R1:W-:Y:S04]  /*11990*/  STS.128 [R3+0x600], R4 ;  /* 0x0006000403007388 */ /* 0x0043e80000000c00 */
[----:B-1----:R-:W2:Y:S01]  /*119a0*/  LDL.LU R4, [R1+0x244] ;  /* 0x0002440001047983 */ /* 0x002ea20000300800 */
[----:B------:R-:W-:-:S03]  /*119b0*/  IMAD.MOV.U32 R6, RZ, RZ, R9 ;  /* 0x000000ffff067224 */ /* 0x000fc600078e0009 */
[----:B------:R-:W2:Y:S04]  /*119c0*/  LDL.LU R5, [R1+0x234] ;  /* 0x0002340001057983 */ /* 0x000ea80000300800 */
[----:B------:R-:W3:Y:S04]  /*119d0*/  LDL.LU R8, [R1+0x248] ;  /* 0x0002480001087983 */ /* 0x000ee80000300800 */
[----:B------:R-:W3:Y:S04]  /*119e0*/  LDL.LU R9, [R1+0x238] ;  /* 0x0002380001097983 */ /* 0x000ee80000300800 */
[----:B------:R-:W4:Y:S04]  /*119f0*/  LDL.LU R12, [R1+0x24c] ;  /* 0x00024c00010c7983 */ /* 0x000f280000300800 */
[----:B------:R-:W4:Y:S04]  /*11a00*/  LDL.LU R13, [R1+0x23c] ;  /* 0x00023c00010d7983 */ /* 0x000f280000300800 */
[----:B------:R-:W4:Y:S01]  /*11a10*/  LDL.LU R21, [R1+0x60] ;  /* 0x0000600001157983 */ /* 0x000f220000300800 */
[----:B------:R-:W1:Y:S01]  /*11a20*/  S2R R22, SR_TID.X ;  /* 0x0000000000167919 */ /* 0x000e620000002100 */
[----:B------:R-:W-:Y:S01]  /*11a30*/  IMAD R2, R0, UR4, RZ ;  /* 0x0000000400027c24 */ /* 0x000fe2000f8e02ff */
[----:B------:R-:W1:Y:S04]  /*11a40*/  LDCU UR4, c[0x0][0x39c] ;  /* 0x00007380ff0477ac */ /* 0x000e680008000800 */
[C---:B------:R-:W-:Y:S01]  /*11a50*/  LEA R0, P2, R2.reuse, UR6, 0x2 ;  /* 0x0000000602007c11 */ /* 0x040fe2000f8410ff */
[----:B------:R-:W-:Y:S01]  /*11a60*/  IMAD.MOV.U32 R7, RZ, RZ, R17 ;  /* 0x000000ffff077224 */ /* 0x000fe200078e0011 */
[----:B------:R1:W-:Y:S01]  /*11a70*/  STL [R1+0x4f8], R20 ;  /* 0x0004f81401007387 */ /* 0x0003e20000100800 */
[----:B------:R-:W-:Y:S01]  /*11a80*/  IMAD.MOV.U32 R14, RZ, RZ, R11 ;  /* 0x000000ffff0e7224 */ /* 0x000fe200078e000b */
[----:B------:R-:W-:Y:S01]  /*11a90*/  LEA.HI.X.SX32 R2, R2, UR7, 0x2, P2 ;  /* 0x0000000702027c11 */ /* 0x000fe200090f16ff */
[----:B------:R-:W-:Y:S01]  /*11aa0*/  IMAD.MOV.U32 R11, RZ, RZ, R18 ;  /* 0x000000ffff0b7224 */ /* 0x000fe200078e0012 */
[C---:B------:R-:W-:Y:S01]  /*11ab0*/  LEA R16, P2, R20.reuse, R0, 0x2 ;  /* 0x0000000014107211 */ /* 0x040fe200078410ff */
[----:B------:R-:W-:Y:S01]  /*11ac0*/  IMAD.MOV.U32 R15, RZ, RZ, R19 ;  /* 0x000000ffff0f7224 */ /* 0x000fe200078e0013 */
[----:B------:R-:W1:Y:S01]  /*11ad0*/  LDCU UR6, c[0x0][0x39c] ;  /* 0x00007380ff0677ac */ /* 0x000e620008000800 */
[----:B------:R-:W4:Y:S01]  /*11ae0*/  LDL.LU R27, [R1+0xe0] ;  /* 0x0000e000011b7983 */ /* 0x000f220000300800 */
[----:B------:R-:W-:-:S02]  /*11af0*/  LEA.HI.X.SX32 R17, R20, R2, 0x2, P2 ;  /* 0x0000000214117211 */ /* 0x000fc400010f16ff */
[----:B-1----:R-:W1:Y:S01]  /*11b00*/  LDC R20, c[0x0][0x3b8] ;  /* 0x0000ee00ff147b82 */ /* 0x002e620000000800 */
[----:B------:R-:W1:Y:S01]  /*11b10*/  LDCU UR7, c[0x0][0x39c] ;  /* 0x00007380ff0777ac */ /* 0x000e620008000800 */
[----:B------:R-:W-:Y:S02]  /*11b20*/  SHF.R.U32.HI R25, RZ, 0x7, R22 ;  /* 0x00000007ff197819 */ /* 0x000fe40000011616 */
[----:B------:R-:W4:Y:S02]  /*11b30*/  LDL.LU R22, [R1+0x50] ;  /* 0x0000500001167983 */ /* 0x000f240000300800 */
[----:B------:R-:W-:Y:S02]  /*11b40*/  SGXT.U32 R25, R25, 0x2 ;  /* 0x000000021919781a */ /* 0x000fe40000000000 */
[----:B--2---:R-:W-:Y:S04]  /*11b50*/  STS.128 [R3+0xe00], R4 ;  /* 0x000e000403007388 */ /* 0x004fe80000000c00 */
[----:B---3--:R-:W-:Y:S04]  /*11b60*/  STS.128 [R3+0x680], R8 ;  /* 0x0006800803007388 */ /* 0x008fe80000000c00 */
[----:B----4-:R2:W-:Y:S01]  /*11b70*/  STS.128 [R3+0xe80], R12 ;  /* 0x000e800c03007388 */ /* 0x0105e20000000c00 */
[----:B------:R-:W-:Y:S01]  /*11b80*/  BAR.SYNC.DEFER_BLOCKING 0x0 ;  /* 0x0000000000007b1d */ /* 0x000fe20000010000 */
[----:B--2---:R-:W-:-:S04]  /*11b90*/  LOP3.LUT R3, R26, 0x4, R25, 0xfe, !PT ;  /* 0x000000041a037812 */ /* 0x004fc800078efe19 */
[C---:B------:R-:W-:Y:S01]  /*11ba0*/  ISETP.LT.AND P4, PT, R3.reuse, UR4, !P0 ;  /* 0x0000000403007c0c */ /* 0x040fe2000c781270 */
[----:B-1----:R-:W-:Y:S01]  /*11bb0*/  IMAD R4, R3, R20, RZ ;  /* 0x0000001403047224 */ /* 0x002fe200078e02ff */
[--C-:B------:R-:W-:Y:S01]  /*11bc0*/  LOP3.LUT R5, R26, 0x8, R25.reuse, 0xfe, !PT ;  /* 0x000000081a057812 */ /* 0x100fe200078efe19 */
[----:B------:R-:W1:Y:S03]  /*11bd0*/  LDCU UR4, c[0x0][0x39c] ;  /* 0x00007380ff0477ac */ /* 0x000e660008000800 */
[----:B------:R-:W-:Y:S02]  /*11be0*/  LEA R10, P2, R4, R0, 0x2 ;  /* 0x00000000040a7211 */ /* 0x000fe400078410ff */
[----:B------:R-:W-:Y:S02]  /*11bf0*/  LOP3.LUT R6, R26, 0xc, R25, 0xfe, !PT ;  /* 0x0000000c1a067812 */ /* 0x000fe400078efe19 */
[----:B------:R-:W-:-:S02]  /*11c00*/  LEA.HI.X.SX32 R11, R4, R2, 0x2, P2 ;  /* 0x00000002040b7211 */ /* 0x000fc400010f16ff */
[C-C-:B------:R-:W-:Y:S02]  /*11c10*/  LOP3.LUT R3, R26.reuse, 0x10, R25.reuse, 0xfe, !PT ;  /* 0x000000101a037812 */ /* 0x140fe400078efe19 */
[----:B------:R-:W-:Y:S01]  /*11c20*/  LOP3.LUT R7, R26, 0x14, R25, 0xfe, !PT ;  /* 0x000000141a077812 */ /* 0x000fe200078efe19 */
[----:B------:R2:W-:Y:S01]  /*11c30*/  @P1 STG.E desc[UR8][R16.64], R23 ;  /* 0x0000001710001986 */ /* 0x0005e2000c101908 */
[C---:B------:R-:W-:Y:S01]  /*11c40*/  ISETP.LT.AND P1, PT, R5.reuse, UR6, !P0 ;  /* 0x0000000605007c0c */ /* 0x040fe2000c721270 */
[-C--:B------:R-:W-:Y:S01]  /*11c50*/  IMAD R5, R5, R20.reuse, RZ ;  /* 0x0000001405057224 */ /* 0x080fe200078e02ff */
[C---:B------:R-:W-:Y:S01]  /*11c60*/  ISETP.LT.AND P2, PT, R3.reuse, UR10, !P0 ;  /* 0x0000000a03007c0c */ /* 0x040fe2000c741270 */
[----:B------:R3:W-:Y:S01]  /*11c70*/  @P4 STG.E desc[UR8][R10.64], R21 ;  /* 0x000000150a004986 */ /* 0x0007e2000c101908 */
[CC--:B------:R-:W-:Y:S01]  /*11c80*/  IMAD R9, R6.reuse, R20.reuse, RZ ;  /* 0x0000001406097224 */ /* 0x0c0fe200078e02ff */
[----:B------:R-:W-:Y:S01]  /*11c90*/  ISETP.LT.AND P3, PT, R6, UR7, !P0 ;  /* 0x0000000706007c0c */ /* 0x000fe2000c761270 */
[----:B------:R-:W-:Y:S01]  /*11ca0*/  IMAD R3, R3, R20, RZ ;  /* 0x0000001403037224 */ /* 0x000fe200078e02ff */
[----:B--2---:R-:W2:Y:S01]  /*11cb0*/  LDL.LU R23, [R1+0xd0] ;  /* 0x0000d00001177983 */ /* 0x004ea20000300800 */
[----:B------:R-:W-:Y:S01]  /*11cc0*/  LEA R4, P6, R5, R0, 0x2 ;  /* 0x0000000005047211 */ /* 0x000fe200078c10ff */
[----:B------:R-:W4:Y:S01]  /*11cd0*/  LDCU UR7, c[0x0][0x39c] ;  /* 0x00007380ff0777ac */ /* 0x000f220008000800 */
[----:B---3--:R-:W-:Y:S01]  /*11ce0*/  IMAD R11, R7, R20, RZ ;  /* 0x00000014070b7224 */ /* 0x008fe200078e02ff */
[----:B------:R3:W-:Y:S01]  /*11cf0*/  STL [R1+0x4fc], R20 ;  /* 0x0004fc1401007387 */ /* 0x0007e20000100800 */
[----:B------:R-:W2:Y:S01]  /*11d00*/  LDCU UR6, c[0x0][0x39c] ;  /* 0x00007380ff0677ac */ /* 0x000ea20008000800 */
[----:B------:R-:W2:Y:S02]  /*11d10*/  LDCU UR10, c[0x0][0x39c] ;  /* 0x00007380ff0a77ac */ /* 0x000ea40008000800 */
[----:B---3--:R-:W3:Y:S01]  /*11d20*/  LDL.LU R20, [R1+0x334] ;  /* 0x0003340001147983 */ /* 0x008ee20000300800 */
[----:B------:R-:W4:Y:S01]  /*11d30*/  S2R R21, SR_TID.X ;  /* 0x0000000000157919 */ /* 0x000f220000002100 */
[----:B------:R-:W-:-:S02]  /*11d40*/  LEA R6, P4, R9, R0, 0x2 ;  /* 0x0000000009067211 */ /* 0x000fc400078810ff */
[----:B------:R-:W-:Y:S02]  /*11d50*/  LEA.HI.X.SX32 R5, R5, R2, 0x2, P6 ;  /* 0x0000000205057211 */ /* 0x000fe400030f16ff */
[----:B-1----:R-:W-:Y:S01]  /*11d60*/  ISETP.LT.AND P6, PT, R7, UR4, !P0 ;  /* 0x0000000407007c0c */ /* 0x002fe2000c7c1270 */
[----:B------:R4:W-:Y:S01]  /*11d70*/  STL [R1+0x500], R0 ;  /* 0x0005000001007387 */ /* 0x0009e20000100800 */
[----:B------:R-:W-:Y:S01]  /*11d80*/  LEA R8, P5, R3, R0, 0x2 ;  /* 0x0000000003087211 */ /* 0x000fe200078a10ff */
[----:B------:R-:W1:Y:S01]  /*11d90*/  LDCU UR4, c[0x0][0x39c] ;  /* 0x00007380ff0477ac */ /* 0x000e620008000800 */
[----:B------:R-:W-:Y:S02]  /*11da0*/  LEA.HI.X.SX32 R7, R9, R2, 0x2, P4 ;  /* 0x0000000209077211 */ /* 0x000fe400020f16ff */
[----:B------:R-:W-:Y:S02]  /*11db0*/  LEA R10, P4, R11, R0, 0x2 ;  /* 0x000000000b0a7211 */ /* 0x000fe400078810ff */
[-C--:B------:R-:W-:Y:S01]  /*11dc0*/  LEA.HI.X.SX32 R9, R3, R2.reuse, 0x2, P5 ;  /* 0x0000000203097211 */ /* 0x080fe200028f16ff */
[----:B------:R-:W-:Y:S04]  /*11dd0*/  @P1 STG.E desc[UR8][R4.64], R27 ;  /* 0x0000001b04001986 */ /* 0x000fe8000c101908 */
[----:B------:R-:W-:Y:S01]  /*11de0*/  @P3 STG.E desc[UR8][R6.64], R22 ;  /* 0x0000001606003986 */ /* 0x000fe2000c101908 */
[----:B------:R-:W-:-:S02]  /*11df0*/  LEA.HI.X.SX32 R11, R11, R2, 0x2, P4 ;  /* 0x000000020b0b7211 */ /* 0x000fc400020f16ff */
[----:B----4-:R-:W-:-:S04]  /*11e00*/  SHF.R.U32.HI R0, RZ, 0x7, R21 ;  /* 0x00000007ff007819 */ /* 0x010fc80000011615 */
[----:B------:R-:W-:Y:S01]  /*11e10*/  SGXT.U32 R0, R0, 0x2 ;  /* 0x000000020000781a */ /* 0x000fe20000000000 */
[----:B------:R-:W-:Y:S04]  /*11e20*/  STL [R1+0x504], R2 ;  /* 0x0005040201007387 */ /* 0x000fe80000100800 */
[----:B--2---:R3:W-:Y:S04]  /*11e30*/  @P2 STG.E desc[UR8][R8.64], R23 ;  /* 0x0000001708002986 */ /* 0x0047e8000c101908 */
[----:B------:R2:W-:Y:S01]  /*11e40*/  @P6 STG.E desc[UR8][R10.64], R28 ;  /* 0x0000001c0a006986 */ /* 0x0005e2000c101908 */
[----:B---3--:R-:W-:-:S02]  /*11e50*/  LOP3.LUT R9, R20, 0x2c, R0, 0xfe, !PT ;  /* 0x0000002c14097812 */ /* 0x008fc400078efe00 */
[----:B------:R-:W-:-:S03]  /*11e60*/  LOP3.LUT R2, R20, 0x7c, R0, 0xfe, !PT ;  /* 0x0000007c14027812 */ /* 0x000fc600078efe00 */
[----:B------:R3:W-:Y:S01]  /*11e70*/  STL [R1+0x4f4], R9 ;  /* 0x0004f40901007387 */ /* 0x0007e20000100800 */
[C-C-:B--2---:R-:W-:Y:S02]  /*11e80*/  LOP3.LUT R28, R20.reuse, 0x80, R0.reuse, 0xfe, !PT ;  /* 0x00000080141c7812 */ /* 0x144fe400078efe00 */
[----:B---3--:R-:W-:-:S05]  /*11e90*/  LOP3.LUT R9, R20, 0x78, R0, 0xfe, !PT ;  /* 0x0000007814097812 */ /* 0x008fca00078efe00 */
[----:B------:R2:W-:Y:S04]  /*11ea0*/  STL [R1], R9 ;  /* 0x0000000901007387 */ /* 0x0005e80000100800 */
[----:B------:R3:W-:Y:S01]  /*11eb0*/  STL [R1+0x4], R2 ;  /* 0x0000040201007387 */ /* 0x0007e20000100800 */
[----:B--2---:R-:W-:-:S03]  /*11ec0*/  LOP3.LUT R9, R20, 0x84, R0, 0xfe, !PT ;  /* 0x0000008414097812 */ /* 0x004fc600078efe00 */
[----:B------:R2:W-:Y:S01]  /*11ed0*/  STL [R1+0x8], R28 ;  /* 0x0000081c01007387 */ /* 0x0005e20000100800 */
[----:B---3--:R-:W-:-:S03]  /*11ee0*/  LOP3.LUT R2, R20, 0x88, R0, 0xfe, !PT ;  /* 0x0000008814027812 */ /* 0x008fc600078efe00 */
[----:B------:R3:W-:Y:S04]  /*11ef0*/  STL [R1+0xc], R9 ;  /* 0x00000c0901007387 */ /* 0x0007e80000100800 */
[----:B------:R4:W-:Y:S01]  /*11f00*/  STL [R1+0x40], R2 ;  /* 0x0000400201007387 */ /* 0x0009e20000100800 */
[C-C-:B--2---:R-:W-:Y:S02]  /*11f10*/  LOP3.LUT R28, R20.reuse, 0x8c, R0.reuse, 0xfe, !PT ;  /* 0x0000008c141c7812 */ /* 0x144fe400078efe00 */
[----:B---3--:R-:W-:-:S03]  /*11f20*/  LOP3.LUT R9, R20, 0x90, R0, 0xfe, !PT ;  /* 0x0000009014097812 */ /* 0x008fc600078efe00 */
[----:B------:R2:W-:Y:S01]  /*11f30*/  STL [R1+0x50], R28 ;  /* 0x0000501c01007387 */ /* 0x0005e20000100800 */
[----:B----4-:R-:W-:-:S03]  /*11f40*/  LOP3.LUT R2, R20, 0x94, R0, 0xfe, !PT ;  /* 0x0000009414027812 */ /* 0x010fc600078efe00 */
        /* <DEDUP_REMOVED lines=46> */
[----:B------:R-:W-:Y:S01]  /*12230*/  STL [R1+0x15c], R28 ;  /* 0x00015c1c01007387 */ /* 0x000fe20000100800 */
[----:B----4-:R-:W-:-:S03]  /*12240*/  LOP3.LUT R2, R20, 0xf4, R0, 0xfe, !PT ;  /* 0x000000f414027812 */ /* 0x010fc600078efe00 */
[----:B------:R2:W-:Y:S04]  /*12250*/  STL [R1+0x160], R9 ;  /* 0x0001600901007387 */ /* 0x0005e80000100800 */
[----:B------:R3:W-:Y:S01]  /*12260*/  STL [R1+0x164], R2 ;  /* 0x0001640201007387 */ /* 0x0007e20000100800 */
[C-C-:B--2---:R-:W-:Y:S02]  /*12270*/  LOP3.LUT R9, R20.reuse, 0xfc, R0.reuse, 0xfe, !PT ;  /* 0x000000fc14097812 */ /* 0x144fe400078efe00 */
[----:B---3--:R-:W-:-:S03]  /*12280*/  LOP3.LUT R2, R20, 0x100, R0, 0xfe, !PT ;  /* 0x0000010014027812 */ /* 0x008fc600078efe00 */
        /* <DEDUP_REMOVED lines=113> */
[----:B--2---:R-:W2:Y:S04]  /*129a0*/  LDL.LU R9, [R1+0x30] ;  /* 0x0000300001097983 */ /* 0x004ea80000300800 */
[----:B------:R3:W-:Y:S02]  /*129b0*/  STL [R1+0x254], R2 ;  /* 0x0002540201007387 */ /* 0x0007e40000100800 */
[----:B---3--:R-:W-:-:S05]  /*129c0*/  LOP3.LUT R2, R20, 0x1e4, R0, 0xfe, !PT ;  /* 0x000001e414027812 */ /* 0x008fca00078efe00 */
[----:B------:R3:W-:Y:S02]  /*129d0*/  STL [R1+0x258], R2 ;  /* 0x0002580201007387 */ /* 0x0007e40000100800 */
[----:B---3--:R-:W-:-:S05]  /*129e0*/  LOP3.LUT R2, R20, 0x1e8, R0, 0xfe, !PT ;  /* 0x000001e814027812 */ /* 0x008fca00078efe00 */
[----:B------:R3:W-:Y:S02]  /*129f0*/  STL [R1+0x260], R2 ;  /* 0x0002600201007387 */ /* 0x0007e40000100800 */
[----:B---3--:R-:W-:-:S05]  /*12a00*/  LOP3.LUT R2, R20, 0x1ec, R0, 0xfe, !PT ;  /* 0x000001ec14027812 */ /* 0x008fca00078efe00 */
[----:B------:R3:W-:Y:S01]  /*12a10*/  STL [R1+0x264], R2 ;  /* 0x0002640201007387 */ /* 0x0007e20000100800 */
[C-C-:B------:R-:W-:Y:S02]  /*12a20*/  LOP3.LUT R5, R20.reuse, 0x1fc, R0.reuse, 0xfe, !PT ;  /* 0x000001fc14057812 */ /* 0x140fe400078efe00 */
[C-C-:B---3--:R-:W-:Y:S02]  /*12a30*/  LOP3.LUT R2, R20.reuse, 0x1f0, R0.reuse, 0xfe, !PT ;  /* 0x000001f014027812 */ /* 0x148fe400078efe00 */
[----:B------:R-:W-:-:S03]  /*12a40*/  LOP3.LUT R4, R20, 0x18, R0, 0xfe, !PT ;  /* 0x0000001814047812 */ /* 0x000fc600078efe00 */
[----:B------:R3:W-:Y:S01]  /*12a50*/  STL [R1+0x268], R2 ;  /* 0x0002680201007387 */ /* 0x0007e20000100800 */
[C-C-:B------:R-:W-:Y:S02]  /*12a60*/  LOP3.LUT R7, R20.reuse, 0x1c, R0.reuse, 0xfe, !PT ;  /* 0x0000001c14077812 */ /* 0x140fe400078efe00 */
[C-C-:B------:R-:W-:Y:S02]  /*12a70*/  LOP3.LUT R6, R20.reuse, 0x20, R0.reuse, 0xfe, !PT ;  /* 0x0000002014067812 */ /* 0x140fe400078efe00 */
[C-C-:B------:R-:W-:Y:S02]  /*12a80*/  LOP3.LUT R8, R20.reuse, 0x24, R0.reuse, 0xfe, !PT ;  /* 0x0000002414087812 */ /* 0x140fe400078efe00 */
[C-C-:B------:R-:W-:Y:S02]  /*12a90*/  LOP3.LUT R3, R20.reuse, 0x28, R0.reuse, 0xfe, !PT ;  /* 0x0000002814037812 */ /* 0x140fe400078efe00 */
[C-C-:B---3--:R-:W-:Y:S02]  /*12aa0*/  LOP3.LUT R2, R20.reuse, 0x1f4, R0.reuse, 0xfe, !PT ;  /* 0x000001f414027812 */ /* 0x148fe400078efe00 */
[----:B------:R-:W-:-:S02]  /*12ab0*/  LOP3.LUT R10, R20, 0x30, R0, 0xfe, !PT ;  /* 0x00000030140a7812 */ /* 0x000fc400078efe00 */
[C-C-:B------:R-:W-:Y:S02]  /*12ac0*/  LOP3.LUT R11, R20.reuse, 0x34, R0.reuse, 0xfe, !PT ;  /* 0x00000034140b7812 */ /* 0x140fe400078efe00 */
[C-C-:B------:R-:W-:Y:S02]  /*12ad0*/  LOP3.LUT R12, R20.reuse, 0x38, R0.reuse, 0xfe, !PT ;  /* 0x00000038140c7812 */ /* 0x140fe400078efe00 */
[C-C-:B------:R-:W-:Y:S02]  /*12ae0*/  LOP3.LUT R13, R20.reuse, 0x3c, R0.reuse, 0xfe, !PT ;  /* 0x0000003c140d7812 */ /* 0x140fe400078efe00 */
[C-C-:B------:R-:W-:Y:S02]  /*12af0*/  LOP3.LUT R14, R20.reuse, 0x40, R0.reuse, 0xfe, !PT ;  /* 0x00000040140e7812 */ /* 0x140fe400078efe00 */
[C-C-:B------:R-:W-:Y:S02]  /*12b00*/  LOP3.LUT R15, R20.reuse, 0x44, R0.reuse, 0xfe, !PT ;  /* 0x00000044140f7812 */ /* 0x140fe400078efe00 */
        /* <DEDUP_REMOVED lines=13> */
[----:B------:R-:W-:Y:S01]  /*12be0*/  LOP3.LUT R20, R20, 0x1f8, R0, 0xfe, !PT ;  /* 0x000001f814147812 */ /* 0x000fe200078efe00 */
[----:B------:R3:W-:Y:S04]  /*12bf0*/  STL [R1+0x26c], R2 ;  /* 0x00026c0201007387 */ /* 0x0007e80000100800 */
[----:B---3--:R-:W3:Y:S04]  /*12c00*/  LDL.LU R2, [R1+0x504] ;  /* 0x0005040001027983 */ /* 0x008ee80000300800 */
[----:B------:R-:W4:Y:S04]  /*12c10*/  LDL.LU R0, [R1+0x500] ;  /* 0x0005000001007983 */ /* 0x000f280000300800 */
[----:B------:R1:W-:Y:S04]  /*12c20*/  STL [R1+0x25c], R20 ;  /* 0x00025c1401007387 */ /* 0x0003e80000100800 */
[----:B-1----:R-:W2:Y:S01]  /*12c30*/  LDL.LU R20, [R1+0x4fc] ;  /* 0x0004fc0001147983 */ /* 0x002ea20000300800 */
[----:B------:R-:W-:Y:S01]  /*12c40*/  ISETP.LT.AND P6, PT, R4, UR4, !P0 ;  /* 0x0000000404007c0c */ /* 0x000fe2000c7c1270 */
[----:B------:R-:W1:Y:S01]  /*12c50*/  LDCU UR4, c[0x0][0x39c] ;  /* 0x00007380ff0477ac */ /* 0x000e620008000800 */
[----:B------:R-:W-:-:S02]  /*12c60*/  ISETP.LT.AND P1, PT, R5, UR11, !P0 ;  /* 0x0000000b05007c0c */ /* 0x000fc4000c721270 */
[----:B------:R-:W1:Y:S01]  /*12c70*/  LDC R5, c[0x0][0x3b8] ;  /* 0x0000ee00ff057b82 */ /* 0x000e620000000800 */
[----:B------:R-:W-:Y:S01]  /*12c80*/  ISETP.LT.AND P4, PT, R6, UR7, !P0 ;  /* 0x0000000706007c0c */ /* 0x000fe2000c781270 */
[----:B------:R-:W1:Y:S01]  /*12c90*/  LDCU UR7, c[0x0][0x39c] ;  /* 0x00007380ff0777ac */ /* 0x000e620008000800 */
[C---:B------:R-:W-:Y:S02]  /*12ca0*/  ISETP.LT.AND P5, PT, R7.reuse, UR6, !P0 ;  /* 0x0000000607007c0c */ /* 0x040fe4000c7a1270 */
[----:B------:R-:W-:Y:S01]  /*12cb0*/  ISETP.LT.AND P3, PT, R8, UR10, !P0 ;  /* 0x0000000a08007c0c */ /* 0x000fe2000c761270 */
[----:B------:R-:W1:Y:S01]  /*12cc0*/  LDCU UR6, c[0x0][0x39c] ;  /* 0x00007380ff0677ac */ /* 0x000e620008000800 */
[----:B------:R-:W1:Y:S01]  /*12cd0*/  LDCU UR11, c[0x0][0x39c] ;  /* 0x00007380ff0b77ac */ /* 0x000e620008000800 */
[----:B------:R-:W1:Y:S01]  /*12ce0*/  LDCU UR10, c[0x0][0x39c] ;  /* 0x00007380ff0a77ac */ /* 0x000e620008000800 */
[----:B--2---:R-:W-:Y:S02]  /*12cf0*/  IMAD R4, R4, R20, RZ ;  /* 0x0000001404047224 */ /* 0x004fe400078e02ff */
[----:B------:R-:W2:Y:S03]  /*12d00*/  LDL.LU R20, [R1+0x4f8] ;  /* 0x0004f80001147983 */ /* 0x000ea60000300800 */
[----:B----4-:R-:W-:Y:S01]  /*12d10*/  LEA R6, P2, R4, R0, 0x2 ;  /* 0x0000000004067211 */ /* 0x010fe200078410ff */
[----:B-1----:R-:W-:-:S03]  /*12d20*/  IMAD R5, R7, R5, RZ ;  /* 0x0000000507057224 */ /* 0x002fc600078e02ff */
[----:B---3--:R-:W-:Y:S02]  /*12d30*/  LEA.HI.X.SX32 R7, R4, R2, 0x2, P2 ;  /* 0x0000000204077211 */ /* 0x008fe400010f16ff */
[----:B------:R-:W2:Y:S02]  /*12d40*/  LDC R4, c[0x0][0x3b8] ;  /* 0x0000ee00ff047b82 */ /* 0x000ea40000000800 */
[----:B--2---:R-:W-:Y:S02]  /*12d50*/  IMAD R8, R4, 0x20, R20 ;  /* 0x0000002004087824 */ /* 0x004fe400078e0214 */
[----:B------:R-:W2:Y:S01]  /*12d60*/  LDL.LU R20, [R1+0xa0] ;  /* 0x0000a00001147983 */ /* 0x000ea20000300800 */
[----:B------:R-:W-:-:S04]  /*12d70*/  LEA R4, P2, R5, R0, 0x2 ;  /* 0x0000000005047211 */ /* 0x000fc800078410ff */
[----:B------:R-:W-:Y:S02]  /*12d80*/  LEA.HI.X.SX32 R5, R5, R2, 0x2, P2 ;  /* 0x0000000205057211 */ /* 0x000fe400010f16ff */
[----:B------:R-:W-:Y:S01]  /*12d90*/  ISETP.LT.AND P2, PT, R3, UR4, !P0 ;  /* 0x0000000403007c0c */ /* 0x000fe2000c741270 */
[----:B------:R-:W1:Y:S01]  /*12da0*/  LDCU UR4, c[0x0][0x39c] ;  /* 0x00007380ff0477ac */ /* 0x000e620008000800 */
[----:B--2---:R2:W-:Y:S04]  /*12db0*/  @P6 STG.E desc[UR8][R6.64], R20 ;  /* 0x0000001406006986 */ /* 0x0045e8000c101908 */
[----:B------:R3:W-:Y:S04]  /*12dc0*/  @P5 STG.E desc[UR8][R4.64], R9 ;  /* 0x0000000904005986 */ /* 0x0007e8000c101908 */
[----:B--2---:R-:W2:Y:S01]  /*12dd0*/  LDL.LU R20, [R1+0x10] ;  /* 0x0000100001147983 */ /* 0x004ea20000300800 */
[----:B------:R-:W4:Y:S03]  /*12de0*/  LDC R7, c[0x0][0x3b8] ;  /* 0x0000ee00ff077b82 */ /* 0x000f260000000800 */
[----:B---3--:R-:W3:Y:S04]  /*12df0*/  LDL.LU R9, [R1+0x4f4] ;  /* 0x0004f40001097983 */ /* 0x008ee80000300800 */
[----:B------:R-:W2:Y:S01]  /*12e00*/  LDL.LU R5, [R1+0x90] ;  /* 0x0000900001057983 */ /* 0x000ea20000300800 */
[----:B------:R-:W-:Y:S01]  /*12e10*/  LEA R6, P6, R8, R0, 0x2 ;  /* 0x0000000008067211 */ /* 0x000fe200078c10ff */
[----:B----4-:R-:W-:-:S03]  /*12e20*/  IMAD R3, R7, 0x4, R8 ;  /* 0x0000000407037824 */ /* 0x010fc600078e0208 */
[----:B------:R-:W-:Y:S02]  /*12e30*/  LEA.HI.X.SX32 R7, R8, R2, 0x2, P6 ;  /* 0x0000000208077211 */ /* 0x000fe400030f16ff */
[----:B------:R-:W4:Y:S01]  /*12e40*/  LDC R8, c[0x0][0x3b8] ;  /* 0x0000ee00ff087b82 */ /* 0x000f220000000800 */
[-C--:B------:R-:W-:Y:S02]  /*12e50*/  LEA R4, P5, R3, R0.reuse, 0x2 ;  /* 0x0000000003047211 */ /* 0x080fe400078a10ff */
[----:B------:R-:W-:Y:S01]  /*12e60*/  ISETP.LT.AND P6, PT, R10, UR7, !P0 ;  /* 0x000000070a007c0c */ /* 0x000fe2000c7c1270 */
[----:B------:R-:W1:Y:S01]  /*12e70*/  LDCU UR7, c[0x0][0x39c] ;  /* 0x00007380ff0777ac */ /* 0x000e620008000800 */
[----:B----4-:R-:W-:Y:S01]  /*12e80*/  IMAD R8, R8, 0x4, R3 ;  /* 0x0000000408087824 */ /* 0x010fe200078e0203 */
[----:B--2---:R2:W-:Y:S02]  /*12e90*/  @P4 STG.E desc[UR8][R6.64], R5 ;  /* 0x0000000506004986 */ /* 0x0045e4000c101908 */
[----:B--2---:R-:W2:Y:S02]  /*12ea0*/  LDC R7, c[0x0][0x3b8] ;  /* 0x0000ee00ff077b82 */ /* 0x004ea40000000800 */
[----:B------:R-:W-:-:S02]  /*12eb0*/  LEA R6, P4, R8, R0, 0x2 ;  /* 0x0000000008067211 */ /* 0x000fc400078810ff */
[-C--:B------:R-:W-:Y:S02]  /*12ec0*/  LEA.HI.X.SX32 R5, R3, R2.reuse, 0x2, P5 ;  /* 0x0000000203057211 */ /* 0x080fe400028f16ff */
[----:B---3--:R-:W-:Y:S01]  /*12ed0*/  ISETP.LT.AND P5, PT, R9, UR6, !P0 ;  /* 0x0000000609007c0c */ /* 0x008fe2000c7a1270 */
[----:B------:R-:W3:Y:S01]  /*12ee0*/  LDCU UR6, c[0x0][0x39c] ;  /* 0x00007380ff0677ac */ /* 0x000ee20008000800 */
[----:B------:R-:W4:Y:S04]  /*12ef0*/  LDL.LU R9, [R1+0x70] ;  /* 0x0000700001097983 */ /* 0x000f280000300800 */
[----:B------:R-:W3:Y:S01]  /*12f00*/  LDL.LU R10, [R1+0x100] ;  /* 0x00010000010a7983 */ /* 0x000ee20000300800 */
[----:B--2---:R-:W-:Y:S01]  /*12f10*/  IMAD R3, R7, 0x4, R8 ;  /* 0x0000000407037824 */ /* 0x004fe200078e0208 */
[----:B------:R-:W-:-:S02]  /*12f20*/  LEA.HI.X.SX32 R7, R8, R2, 0x2, P4 ;  /* 0x0000000208077211 */ /* 0x000fc400020f16ff */
[----:B------:R-:W2:Y:S04]  /*12f30*/  LDL.LU R8, [R1+0x20] ;  /* 0x0000200001087983 */ /* 0x000ea80000300800 */
[----:B--2---:R2:W-:Y:S04]  /*12f40*/  @P3 STG.E desc[UR8][R4.64], R8 ;  /* 0x0000000804003986 */ /* 0x0045e8000c101908 */
[----:B----4-:R4:W-:Y:S01]  /*12f50*/  @P2 STG.E desc[UR8][R6.64], R9 ;  /* 0x0000000906002986 */ /* 0x0109e2000c101908 */
[----:B-1----:R-:W-:Y:S01]  /*12f60*/  ISETP.LT.AND P2, PT, R12, UR4, !P0 ;  /* 0x000000040c007c0c */ /* 0x002fe2000c741270 */
[----:B------:R-:W1:Y:S02]  /*12f70*/  LDCU UR4, c[0x0][0x39c] ;  /* 0x00007380ff0477ac */ /* 0x000e640008000800 */
[----:B------:R-:W3:Y:S01]  /*12f80*/  LDL.LU R12, [R1+0xf0] ;  /* 0x0000f000010c7983 */ /* 0x000ee20000300800 */
[C---:B--2---:R-:W-:Y:S01]  /*12f90*/  LEA R4, P4, R3.reuse, R0, 0x2 ;  /* 0x0000000003047211 */ /* 0x044fe200078810ff */
[----:B------:R-:W2:Y:S03]  /*12fa0*/  LDC R8, c[0x0][0x3b8] ;  /* 0x0000ee00ff087b82 */ /* 0x000ea60000000800 */
[----:B------:R-:W-:-:S02]  /*12fb0*/  LEA.HI.X.SX32 R5, R3, R2, 0x2, P4 ;  /* 0x0000000203057211 */ /* 0x000fc400020f16ff */
[----:B------:R-:W-:Y:S02]  /*12fc0*/  ISETP.LT.AND P4, PT, R13, UR11, !P0 ;  /* 0x0000000b0d007c0c */ /* 0x000fe4000c781270 */
[----:B------:R-:W3:Y:S01]  /*12fd0*/  LDL.LU R13, [R1+0x110] ;  /* 0x00011000010d7983 */ /* 0x000ee20000300800 */
[----:B------:R-:W-:Y:S01]  /*12fe0*/  ISETP.LT.AND P3, PT, R11, UR10, !P0 ;  /* 0x0000000a0b007c0c */ /* 0x000fe2000c761270 */
[----:B------:R-:W1:Y:S01]  /*12ff0*/  LDCU UR10, c[0x0][0x39c] ;  /* 0x00007380ff0a77ac */ /* 0x000e620008000800 */
[----:B----4-:R-:W4:Y:S01]  /*13000*/  LDC R9, c[0x0][0x3b8] ;  /* 0x0000ee00ff097b82 */ /* 0x010f220000000800 */
[----:B------:R1:W-:Y:S04]  /*13010*/  @P5 STG.E desc[UR8][R4.64], R20 ;  /* 0x0000001404005986 */ /* 0x0003e8000c101908 */
[----:B------:R-:W4:Y:S03]  /*13020*/  LDL.LU R11, [R1+0x120] ;  /* 0x00012000010b7983 */ /* 0x000f260000300800 */
[----:B-1----:R-:W1:Y:S01]  /*13030*/  LDC R20, c[0x0][0x3b8] ;  /* 0x0000ee00ff147b82 */ /* 0x002e620000000800 */
[----:B--2---:R-:W-:-:S04]  /*13040*/  IMAD R3, R8, 0x4, R3 ;  /* 0x0000000408037824 */ /* 0x004fc800078e0203 */
[----:B------:R-:W-:Y:S01]  /*13050*/  IMAD R5, R8, 0x4, R3 ;  /* 0x0000000408057824 */ /* 0x000fe200078e0203 */
[----:B------:R-:W-:-:S04]  /*13060*/  LEA R6, P5, R3, R0, 0x2 ;  /* 0x0000000003067211 */ /* 0x000fc800078a10ff */
[----:B------:R-:W-:Y:S01]  /*13070*/  LEA.HI.X.SX32 R7, R3, R2, 0x2, P5 ;  /* 0x0000000203077211 */ /* 0x000fe200028f16ff */
[----:B------:R-:W-:Y:S01]  /*13080*/  IMAD R3, R8, 0x4, R5 ;  /* 0x0000000408037824 */ /* 0x000fe200078e0205 */
[----:B------:R-:W-:-:S03]  /*13090*/  LEA R4, P5, R5, R0, 0x2 ;  /* 0x0000000005047211 */ /* 0x000fc600078a10ff */
[----:B------:R-:W-:Y:S01]  /*130a0*/  IMAD R8, R8, 0x4, R3 ;  /* 0x0000000408087824 */ /* 0x000fe200078e0203 */
[----:B------:R-:W-:Y:S02]  /*130b0*/  LEA.HI.X.SX32 R5, R5, R2, 0x2, P5 ;  /* 0x0000000205057211 */ /* 0x000fe400028f16ff */
[----:B------:R-:W-:Y:S01]  /*130c0*/  ISETP.LT.AND P5, PT, R14, UR4, !P0 ;  /* 0x000000040e007c0c */ /* 0x000fe2000c7a1270 */
[----:B------:R-:W2:Y:S01]  /*130d0*/  LDCU UR4, c[0x0][0x39c] ;  /* 0x00007380ff0477ac */ /* 0x000ea20008000800 */
[----:B---3--:R3:W-:Y:S04]  /*130e0*/  @P6 STG.E desc[UR8][R6.64], R12 ;  /* 0x0000000c06006986 */ /* 0x0087e8000c101908 */
[----:B------:R1:W-:Y:S01]  /*130f0*/  @P3 STG.E desc[UR8][R4.64], R10 ;  /* 0x0000000a04003986 */ /* 0x0003e2000c101908 */
[-C--:B---3--:R-:W-:Y:S01]  /*13100*/  LEA R6, P6, R3, R0.reuse, 0x2 ;  /* 0x0000000003067211 */ /* 0x088fe200078c10ff */
[----:B------:R-:W3:Y:S01]  /*13110*/  LDC R12, c[0x0][0x3b8] ;  /* 0x0000ee00ff0c7b82 */ /* 0x000ee20000000800 */
[----:B-1----:R-:W-:-:S02]  /*13120*/  LEA R4, P3, R8, R0, 0x2 ;  /* 0x0000000008047211 */ /* 0x002fc400078610ff */
[----:B------:R-:W-:Y:S02]  /*13130*/  LEA.HI.X.SX32 R7, R3, R2, 0x2, P6 ;  /* 0x0000000203077211 */ /* 0x000fe400030f16ff */
[----:B------:R-:W-:-:S03]  /*13140*/  ISETP.LT.AND P6, PT, R15, UR6, !P0 ;  /* 0x000000060f007c0c */ /* 0x000fc6000c7c1270 */
[----:B------:R-:W1:Y:S01]  /*13150*/  LDC R10, c[0x0][0x3b8] ;  /* 0x0000ee00ff0a7b82 */ /* 0x000e620000000800 */
[----:B------:R-:W2:Y:S01]  /*13160*/  LDL.LU R15, [R1+0xe4] ;  /* 0x0000e400010f7983 */ /* 0x000ea20000300800 */
[----:B------:R-:W-:Y:S01]  /*13170*/  LEA.HI.X.SX32 R5, R8, R2, 0x2, P3 ;  /* 0x0000000208057211 */ /* 0x000fe200018f16ff */
[----:B----4-:R-:W-:Y:S01]  /*13180*/  IMAD R3, R9, 0x4, R8 ;  /* 0x0000000409037824 */ /* 0x010fe200078e0208 */
[----:B------:R-:W-:Y:S01]  /*13190*/  ISETP.LT.AND P3, PT, R16, UR7, !P0 ;  /* 0x0000000710007c0c */ /* 0x000fe2000c761270 */
[----:B------:R-:W4:Y:S01]  /*131a0*/  LDL.LU R14, [R1+0x54] ;  /* 0x00005400010e7983 */ /* 0x000f220000300800 */
[----:B------:R-:W1:Y:S02]  /*131b0*/  LDCU UR6, c[0x0][0x39c] ;  /* 0x00007380ff0677ac */ /* 0x000e640008000800 */
[----:B------:R-:W2:Y:S01]  /*131c0*/  LDC R9, c[0x0][0x3b8] ;  /* 0x0000ee00ff097b82 */ /* 0x000ea20000000800 */
[----:B------:R-:W2:Y:S01]  /*131d0*/  LDL.LU R16, [R1+0xb4] ;  /* 0x0000b40001107983 */ /* 0x000ea20000300800 */
[----:B------:R-:W1:Y:S03]  /*131e0*/  LDCU UR7, c[0x0][0x39c] ;  /* 0x00007380ff0777ac */ /* 0x000e660008000800 */
[----:B------:R3:W-:Y:S01]  /*131f0*/  @P2 STG.E desc[UR8][R6.64], R13 ;  /* 0x0000000d06002986 */ /* 0x0007e2000c101908 */
[----:B------:R-:W-:Y:S01]  /*13200*/  ISETP.LT.AND P2, PT, R17, UR10, !P0 ;  /* 0x0000000a11007c0c */ /* 0x000fe2000c741270 */
[----:B------:R-:W1:Y:S02]  /*13210*/  LDCU UR10, c[0x0][0x39c] ;  /* 0x00007380ff0a77ac */ /* 0x000e640008000800 */
[----:B------:R-:W4:Y:S04]  /*13220*/  LDL.LU R17, [R1+0x64] ;  /* 0x0000640001117983 */ /* 0x000f280000300800 */
[----:B------:R3:W-:Y:S02]  /*13230*/  @P4 STG.E desc[UR8][R4.64], R11 ;  /* 0x0000000b04004986 */ /* 0x0007e4000c101908 */
[----:B---3--:R-:W-:-:S02]  /*13240*/  LEA R6, P4, R3, R0, 0x2 ;  /* 0x0000000003067211 */ /* 0x008fc400078810ff */
[----:B------:R-:W3:Y:S02]  /*13250*/  LDL.LU R13, [R1+0xd4] ;  /* 0x0000d400010d7983 */ /* 0x000ee40000300800 */
[----:B------:R-:W-:Y:S01]  /*13260*/  LEA.HI.X.SX32 R7, R3, R2, 0x2, P4 ;  /* 0x0000000203077211 */ /* 0x000fe200020f16ff */
[----:B------:R-:W-:Y:S01]  /*13270*/  IMAD R5, R20, 0x4, R3 ;  /* 0x0000000414057824 */ /* 0x000fe200078e0203 */
[----:B------:R-:W2:Y:S03]  /*13280*/  LDC R11, c[0x0][0x3b8] ;  /* 0x0000ee00ff0b7b82 */ /* 0x000ea60000000800 */
[----:B------:R-:W-:Y:S01]  /*13290*/  IMAD R3, R12, 0x4, R5 ;  /* 0x000000040c037824 */ /* 0x000fe200078e0205 */
[----:B------:R-:W-:-:S03]  /*132a0*/  LEA R4, P4, R5, R0, 0x2 ;  /* 0x0000000005047211 */ /* 0x000fc600078810ff */
[----:B-1----:R-:W-:Y:S01]  /*132b0*/  IMAD R8, R10, 0x4, R3 ;  /* 0x000000040a087824 */ /* 0x002fe200078e0203 */
[----:B------:R-:W-:Y:S01]  /*132c0*/  LEA.HI.X.SX32 R5, R5, R2, 0x2, P4 ;  /* 0x0000000205057211 */ /* 0x000fe200020f16ff */
[----:B------:R-:W1:Y:S08]  /*132d0*/  LDC R12, c[0x0][0x3b8] ;  /* 0x0000ee00ff0c7b82 */ /* 0x000e700000000800 */
[----:B------:R-:W1:Y:S01]  /*132e0*/  LDC R10, c[0x0][0x3b8] ;  /* 0x0000ee00ff0a7b82 */ /* 0x000e620000000800 */
[----:B--2---:R2:W-:Y:S02]  /*132f0*/  @P5 STG.E desc[UR8][R6.64], R16 ;  /* 0x0000001006005986 */ /* 0x0045e4000c101908 */
[----:B--2---:R-:W-:-:S02]  /*13300*/  LEA R6, P5, R3, R0, 0x2 ;  /* 0x0000000003067211 */ /* 0x004fc400078a10ff */
[----:B----4-:R2:W-:Y:S02]  /*13310*/  @P6 STG.E desc[UR8][R4.64], R17 ;  /* 0x0000001104006986 */ /* 0x0105e4000c101908 */
[----:B------:R-:W-:Y:S02]  /*13320*/  LEA.HI.X.SX32 R7, R3, R2, 0x2, P5 ;  /* 0x0000000203077211 */ /* 0x000fe400028f16ff */
[----:B------:R-:W4:Y:S04]  /*13330*/  LDL.LU R16, [R1+0x44] ;  /* 0x0000440001107983 */ /* 0x000f280000300800 */
[----:B------:R1:W-:Y:S01]  /*13340*/  @P3 STG.E desc[UR8][R6.64], R15 ;  /* 0x0000000f06003986 */ /* 0x0003e2000c101908 */
[----:B--2---:R-:W-:-:S04]  /*13350*/  LEA R4, P4, R8, R0, 0x2 ;  /* 0x0000000008047211 */ /* 0x004fc800078810ff */
[----:B------:R-:W-:Y:S01]  /*13360*/  LEA.HI.X.SX32 R5, R8, R2, 0x2, P4 ;  /* 0x0000000208057211 */ /* 0x000fe200020f16ff */
[----:B-1----:R-:W2:Y:S04]  /*13370*/  LDL.LU R15, [R1+0xa4] ;  /* 0x0000a400010f7983 */ /* 0x002ea80000300800 */
[----:B------:R1:W-:Y:S04]  /*13380*/  @P2 STG.E desc[UR8][R4.64], R14 ;  /* 0x0000000e04002986 */ /* 0x0003e8000c101908 */
[----:B-1----:R-:W2:Y:S01]  /*13390*/  LDL.LU R14, [R1+0x34] ;  /* 0x00003400010e7983 */ /* 0x002ea20000300800 */
[----:B------:R-:W-:Y:S01]  /*133a0*/  IMAD R8, R9, 0x4, R8 ;  /* 0x0000000409087824 */ /* 0x000fe200078e0208 */
[----:B------:R-:W-:Y:S01]  /*133b0*/  ISETP.LT.AND P5, PT, R18, UR4, !P0 ;  /* 0x0000000412007c0c */ /* 0x000fe2000c7a1270 */
[----:B------:R-:W1:Y:S01]  /*133c0*/  LDC R9, c[0x0][0x3b8] ;  /* 0x0000ee00ff097b82 */ /* 0x000e620000000800 */
[----:B------:R-:W-:Y:S01]  /*133d0*/  ISETP.LT.AND P6, PT, R19, UR6, !P0 ;  /* 0x0000000613007c0c */ /* 0x000fe2000c7c1270 */
[----:B------:R-:W-:Y:S01]  /*133e0*/  IMAD R5, R11, 0x4, R8 ;  /* 0x000000040b057824 */ /* 0x000fe200078e0208 */
[C---:B------:R-:W-:Y:S01]  /*133f0*/  LEA R6, P2, R8.reuse, R0, 0x2 ;  /* 0x0000000008067211 */ /* 0x040fe200078410ff */
[----:B------:R-:W1:Y:S03]  /*13400*/  LDCU UR4, c[0x0][0x39c] ;  /* 0x00007380ff0477ac */ /* 0x000e660008000800 */
[----:B------:R-:W-:Y:S01]  /*13410*/  LEA.HI.X.SX32 R7, R8, R2, 0x2, P2 ;  /* 0x0000000208077211 */ /* 0x000fe200010f16ff */
[----:B------:R-:W-:Y:S01]  /*13420*/  IMAD R3, R12, 0x4, R5 ;  /* 0x000000040c037824 */ /* 0x000fe200078e0205 */
[----:B------:R-:W-:Y:S01]  /*13430*/  LEA R4, P2, R5, R0, 0x2 ;  /* 0x0000000005047211 */ /* 0x000fe200078410ff */
[----:B------:R-:W1:Y:S01]  /*13440*/  LDC R11, c[0x0][0x3b8] ;  /* 0x0000ee00ff0b7b82 */ /* 0x000e620000000800 */
[----:B------:R-:W-:Y:S01]  /*13450*/  ISETP.LT.AND P4, PT, R21, UR7, !P0 ;  /* 0x0000000715007c0c */ /* 0x000fe2000c781270 */
[----:B---3--:R3:W-:Y:S01]  /*13460*/  @P5 STG.E desc[UR8][R6.64], R13 ;  /* 0x0000000d06005986 */ /* 0x0087e2000c101908 */
[----:B------:R-:W-:Y:S01]  /*13470*/  LEA.HI.X.SX32 R5, R5, R2, 0x2, P2 ;  /* 0x0000000205057211 */ /* 0x000fe200010f16ff */
[----:B------:R-:W-:Y:S01]  /*13480*/  IMAD R8, R10, 0x4, R3 ;  /* 0x000000040a087824 */ /* 0x000fe200078e0203 */
[----:B------:R-:W-:Y:S01]  /*13490*/  ISETP.LT.AND P3, PT, R22, UR10, !P0 ;  /* 0x0000000a16007c0c */ /* 0x000fe2000c761270 */
[----:B------:R-:W1:Y:S02]  /*134a0*/  LDCU UR7, c[0x0][0x39c] ;  /* 0x00007380ff0777ac */ /* 0x000e640008000800 */
[----:B------:R-:W1:Y:S01]  /*134b0*/  LDC R12, c[0x0][0x3b8] ;  /* 0x0000ee00ff0c7b82 */ /* 0x000e620000000800 */
[----:B------:R-:W1:Y:S01]  /*134c0*/  LDCU UR6, c[0x0][0x39c] ;  /* 0x00007380ff0677ac */ /* 0x000e620008000800 */
[----:B---3--:R-:W3:Y:S01]  /*134d0*/  LDL.LU R13, [R1+0x94] ;  /* 0x00009400010d7983 */ /* 0x008ee20000300800 */
[----:B------:R-:W-:-:S05]  /*134e0*/  LEA R6, P2, R3, R0, 0x2 ;  /* 0x0000000003067211 */ /* 0x000fca00078410ff */
[----:B------:R-:W1:Y:S01]  /*134f0*/  LDC R10, c[0x0][0x3b8] ;  /* 0x0000ee00ff0a7b82 */ /* 0x000e620000000800 */
[----:B------:R-:W1:Y:S01]  /*13500*/  LDCU UR10, c[0x0][0x39c] ;  /* 0x00007380ff0a77ac */ /* 0x000e620008000800 */
[----:B------:R-:W3:Y:S01]  /*13510*/  LDL.LU R20, [R1+0x24] ;  /* 0x0000240001147983 */ /* 0x000ee20000300800 */
[----:B------:R-:W-:-:S03]  /*13520*/  LEA.HI.X.SX32 R7, R3, R2, 0x2, P2 ;  /* 0x0000000203077211 */ /* 0x000fc600010f16ff */
[----:B------:R-:W3:Y:S04]  /*13530*/  LDL.LU R17, [R1+0x74] ;  /* 0x0000740001117983 */ /* 0x000ee80000300800 */
[----:B----4-:R4:W-:Y:S02]  /*13540*/  @P6 STG.E desc[UR8][R4.64], R16 ;  /* 0x0000001004006986 */ /* 0x0109e4000c101908 */
[C---:B----4-:R-:W-:Y:S02]  /*13550*/  LEA R4, P5, R8.reuse, R0, 0x2 ;  /* 0x0000000008047211 */ /* 0x050fe400078a10ff */
[----:B--2---:R2:W-:Y:S02]  /*13560*/  @P4 STG.E desc[UR8][R6.64], R15 ;  /* 0x0000000f06004986 */ /* 0x0045e4000c101908 */
[----:B------:R-:W-:-:S02]  /*13570*/  LEA.HI.X.SX32 R5, R8, R2, 0x2, P5 ;  /* 0x0000000208057211 */ /* 0x000fc400028f16ff */
[----:B--2---:R-:W2:Y:S04]  /*13580*/  LDL.LU R15, [R1] ;  /* 0x00000000010f7983 */ /* 0x004ea80000300800 */
[----:B------:R4:W-:Y:S04]  /*13590*/  @P3 STG.E desc[UR8][R4.64], R14 ;  /* 0x0000000e04003986 */ /* 0x0009e8000c101908 */
[----:B----4-:R-:W4:Y:S04]  /*135a0*/  LDL.LU R14, [R1+0x14] ;  /* 0x00001400010e7983 */ /* 0x010f280000300800 */
[----:B------:R-:W4:Y:S01]  /*135b0*/  LDL.LU R16, [R1+0xf4] ;  /* 0x0000f40001107983 */ /* 0x000f220000300800 */
[----:B-1----:R-:W-:Y:S01]  /*135c0*/  IMAD R8, R9, 0x4, R8 ;  /* 0x0000000409087824 */ /* 0x002fe200078e0208 */
[----:B------:R-:W-:Y:S01]  /*135d0*/  ISETP.LT.AND P6, PT, R23, UR4, !P0 ;  /* 0x0000000417007c0c */ /* 0x000fe2000c7c1270 */
[----:B------:R-:W1:Y:S01]  /*135e0*/  LDC R9, c[0x0][0x3b8] ;  /* 0x0000ee00ff097b82 */ /* 0x000e620000000800 */
[----:B------:R-:W-:Y:S01]  /*135f0*/  ISETP.LT.AND P5, PT, R25, UR7, !P0 ;  /* 0x0000000719007c0c */ /* 0x000fe2000c7a1270 */
[----:B------:R-:W-:Y:S01]  /*13600*/  IMAD R3, R11, 0x4, R8 ;  /* 0x000000040b037824 */ /* 0x000fe200078e0208 */
[----:B------:R-:W-:Y:S01]  /*13610*/  LEA R6, P4, R8, R0, 0x2 ;  /* 0x0000000008067211 */ /* 0x000fe200078810ff */
[----:B------:R-:W2:Y:S01]  /*13620*/  LDCU UR7, c[0x0][0x39c] ;  /* 0x00007380ff0777ac */ /* 0x000ea20008000800 */
[----:B------:R-:W-:Y:S01]  /*13630*/  ISETP.LT.AND P2, PT, R24, UR6, !P0 ;  /* 0x0000000618007c0c */ /* 0x000fe2000c741270 */
[----:B------:R-:W4:Y:S01]  /*13640*/  LDL.LU R18, [R1+0x4] ;  /* 0x0000040001127983 */ /* 0x000f220000300800 */
[----:B------:R-:W-:Y:S01]  /*13650*/  LEA.HI.X.SX32 R7, R8, R2, 0x2, P4 ;  /* 0x0000000208077211 */ /* 0x000fe200020f16ff */
[----:B------:R-:W-:Y:S01]  /*13660*/  IMAD R8, R12, 0x4, R3 ;  /* 0x000000040c087824 */ /* 0x000fe200078e0203 */
[C---:B------:R-:W-:Y:S01]  /*13670*/  LEA R4, P4, R3.reuse, R0, 0x2 ;  /* 0x0000000003047211 */ /* 0x040fe200078810ff */
[----:B------:R-:W3:Y:S01]  /*13680*/  LDCU UR4, c[0x0][0x39c] ;  /* 0x00007380ff0477ac */ /* 0x000ee20008000800 */
[----:B------:R-:W-:Y:S01]  /*13690*/  ISETP.LT.AND P3, PT, R26, UR10, !P0 ;  /* 0x0000000a1a007c0c */ /* 0x000fe2000c761270 */
[----:B---3--:R3:W-:Y:S01]  /*136a0*/  @P6 STG.E desc[UR8][R6.64], R13 ;  /* 0x0000000d06006986 */ /* 0x0087e2000c101908 */
[----:B------:R-:W-:Y:S01]  /*136b0*/  LEA.HI.X.SX32 R5, R3, R2, 0x2, P4 ;  /* 0x0000000203057211 */ /* 0x000fe200020f16ff */
[----:B------:R-:W-:Y:S01]  /*136c0*/  IMAD R3, R10, 0x4, R8 ;  /* 0x000000040a037824 */ /* 0x000fe200078e0208 */
[----:B------:R-:W1:Y:S01]  /*136d0*/  LDC R11, c[0x0][0x3b8] ;  /* 0x0000ee00ff0b7b82 */ /* 0x000e620000000800 */
[----:B------:R-:W1:Y:S01]  /*136e0*/  LDCU UR6, c[0x0][0x39c] ;  /* 0x00007380ff0677ac */ /* 0x000e620008000800 */
[----:B------:R-:W1:Y:S06]  /*136f0*/  LDCU UR10, c[0x0][0x39c] ;  /* 0x00007380ff0a77ac */ /* 0x000e6c0008000800 */
[----:B------:R-:W2:Y:S01]  /*13700*/  LDC R12, c[0x0][0x3b8] ;  /* 0x0000ee00ff0c7b82 */ /* 0x000ea20000000800 */
[C---:B---3--:R-:W-:Y:S01]  /*13710*/  LEA R6, P6, R8.reuse, R0, 0x2 ;  /* 0x0000000008067211 */ /* 0x048fe200078c10ff */
[----:B------:R3:W-:Y:S03]  /*13720*/  @P2 STG.E desc[UR8][R4.64], R20 ;  /* 0x0000001404002986 */ /* 0x0007e6000c101908 */
[----:B------:R-:W-:Y:S01]  /*13730*/  LEA.HI.X.SX32 R7, R8, R2, 0x2, P6 ;  /* 0x0000000208077211 */ /* 0x000fe200030f16ff */
[----:B------:R-:W4:Y:S01]  /*13740*/  LDL.LU R13, [R1+0x8] ;  /* 0x00000800010d7983 */ /* 0x000f220000300800 */
[----:B------:R-:W-:Y:S01]  /*13750*/  ISETP.LT.AND P4, PT, R27, UR4, !P0 ;  /* 0x000000041b007c0c */ /* 0x000fe2000c781270 */
[----:B------:R-:W1:Y:S01]  /*13760*/  LDCU UR4, c[0x0][0x39c] ;  /* 0x00007380ff0477ac */ /* 0x000e620008000800 */
[----:B------:R-:W2:Y:S01]  /*13770*/  LDC R10, c[0x0][0x3b8] ;  /* 0x0000ee00ff0a7b82 */ /* 0x000ea20000000800 */
[----:B------:R1:W-:Y:S01]  /*13780*/  @P5 STG.E desc[UR8][R6.64], R17 ;  /* 0x0000001106005986 */ /* 0x0003e2000c101908 */
[----:B---3--:R-:W-:-:S03]  /*13790*/  LEA R4, P6, R3, R0, 0x2 ;  /* 0x0000000003047211 */ /* 0x008fc600078c10ff */
[----:B------:R-:W3:Y:S01]  /*137a0*/  LDL.LU R20, [R1+0x104] ;  /* 0x0001040001147983 */ /* 0x000ee20000300800 */
[----:B------:R-:W-:-:S03]  /*137b0*/  LEA.HI.X.SX32 R5, R3, R2, 0x2, P6 ;  /* 0x0000000203057211 */ /* 0x000fc600030f16ff */
[----:B-1----:R-:W3:Y:S01]  /*137c0*/  LDL.LU R17, [R1+0xc] ;  /* 0x00000c0001117983 */ /* 0x002ee20000300800 */
[----:B------:R-:W-:Y:S01]  /*137d0*/  IMAD R7, R9, 0x4, R3 ;  /* 0x0000000409077824 */ /* 0x000fe200078e0203 */
[----:B------:R-:W-:Y:S01]  /*137e0*/  ISETP.LT.AND P2, PT, R29, UR6, !P0 ;  /* 0x000000061d007c0c */ /* 0x000fe2000c741270 */
[----:B------:R-:W1:Y:S01]  /*137f0*/  LDC R9, c[0x0][0x3b8] ;  /* 0x0000ee00ff097b82 */ /* 0x000e620000000800 */
[----:B------:R-:W1:Y:S01]  /*13800*/  LDCU UR6, c[0x0][0x39c] ;  /* 0x00007380ff0677ac */ /* 0x000e620008000800 */
[----:B------:R-:W-:Y:S01]  /*13810*/  IMAD R3, R11, 0x4, R7 ;  /* 0x000000040b037824 */ /* 0x000fe200078e0207 */
[----:B--2---:R-:W-:Y:S01]  /*13820*/  ISETP.LT.AND P5, PT, R15, UR7, !P0 ;  /* 0x000000070f007c0c */ /* 0x004fe2000c7a1270 */
[----:B------:R-:W2:Y:S01]  /*13830*/  LDCU UR7, c[0x0][0x39c] ;  /* 0x00007380ff0777ac */ /* 0x000ea20008000800 */
[----:B------:R-:W2:Y:S04]  /*13840*/  LDL.LU R15, [R1+0x114] ;  /* 0x00011400010f7983 */ /* 0x000ea80000300800 */
[----:B----4-:R4:W-:Y:S01]  /*13850*/  @P3 STG.E desc[UR8][R4.64], R14 ;  /* 0x0000000e04003986 */ /* 0x0109e2000c101908 */
[----:B------:R-:W1:Y:S03]  /*13860*/  LDC R11, c[0x0][0x3b8] ;  /* 0x0000ee00ff0b7b82 */ /* 0x000e660000000800 */
[----:B----4-:R-:W4:Y:S01]  /*13870*/  LDL.LU R14, [R1+0x40] ;  /* 0x00004000010e7983 */ /* 0x010f220000300800 */
[----:B------:R-:W-:-:S03]  /*13880*/  LEA R6, P3, R7, R0, 0x2 ;  /* 0x0000000007067211 */ /* 0x000fc600078610ff */
[----:B------:R-:W4:Y:S01]  /*13890*/  LDL.LU R21, [R1+0x124] ;  /* 0x0001240001157983 */ /* 0x000f220000300800 */
[----:B------:R-:W-:-:S05]  /*138a0*/  LEA.HI.X.SX32 R7, R7, R2, 0x2, P3 ;  /* 0x0000000207077211 */ /* 0x000fca00018f16ff */
[----:B------:R3:W-:Y:S04]  /*138b0*/  @P4 STG.E desc[UR8][R6.64], R16 ;  /* 0x0000001006004986 */ /* 0x0007e8000c101908 */
[----:B---3--:R-:W3:Y:S01]  /*138c0*/  LDL.LU R16, [R1+0x50] ;  /* 0x0000500001107983 */ /* 0x008ee20000300800 */
[----:B------:R-:W-:Y:S01]  /*138d0*/  IMAD R8, R12, 0x4, R3 ;  /* 0x000000040c087824 */ /* 0x000fe200078e0203 */
[-C--:B------:R-:W-:Y:S01]  /*138e0*/  LEA R4, P3, R3, R0.reuse, 0x2 ;  /* 0x0000000003047211 */ /* 0x080fe200078610ff */
[----:B------:R-:W2:Y:S01]  /*138f0*/  LDC R12, c[0x0][0x3b8] ;  /* 0x0000ee00ff0c7b82 */ /* 0x000ea20000000800 */
[----:B------:R-:W3:Y:S02]  /*13900*/  LDL.LU R19, [R1+0xb8] ;  /* 0x0000b80001137983 */ /* 0x000ee40000300800 */
[----:B------:R-:W-:-:S02]  /*13910*/  LEA R6, P6, R8, R0, 0x2 ;  /* 0x0000000008067211 */ /* 0x000fc400078c10ff */
[-C--:B------:R-:W-:Y:S02]  /*13920*/  LEA.HI.X.SX32 R5, R3, R2.reuse, 0x2, P3 ;  /* 0x0000000203057211 */ /* 0x080fe400018f16ff */
[----:B------:R-:W-:Y:S02]  /*13930*/  LEA.HI.X.SX32 R7, R8, R2, 0x2, P6 ;  /* 0x0000000208077211 */ /* 0x000fe400030f16ff */
[----:B------:R-:W-:Y:S01]  /*13940*/  ISETP.LT.AND P4, PT, R18, UR4, !P0 ;  /* 0x0000000412007c0c */ /* 0x000fe2000c781270 */
[----:B------:R2:W-:Y:S01]  /*13950*/  @P2 STG.E desc[UR8][R4.64], R20 ;  /* 0x0000001404002986 */ /* 0x0005e2000c101908 */
[----:B------:R-:W3:Y:S03]  /*13960*/  LDCU UR4, c[0x0][0x39c] ;  /* 0x00007380ff0477ac */ /* 0x000ee60008000800 */
[----:B------:R-:W3:Y:S01]  /*13970*/  LDL.LU R18, [R1+0x60] ;  /* 0x0000600001127983 */ /* 0x000ee20000300800 */
[----:B--2---:R-:W-:Y:S01]  /*13980*/  ISETP.LT.AND P2, PT, R17, UR7, !P0 ;  /* 0x0000000711007c0c */ /* 0x004fe2000c741270 */
[----:B------:R-:W-:Y:S01]  /*13990*/  IMAD R8, R10, 0x4, R8 ;  /* 0x000000040a087824 */ /* 0x000fe200078e0208 */
[----:B-1----:R-:W-:Y:S01]  /*139a0*/  ISETP.LT.AND P3, PT, R13, UR6, !P0 ;  /* 0x000000060d007c0c */ /* 0x002fe2000c761270 */
[----:B------:R-:W1:Y:S01]  /*139b0*/  LDCU UR6, c[0x0][0x39c] ;  /* 0x00007380ff0677ac */ /* 0x000e620008000800 */
[----:B------:R-:W2:Y:S01]  /*139c0*/  LDC R13, c[0x0][0x3b8] ;  /* 0x0000ee00ff0d7b82 */ /* 0x000ea20000000800 */
[----:B------:R-:W3:Y:S01]  /*139d0*/  LDL.LU R20, [R1+0x68] ;  /* 0x0000680001147983 */ /* 0x000ee20000300800 */
[----:B------:R-:W1:Y:S03]  /*139e0*/  LDCU UR7, c[0x0][0x39c] ;  /* 0x00007380ff0777ac */ /* 0x000e660008000800 */
[----:B------:R-:W3:Y:S01]  /*139f0*/  LDL.LU R17, [R1+0x80] ;  /* 0x0000800001117983 */ /* 0x000ee20000300800 */
[----:B------:R-:W-:-:S02]  /*13a00*/  IMAD R5, R9, 0x4, R8 ;  /* 0x0000000409057824 */ /* 0x000fc400078e0208 */
[----:B------:R-:W1:Y:S02]  /*13a10*/  LDC R10, c[0x0][0x3b8] ;  /* 0x0000ee00ff0a7b82 */ /* 0x000e640000000800 */
[----:B------:R-:W-:-:S06]  /*13a20*/  IMAD R3, R11, 0x4, R5 ;  /* 0x000000040b037824 */ /* 0x000fcc00078e0205 */
[----:B------:R-:W1:Y:S08]  /*13a30*/  LDC R9, c[0x0][0x3b8] ;  /* 0x0000ee00ff097b82 */ /* 0x000e700000000800 */
[----:B------:R-:W1:Y:S01]  /*13a40*/  LDC R11, c[0x0][0x3b8] ;  /* 0x0000ee00ff0b7b82 */ /* 0x000e620000000800 */
[----:B------:R1:W-:Y:S04]  /*13a50*/  @P5 STG.E desc[UR8][R6.64], R15 ;  /* 0x0000000f06005986 */ /* 0x0003e8000c101908 */
[----:B-1----:R-:W3:Y:S01]  /*13a60*/  LDL.LU R15, [R1+0x84] ;  /* 0x00008400010f7983 */ /* 0x002ee20000300800 */
[----:B----4-:R-:W-:Y:S01]  /*13a70*/  ISETP.LT.AND P5, PT, R14, UR10, !P0 ;  /* 0x0000000a0e007c0c */ /* 0x010fe2000c7a1270 */
[----:B------:R-:W1:Y:S02]  /*13a80*/  LDCU UR10, c[0x0][0x39c] ;  /* 0x00007380ff0a77ac */ /* 0x000e640008000800 */
[----:B------:R-:W4:Y:S01]  /*13a90*/  LDL.LU R14, [R1+0xe8] ;  /* 0x0000e800010e7983 */ /* 0x000f220000300800 */
[----:B------:R-:W-:-:S04]  /*13aa0*/  LEA R6, P6, R8, R0, 0x2 ;  /* 0x0000000008067211 */ /* 0x000fc800078c10ff */
[----:B------:R-:W-:Y:S02]  /*13ab0*/  LEA.HI.X.SX32 R7, R8, R2, 0x2, P6 ;  /* 0x0000000208077211 */ /* 0x000fe400030f16ff */
[----:B------:R-:W-:-:S03]  /*13ac0*/  LEA R4, P6, R5, R0, 0x2 ;  /* 0x0000000005047211 */ /* 0x000fc600078c10ff */
[----:B------:R1:W-:Y:S01]  /*13ad0*/  @P4 STG.E desc[UR8][R6.64], R21 ;  /* 0x0000001506004986 */ /* 0x0003e2000c101908 */
[----:B------:R-:W-:Y:S02]  /*13ae0*/  LEA.HI.X.SX32 R5, R5, R2, 0x2, P6 ;  /* 0x0000000205057211 */ /* 0x000fe400030f16ff */
[----:B---3--:R-:W-:Y:S01]  /*13af0*/  ISETP.LT.AND P6, PT, R16, UR4, !P0 ;  /* 0x0000000410007c0c */ /* 0x008fe2000c7c1270 */
[----:B--2---:R-:W-:Y:S01]  /*13b00*/  IMAD R8, R13, 0x4, R3 ;  /* 0x000000040d087824 */ /* 0x004fe200078e0203 */
[----:B-1----:R-:W2:Y:S01]  /*13b10*/  LDL.LU R21, [R1+0x58] ;  /* 0x0000580001157983 */ /* 0x002ea20000300800 */
[C---:B------:R-:W-:Y:S01]  /*13b20*/  LEA R6, P4, R3.reuse, R0, 0x2 ;  /* 0x0000000003067211 */ /* 0x040fe200078810ff */
[----:B------:R-:W1:Y:S01]  /*13b30*/  LDCU UR4, c[0x0][0x39c] ;  /* 0x00007380ff0477ac */ /* 0x000e620008000800 */
[----:B------:R-:W3:Y:S01]  /*13b40*/  LDC R13, c[0x0][0x3b8] ;  /* 0x0000ee00ff0d7b82 */ /* 0x000ee20000000800 */
[----:B------:R-:W1:Y:S01]  /*13b50*/  LDL.LU R16, [R1+0x88] ;  /* 0x0000880001107983 */ /* 0x000e620000300800 */
[----:B------:R-:W-:-:S03]  /*13b60*/  LEA.HI.X.SX32 R7, R3, R2, 0x2, P4 ;  /* 0x0000000203077211 */ /* 0x000fc600020f16ff */
[----:B------:R3:W-:Y:S01]  /*13b70*/  @P3 STG.E desc[UR8][R4.64], R19 ;  /* 0x0000001304003986 */ /* 0x0007e2000c101908 */
[----:B------:R-:W-:Y:S01]  /*13b80*/  ISETP.LT.AND P3, PT, R18, UR6, !P0 ;  /* 0x0000000612007c0c */ /* 0x000fe2000c761270 */
[----:B------:R-:W1:Y:S01]  /*13b90*/  LDCU UR6, c[0x0][0x39c] ;  /* 0x00007380ff0677ac */ /* 0x000e620008000800 */
[C---:B---3--:R-:W-:Y:S01]  /*13ba0*/  LEA R4, P4, R8.reuse, R0, 0x2 ;  /* 0x0000000008047211 */ /* 0x048fe200078810ff */
[----:B------:R-:W3:Y:S03]  /*13bb0*/  LDL.LU R19, [R1+0xd8] ;  /* 0x0000d80001137983 */ /* 0x000ee60000300800 */
[----:B------:R-:W-:Y:S01]  /*13bc0*/  LEA.HI.X.SX32 R5, R8, R2, 0x2, P4 ;  /* 0x0000000208057211 */ /* 0x000fe200020f16ff */
[----:B------:R4:W-:Y:S01]  /*13bd0*/  @P2 STG.E desc[UR8][R6.64], R20 ;  /* 0x0000001406002986 */ /* 0x0009e2000c101908 */
[----:B------:R-:W-:-:S03]  /*13be0*/  ISETP.LT.AND P2, PT, R17, UR7, !P0 ;  /* 0x0000000711007c0c */ /* 0x000fc6000c741270 */
[----:B------:R-:W3:Y:S01]  /*13bf0*/  LDL.LU R18, [R1+0x8c] ;  /* 0x00008c0001127983 */ /* 0x000ee20000300800 */
[----:B------:R-:W-:Y:S01]  /*13c00*/  IMAD R8, R9, 0x4, R8 ;  /* 0x0000000409087824 */ /* 0x000fe200078e0208 */
[----:B------:R-:W1:Y:S01]  /*13c10*/  LDCU UR7, c[0x0][0x39c] ;  /* 0x00007380ff0777ac */ /* 0x000e620008000800 */
[----:B------:R-:W1:Y:S01]  /*13c20*/  LDC R9, c[0x0][0x3b8] ;  /* 0x0000ee00ff097b82 */ /* 0x000e620000000800 */
[----:B----4-:R-:W4:Y:S04]  /*13c30*/  LDL.LU R20, [R1+0x48] ;  /* 0x0000480001147983 */ /* 0x010f280000300800 */
[----:B------:R-:W4:Y:S01]  /*13c40*/  LDL.LU R17, [R1+0xb0] ;  /* 0x0000b00001117983 */ /* 0x000f220000300800 */
[----:B------:R-:W-:Y:S01]  /*13c50*/  ISETP.LT.AND P4, PT, R15, UR10, !P0 ;  /* 0x0000000a0f007c0c */ /* 0x000fe2000c781270 */
[----:B------:R-:W1:Y:S02]  /*13c60*/  LDCU UR10, c[0x0][0x39c] ;  /* 0x00007380ff0a77ac */ /* 0x000e640008000800 */
[----:B------:R-:W4:Y:S04]  /*13c70*/  LDL.LU R15, [R1+0xc0] ;  /* 0x0000c000010f7983 */ /* 0x000f280000300800 */
[----:B------:R2:W-:Y:S04]  /*13c80*/  @P5 STG.E desc[UR8][R4.64], R14 ;  /* 0x0000000e04005986 */ /* 0x0005e8000c101908 */
[----:B--2---:R-:W2:Y:S01]  /*13c90*/  LDL.LU R14, [R1+0xa8] ;  /* 0x0000a800010e7983 */ /* 0x004ea20000300800 */
[----:B------:R-:W-:Y:S01]  /*13ca0*/  LEA R6, P5, R8, R0, 0x2 ;  /* 0x0000000008067211 */ /* 0x000fe200078a10ff */
[----:B------:R-:W-:-:S02]  /*13cb0*/  IMAD R5, R10, 0x4, R8 ;  /* 0x000000040a057824 */ /* 0x000fc400078e0208 */
[----:B------:R-:W2:Y:S01]  /*13cc0*/  LDC R10, c[0x0][0x3b8] ;  /* 0x0000ee00ff0a7b82 */ /* 0x000ea20000000800 */
[----:B------:R-:W-:Y:S02]  /*13cd0*/  LEA.HI.X.SX32 R7, R8, R2, 0x2, P5 ;  /* 0x0000000208077211 */ /* 0x000fe400028f16ff */
[----:B------:R-:W-:Y:S01]  /*13ce0*/  LEA R4, P5, R5, R0, 0x2 ;  /* 0x0000000005047211 */ /* 0x000fe200078a10ff */
[----:B------:R-:W-:-:S03]  /*13cf0*/  IMAD R3, R12, 0x4, R5 ;  /* 0x000000040c037824 */ /* 0x000fc600078e0205 */
[----:B------:R-:W-:Y:S01]  /*13d00*/  LEA.HI.X.SX32 R5, R5, R2, 0x2, P5 ;  /* 0x0000000205057211 */ /* 0x000fe200028f16ff */
[----:B------:R3:W-:Y:S01]  /*13d10*/  @P6 STG.E desc[UR8][R6.64], R21 ;  /* 0x0000001506006986 */ /* 0x0007e2000c101908 */
[----:B------:R-:W2:Y:S01]  /*13d20*/  LDC R12, c[0x0][0x3b8] ;  /* 0x0000ee00ff0c7b82 */ /* 0x000ea20000000800 */
[----:B-1----:R-:W-:Y:S01]  /*13d30*/  ISETP.LT.AND P5, PT, R16, UR4, !P0 ;  /* 0x0000000410007c0c */ /* 0x002fe2000c7a1270 */
[----:B------:R-:W-:Y:S01]  /*13d40*/  IMAD R8, R11, 0x4, R3 ;  /* 0x000000040b087824 */ /* 0x000fe200078e0203 */
[----:B------:R-:W2:Y:S01]  /*13d50*/  LDL.LU R16, [R1+0x38] ;  /* 0x0000380001107983 */ /* 0x000ea20000300800 */
[----:B------:R-:W1:Y:S04]  /*13d60*/  LDCU UR4, c[0x0][0x39c] ;  /* 0x00007380ff0477ac */ /* 0x000e680008000800 */
[----:B------:R-:W1:Y:S01]  /*13d70*/  LDC R11, c[0x0][0x3b8] ;  /* 0x0000ee00ff0b7b82 */ /* 0x000e620000000800 */
[C---:B---3--:R-:W-:Y:S01]  /*13d80*/  LEA R6, P6, R3.reuse, R0, 0x2 ;  /* 0x0000000003067211 */ /* 0x048fe200078c10ff */
[----:B------:R-:W3:Y:S03]  /*13d90*/  LDL.LU R21, [R1+0x98] ;  /* 0x0000980001157983 */ /* 0x000ee60000300800 */
[----:B------:R-:W-:Y:S01]  /*13da0*/  LEA.HI.X.SX32 R7, R3, R2, 0x2, P6 ;  /* 0x0000000203077211 */ /* 0x000fe200030f16ff */
[----:B------:R4:W-:Y:S01]  /*13db0*/  @P3 STG.E desc[UR8][R4.64], R19 ;  /* 0x0000001304003986 */ /* 0x0009e2000c101908 */
[----:B------:R-:W-:Y:S01]  /*13dc0*/  ISETP.LT.AND P6, PT, R18, UR6, !P0 ;  /* 0x0000000612007c0c */ /* 0x000fe2000c7c1270 */
[----:B------:R-:W1:Y:S01]  /*13dd0*/  LDCU UR6, c[0x0][0x39c] ;  /* 0x00007380ff0677ac */ /* 0x000e620008000800 */
[C---:B----4-:R-:W-:Y:S01]  /*13de0*/  LEA R4, P3, R8.reuse, R0, 0x2 ;  /* 0x0000000008047211 */ /* 0x050fe200078610ff */
[----:B------:R-:W4:Y:S03]  /*13df0*/  LDL.LU R19, [R1+0xc4] ;  /* 0x0000c40001137983 */ /* 0x000f260000300800 */
[----:B------:R-:W-:Y:S01]  /*13e00*/  LEA.HI.X.SX32 R5, R8, R2, 0x2, P3 ;  /* 0x0000000208057211 */ /* 0x000fe200018f16ff */
[----:B------:R1:W-:Y:S01]  /*13e10*/  @P2 STG.E desc[UR8][R6.64], R20 ;  /* 0x0000001406002986 */ /* 0x0003e2000c101908 */
[----:B------:R-:W-:-:S03]  /*13e20*/  ISETP.LT.AND P2, PT, R17, UR7, !P0 ;  /* 0x0000000711007c0c */ /* 0x000fc6000c741270 */
[----:B------:R-:W3:Y:S01]  /*13e30*/  LDL.LU R18, [R1+0xc8] ;  /* 0x0000c80001127983 */ /* 0x000ee20000300800 */
[----:B------:R-:W-:Y:S01]  /*13e40*/  IMAD R8, R9, 0x4, R8 ;  /* 0x0000000409087824 */ /* 0x000fe200078e0208 */
[----:B------:R-:W2:Y:S01]  /*13e50*/  LDCU UR7, c[0x0][0x39c] ;  /* 0x00007380ff0777ac */ /* 0x000ea20008000800 */
[----:B------:R-:W2:Y:S01]  /*13e60*/  LDC R9, c[0x0][0x3b8] ;  /* 0x0000ee00ff097b82 */ /* 0x000ea20000000800 */
[----:B-1----:R-:W3:Y:S04]  /*13e70*/  LDL.LU R20, [R1+0x28] ;  /* 0x0000280001147983 */ /* 0x002ee80000300800 */
[----:B------:R-:W3:Y:S01]  /*13e80*/  LDL.LU R17, [R1+0xcc] ;  /* 0x0000cc0001117983 */ /* 0x000ee20000300800 */
[----:B------:R-:W-:Y:S01]  /*13e90*/  ISETP.LT.AND P3, PT, R15, UR10, !P0 ;  /* 0x0000000a0f007c0c */ /* 0x000fe2000c761270 */
[----:B------:R-:W1:Y:S02]  /*13ea0*/  LDCU UR10, c[0x0][0x39c] ;  /* 0x00007380ff0a77ac */ /* 0x000e640008000800 */
[----:B------:R-:W1:Y:S04]  /*13eb0*/  LDL.LU R15, [R1+0xd0] ;  /* 0x0000d000010f7983 */ /* 0x000e680000300800 */
[----:B--2---:R2:W-:Y:S04]  /*13ec0*/  @P4 STG.E desc[UR8][R4.64], R14 ;  /* 0x0000000e04004986 */ /* 0x0045e8000c101908 */
[----:B--2---:R-:W2:Y:S01]  /*13ed0*/  LDL.LU R14, [R1+0x78] ;  /* 0x00007800010e7983 */ /* 0x004ea20000300800 */
[----:B------:R-:W-:-:S04]  /*13ee0*/  LEA R6, P4, R8, R0, 0x2 ;  /* 0x0000000008067211 */ /* 0x000fc800078810ff */
[----:B------:R-:W-:-:S05]  /*13ef0*/  LEA.HI.X.SX32 R7, R8, R2, 0x2, P4 ;  /* 0x0000000208077211 */ /* 0x000fca00020f16ff */
[----:B------:R4:W-:Y:S04]  /*13f00*/  @P5 STG.E desc[UR8][R6.64], R16 ;  /* 0x0000001006005986 */ /* 0x0009e8000c101908 */
[----:B----4-:R-:W4:Y:S01]  /*13f10*/  LDL.LU R16, [R1+0x18] ;  /* 0x0000180001107983 */ /* 0x010f220000300800 */
[----:B------:R-:W-:Y:S02]  /*13f20*/  IMAD R5, R10, 0x4, R8 ;  /* 0x000000040a057824 */ /* 0x000fe400078e0208 */
[----:B------:R-:W1:Y:S02]  /*13f30*/  LDC R10, c[0x0][0x3b8] ;  /* 0x0000ee00ff0a7b82 */ /* 0x000e640000000800 */
[----:B------:R-:W-:Y:S01]  /*13f40*/  IMAD R3, R12, 0x4, R5 ;  /* 0x000000040c037824 */ /* 0x000fe200078e0205 */
[----:B------:R-:W-:-:S04]  /*13f50*/  LEA R4, P4, R5, R0, 0x2 ;  /* 0x0000000005047211 */ /* 0x000fc800078810ff */
[----:B------:R-:W-:Y:S01]  /*13f60*/  LEA R6, P5, R3, R0, 0x2 ;  /* 0x0000000003067211 */ /* 0x000fe200078a10ff */
[----:B------:R-:W-:Y:S01]  /*13f70*/  IMAD R8, R11, 0x4, R3 ;  /* 0x000000040b087824 */ /* 0x000fe200078e0203 */
[-C--:B------:R-:W-:Y:S01]  /*13f80*/  LEA.HI.X.SX32 R5, R5, R2.reuse, 0x2, P4 ;  /* 0x0000000205057211 */ /* 0x080fe200020f16ff */
[----:B------:R-:W1:Y:S01]  /*13f90*/  LDC R12, c[0x0][0x3b8] ;  /* 0x0000ee00ff0c7b82 */ /* 0x000e620000000800 */
[----:B------:R-:W-:Y:S02]  /*13fa0*/  LEA.HI.X.SX32 R7, R3, R2, 0x2, P5 ;  /* 0x0000000203077211 */ /* 0x000fe400028f16ff */
[----:B------:R-:W-:Y:S01]  /*13fb0*/  ISETP.LT.AND P5, PT, R19, UR4, !P0 ;  /* 0x0000000413007c0c */ /* 0x000fe2000c7a1270 */
[----:B---3--:R3:W-:Y:S01]  /*13fc0*/  @P6 STG.E desc[UR8][R4.64], R21 ;  /* 0x0000001504006986 */ /* 0x0087e2000c101908 */
[----:B------:R-:W-:Y:S01]  /*13fd0*/  ISETP.LT.AND P6, PT, R18, UR6, !P0 ;  /* 0x0000000612007c0c */ /* 0x000fe2000c7c1270 */
[----:B------:R-:W1:Y:S02]  /*13fe0*/  LDCU UR4, c[0x0][0x39c] ;  /* 0x00007380ff0477ac */ /* 0x000e640008000800 */
[----:B------:R-:W4:Y:S01]  /*13ff0*/  LDL.LU R19, [R1+0xf8] ;  /* 0x0000f80001137983 */ /* 0x000f220000300800 */
[----:B------:R-:W1:Y:S01]  /*14000*/  LDC R11, c[0x0][0x3b8] ;  /* 0x0000ee00ff0b7b82 */ /* 0x000e620000000800 */
[----:B------:R-:W1:Y:S02]  /*14010*/  LDCU UR6, c[0x0][0x39c] ;  /* 0x00007380ff0677ac */ /* 0x000e640008000800 */
[----:B------:R-:W4:Y:S01]  /*14020*/  LDL.LU R18, [R1+0xe0] ;  /* 0x0000e00001127983 */ /* 0x000f220000300800 */
[----:B---3--:R-:W-:-:S03]  /*14030*/  LEA R4, P4, R8, R0, 0x2 ;  /* 0x0000000008047211 */ /* 0x008fc600078810ff */
[----:B------:R3:W-:Y:S01]  /*14040*/  @P2 STG.E desc[UR8][R6.64], R20 ;  /* 0x0000001406002986 */ /* 0x0007e2000c101908 */
[----:B------:R-:W-:-:S03]  /*14050*/  LEA.HI.X.SX32 R5, R8, R2, 0x2, P4 ;  /* 0x0000000208057211 */ /* 0x000fc600020f16ff */
[----:B---3--:R-:W3:Y:S01]  /*14060*/  LDL.LU R20, [R1+0x130] ;  /* 0x0001300001147983 */ /* 0x008ee20000300800 */
[----:B------:R-:W-:Y:S01]  /*14070*/  IMAD R8, R9, 0x4, R8 ;  /* 0x0000000409087824 */ /* 0x000fe200078e0208 */
[----:B------:R-:W-:Y:S01]  /*14080*/  ISETP.LT.AND P4, PT, R17, UR7, !P0 ;  /* 0x0000000711007c0c */ /* 0x000fe2000c781270 */
[----:B------:R-:W1:Y:S01]  /*14090*/  LDCU UR7, c[0x0][0x39c] ;  /* 0x00007380ff0777ac */ /* 0x000e620008000800 */
[----:B------:R-:W1:Y:S02]  /*140a0*/  LDC R9, c[0x0][0x3b8] ;  /* 0x0000ee00ff097b82 */ /* 0x000e640000000800 */
[----:B-1----:R-:W-:Y:S01]  /*140b0*/  ISETP.LT.AND P2, PT, R15, UR10, !P0 ;  /* 0x0000000a0f007c0c */ /* 0x002fe2000c741270 */
[----:B------:R-:W1:Y:S01]  /*140c0*/  LDCU UR10, c[0x0][0x39c] ;  /* 0x00007380ff0a77ac */ /* 0x000e620008000800 */
[----:B------:R-:W3:Y:S04]  /*140d0*/  LDL.LU R15, [R1+0x108] ;  /* 0x00010800010f7983 */ /* 0x000ee80000300800 */
[----:B--2---:R2:W-:Y:S04]  /*140e0*/  @P3 STG.E desc[UR8][R4.64], R14 ;  /* 0x0000000e04003986 */ /* 0x0045e8000c101908 */
[----:B--2---:R-:W2:Y:S01]  /*140f0*/  LDL.LU R14, [R1+0x134] ;  /* 0x00013400010e7983 */ /* 0x004ea20000300800 */
[----:B------:R-:W-:-:S03]  /*14100*/  LEA R6, P3, R8, R0, 0x2 ;  /* 0x0000000008067211 */ /* 0x000fc600078610ff */
[----:B------:R-:W2:Y:S01]  /*14110*/  LDL.LU R17, [R1+0x118] ;  /* 0x0001180001117983 */ /* 0x000ea20000300800 */
[----:B------:R-:W-:-:S03]  /*14120*/  LEA.HI.X.SX32 R7, R8, R2, 0x2, P3 ;  /* 0x0000000208077211 */ /* 0x000fc600018f16ff */
[----:B------:R-:W1:Y:S04]  /*14130*/  LDL.LU R21, [R1+0x138] ;  /* 0x0001380001157983 */ /* 0x000e680000300800 */
[----:B----4-:R4:W-:Y:S04]  /*14140*/  @P5 STG.E desc[UR8][R6.64], R16 ;  /* 0x0000001006005986 */ /* 0x0109e8000c101908 */
[----:B----4-:R-:W4:Y:S01]  /*14150*/  LDL.LU R16, [R1+0x128] ;  /* 0x0001280001107983 */ /* 0x010f220000300800 */
[----:B------:R-:W-:Y:S02]  /*14160*/  IMAD R5, R10, 0x4, R8 ;  /* 0x000000040a057824 */ /* 0x000fe400078e0208 */
[----:B------:R-:W1:Y:S02]  /*14170*/  LDC R10, c[0x0][0x3b8] ;  /* 0x0000ee00ff0a7b82 */ /* 0x000e640000000800 */
[----:B------:R-:W-:Y:S01]  /*14180*/  IMAD R3, R13, 0x4, R5 ;  /* 0x000000040d037824 */ /* 0x000fe200078e0205 */
[----:B------:R-:W-:-:S04]  /*14190*/  LEA R4, P3, R5, R0, 0x2 ;  /* 0x0000000005047211 */ /* 0x000fc800078610ff */
[----:B------:R-:W-:Y:S01]  /*141a0*/  LEA.HI.X.SX32 R5, R5, R2, 0x2, P3 ;  /* 0x0000000205057211 */ /* 0x000fe200018f16ff */
[----:B------:R-:W1:Y:S01]  /*141b0*/  LDC R13, c[0x0][0x3b8] ;  /* 0x0000ee00ff0d7b82 */ /* 0x000e620000000800 */
[----:B------:R-:W-:-:S04]  /*141c0*/  LEA R6, P3, R3, R0, 0x2 ;  /* 0x0000000003067211 */ /* 0x000fc800078610ff */
[----:B------:R-:W-:Y:S01]  /*141d0*/  LEA.HI.X.SX32 R7, R3, R2, 0x2, P3 ;  /* 0x0000000203077211 */ /* 0x000fe200018f16ff */
[----:B------:R3:W-:Y:S01]  /*141e0*/  @P6 STG.E desc[UR8][R4.64], R19 ;  /* 0x0000001304006986 */ /* 0x0007e2000c101908 */
[----:B------:R-:W-:Y:S01]  /*141f0*/  ISETP.LT.AND P6, PT, R18, UR4, !P0 ;  /* 0x0000000412007c0c */ /* 0x000fe2000c7c1270 */
[----:B------:R-:W-:Y:S01]  /*14200*/  IMAD R8, R12, 0x4, R3 ;  /* 0x000000040c087824 */ /* 0x000fe200078e0203 */
[----:B------:R-:W1:Y:S01]  /*14210*/  LDCU UR4, c[0x0][0x39c] ;  /* 0x00007380ff0477ac */ /* 0x000e620008000800 */
[----:B------:R-:W1:Y:S01]  /*14220*/  LDC R12, c[0x0][0x3b8] ;  /* 0x0000ee00ff0c7b82 */ /* 0x000e620000000800 */
[----:B---3--:R-:W-:Y:S01]  /*14230*/  ISETP.LT.AND P3, PT, R20, UR6, !P0 ;  /* 0x0000000614007c0c */ /* 0x008fe2000c761270 */
[----:B------:R-:W3:Y:S01]  /*14240*/  LDL.LU R19, [R1+0x13c] ;  /* 0x00013c0001137983 */ /* 0x000ee20000300800 */
[C---:B------:R-:W-:Y:S01]  /*14250*/  LEA R4, P5, R8.reuse, R0, 0x2 ;  /* 0x0000000008047211 */ /* 0x040fe200078a10ff */
[----:B------:R-:W1:Y:S02]  /*14260*/  LDCU UR6, c[0x0][0x39c] ;  /* 0x00007380ff0677ac */ /* 0x000e640008000800 */
[----:B------:R-:W3:Y:S04]  /*14270*/  LDL.LU R18, [R1+0xbc] ;  /* 0x0000bc0001127983 */ /* 0x000ee80000300800 */
[----:B------:R-:W3:Y:S01]  /*14280*/  LDL.LU R20, [R1+0x140] ;  /* 0x0001400001147983 */ /* 0x000ee20000300800 */
[----:B------:R-:W-:Y:S01]  /*14290*/  LEA.HI.X.SX32 R5, R8, R2, 0x2, P5 ;  /* 0x0000000208057211 */ /* 0x000fe200028f16ff */
[----:B------:R-:W-:-:S02]  /*142a0*/  IMAD R8, R9, 0x4, R8 ;  /* 0x0000000409087824 */ /* 0x000fc400078e0208 */
[----:B------:R-:W1:Y:S01]  /*142b0*/  LDC R9, c[0x0][0x3b8] ;  /* 0x0000ee00ff097b82 */ /* 0x000e620000000800 */
[----:B------:R2:W-:Y:S04]  /*142c0*/  @P4 STG.E desc[UR8][R6.64], R15 ;  /* 0x0000000f06004986 */ /* 0x0005e8000c101908 */
[----:B--2---:R-:W2:Y:S01]  /*142d0*/  LDL.LU R15, [R1+0x6c] ;  /* 0x00006c00010f7983 */ /* 0x004ea20000300800 */
[----:B------:R-:W-:Y:S01]  /*142e0*/  ISETP.LT.AND P4, PT, R14, UR7, !P0 ;  /* 0x000000070e007c0c */ /* 0x000fe2000c781270 */
[----:B------:R-:W-:Y:S02]  /*142f0*/  IMAD R3, R11, 0x4, R8 ;  /* 0x000000040b037824 */ /* 0x000fe400078e0208 */
[----:B------:R-:W2:Y:S01]  /*14300*/  LDL.LU R14, [R1+0x144] ;  /* 0x00014400010e7983 */ /* 0x000ea20000300800 */
[----:B------:R-:W1:Y:S01]  /*14310*/  LDCU UR7, c[0x0][0x39c] ;  /* 0x00007380ff0777ac */ /* 0x000e620008000800 */
[----:B------:R-:W2:Y:S02]  /*14320*/  LDC R11, c[0x0][0x3b8] ;  /* 0x0000ee00ff0b7b82 */ /* 0x000ea40000000800 */
[----:B------:R1:W-:Y:S01]  /*14330*/  @P2 STG.E desc[UR8][R4.64], R17 ;  /* 0x0000001104002986 */ /* 0x0003e2000c101908 */
[----:B------:R-:W-:-:S04]  /*14340*/  LEA R6, P2, R8, R0, 0x2 ;  /* 0x0000000008067211 */ /* 0x000fc800078410ff */
[----:B------:R-:W-:Y:S01]  /*14350*/  LEA.HI.X.SX32 R7, R8, R2, 0x2, P2 ;  /* 0x0000000208077211 */ /* 0x000fe200010f16ff */
[----:B-1----:R-:W2:Y:S04]  /*14360*/  LDL.LU R17, [R1+0xec] ;  /* 0x0000ec0001117983 */ /* 0x002ea80000300800 */
[----:B----4-:R1:W-:Y:S04]  /*14370*/  @P6 STG.E desc[UR8][R6.64], R16 ;  /* 0x0000001006006986 */ /* 0x0103e8000c101908 */
[----:B-1----:R-:W4:Y:S01]  /*14380*/  LDL.LU R16, [R1+0x148] ;  /* 0x0001480001107983 */ /* 0x002f220000300800 */
[----:B------:R-:W-:Y:S01]  /*14390*/  IMAD R8, R10, 0x4, R3 ;  /* 0x000000040a087824 */ /* 0x000fe200078e0203 */
[-C--:B------:R-:W-:Y:S01]  /*143a0*/  LEA R4, P5, R3, R0.reuse, 0x2 ;  /* 0x0000000003047211 */ /* 0x080fe200078a10ff */
[----:B------:R-:W1:Y:S01]  /*143b0*/  LDC R10, c[0x0][0x3b8] ;  /* 0x0000ee00ff0a7b82 */ /* 0x000e620000000800 */
[----:B------:R-:W-:Y:S01]  /*143c0*/  ISETP.LT.AND P2, PT, R21, UR10, !P0 ;  /* 0x0000000a15007c0c */ /* 0x000fe2000c741270 */
[----:B------:R-:W1:Y:S01]  /*143d0*/  LDCU UR10, c[0x0][0x39c] ;  /* 0x00007380ff0a77ac */ /* 0x000e620008000800 */
[----:B------:R-:W-:Y:S01]  /*143e0*/  LEA R6, P6, R8, R0, 0x2 ;  /* 0x0000000008067211 */ /* 0x000fe200078c10ff */
[----:B------:R-:W4:Y:S01]  /*143f0*/  LDL.LU R21, [R1+0x5c] ;  /* 0x00005c0001157983 */ /* 0x000f220000300800 */
[----:B------:R-:W-:-:S02]  /*14400*/  LEA.HI.X.SX32 R5, R3, R2, 0x2, P5 ;  /* 0x0000000203057211 */ /* 0x000fc400028f16ff */
[----:B------:R-:W-:Y:S01]  /*14410*/  LEA.HI.X.SX32 R7, R8, R2, 0x2, P6 ;  /* 0x0000000208077211 */ /* 0x000fe200030f16ff */
[----:B------:R-:W-:Y:S02]  /*14420*/  IMAD R3, R13, 0x4, R8 ;  /* 0x000000040d037824 */ /* 0x000fe400078e0208 */
[----:B------:R-:W1:Y:S01]  /*14430*/  LDC R13, c[0x0][0x3b8] ;  /* 0x0000ee00ff0d7b82 */ /* 0x000e620000000800 */
[----:B---3--:R-:W-:Y:S01]  /*14440*/  ISETP.LT.AND P5, PT, R19, UR4, !P0 ;  /* 0x0000000413007c0c */ /* 0x008fe2000c7a1270 */
[----:B------:R-:W4:Y:S01]  /*14450*/  LDCU UR4, c[0x0][0x39c] ;  /* 0x00007380ff0477ac */ /* 0x000f220008000800 */
[----:B------:R-:W3:Y:S04]  /*14460*/  LDL.LU R19, [R1+0x14c] ;  /* 0x00014c0001137983 */ /* 0x000ee80000300800 */
[----:B------:R1:W-:Y:S01]  /*14470*/  @P3 STG.E desc[UR8][R4.64], R18 ;  /* 0x0000001204003986 */ /* 0x0003e2000c101908 */
[----:B------:R-:W-:Y:S01]  /*14480*/  ISETP.LT.AND P3, PT, R20, UR6, !P0 ;  /* 0x0000000614007c0c */ /* 0x000fe2000c761270 */
[----:B------:R-:W3:Y:S01]  /*14490*/  LDCU UR6, c[0x0][0x39c] ;  /* 0x00007380ff0677ac */ /* 0x000ee20008000800 */
[----:B-1----:R-:W-:-:S04]  /*144a0*/  LEA R4, P6, R3, R0, 0x2 ;  /* 0x0000000003047211 */ /* 0x002fc800078c10ff */
[----:B------:R-:W-:Y:S01]  /*144b0*/  LEA.HI.X.SX32 R5, R3, R2, 0x2, P6 ;  /* 0x0000000203057211 */ /* 0x000fe200030f16ff */
[----:B--2---:R1:W-:Y:S04]  /*144c0*/  @P4 STG.E desc[UR8][R6.64], R15 ;  /* 0x0000000f06004986 */ /* 0x0043e8000c101908 */
[----:B-1----:R-:W2:Y:S04]  /*144d0*/  LDL.LU R15, [R1+0xdc] ;  /* 0x0000dc00010f7983 */ /* 0x002ea80000300800 */
[----:B------:R-:W2:Y:S04]  /*144e0*/  LDL.LU R18, [R1+0x150] ;  /* 0x0001500001127983 */ /* 0x000ea80000300800 */
[----:B------:R-:W2:Y:S01]  /*144f0*/  LDL.LU R20, [R1+0x154] ;  /* 0x0001540001147983 */ /* 0x000ea20000300800 */
[----:B------:R-:W-:Y:S01]  /*14500*/  ISETP.LT.AND P6, PT, R14, UR7, !P0 ;  /* 0x000000070e007c0c */ /* 0x000fe2000c7c1270 */
[----:B------:R-:W-:-:S02]  /*14510*/  IMAD R6, R9, 0x4, R3 ;  /* 0x0000000409067824 */ /* 0x000fc400078e0203 */
[----:B------:R-:W2:Y:S01]  /*14520*/  LDL.LU R14, [R1+0x4c] ;  /* 0x00004c00010e7983 */ /* 0x000ea20000300800 */
[----:B------:R-:W1:Y:S01]  /*14530*/  LDCU UR7, c[0x0][0x39c] ;  /* 0x00007380ff0777ac */ /* 0x000e620008000800 */
[----:B------:R-:W1:Y:S02]  /*14540*/  LDC R9, c[0x0][0x3b8] ;  /* 0x0000ee00ff097b82 */ /* 0x000e640000000800 */
[----:B------:R4:W-:Y:S04]  /*14550*/  @P2 STG.E desc[UR8][R4.64], R17 ;  /* 0x0000001104002986 */ /* 0x0009e8000c101908 */
[----:B----4-:R-:W4:Y:S01]  /*14560*/  LDL.LU R17, [R1+0xac] ;  /* 0x0000ac0001117983 */ /* 0x010f220000300800 */
[----:B------:R-:W-:Y:S01]  /*14570*/  ISETP.LT.AND P4, PT, R16, UR4, !P0 ;  /* 0x0000000410007c0c */ /* 0x000fe2000c781270 */
[----:B------:R-:W-:-:S02]  /*14580*/  IMAD R3, R11, 0x4, R6 ;  /* 0x000000040b037824 */ /* 0x000fc400078e0206 */
[----:B------:R-:W4:Y:S01]  /*14590*/  LDL.LU R16, [R1+0x158] ;  /* 0x0001580001107983 */ /* 0x000f220000300800 */
[C---:B------:R-:W-:Y:S01]  /*145a0*/  LEA R4, P2, R6.reuse, R0, 0x2 ;  /* 0x0000000006047211 */ /* 0x040fe200078410ff */
[----:B------:R-:W1:Y:S01]  /*145b0*/  LDCU UR4, c[0x0][0x39c] ;  /* 0x00007380ff0477ac */ /* 0x000e620008000800 */
[----:B------:R-:W1:Y:S01]  /*145c0*/  LDC R11, c[0x0][0x3b8] ;  /* 0x0000ee00ff0b7b82 */ /* 0x000e620000000800 */
[----:B------:R-:W4:Y:S01]  /*145d0*/  LDL.LU R22, [R1+0x3c] ;  /* 0x00003c0001167983 */ /* 0x000f220000300800 */
[----:B------:R-:W-:Y:S02]  /*145e0*/  LEA.HI.X.SX32 R5, R6, R2, 0x2, P2 ;  /* 0x0000000206057211 */ /* 0x000fe400010f16ff */
[C---:B------:R-:W-:Y:S01]  /*145f0*/  LEA R6, P2, R3.reuse, R0, 0x2 ;  /* 0x0000000003067211 */ /* 0x040fe200078410ff */
[----:B------:R-:W-:Y:S02]  /*14600*/  IMAD R8, R12, 0x4, R3 ;  /* 0x000000040c087824 */ /* 0x000fe400078e0203 */
[----:B------:R3:W-:Y:S01]  /*14610*/  @P5 STG.E desc[UR8][R4.64], R21 ;  /* 0x0000001504005986 */ /* 0x0007e2000c101908 */
[----:B------:R-:W-:Y:S01]  /*14620*/  LEA.HI.X.SX32 R7, R3, R2, 0x2, P2 ;  /* 0x0000000203077211 */ /* 0x000fe200010f16ff */
[----:B------:R-:W1:Y:S02]  /*14630*/  LDC R12, c[0x0][0x3b8] ;  /* 0x0000ee00ff0c7b82 */ /* 0x000e640000000800 */
[----:B---3--:R-:W3:Y:S01]  /*14640*/  LDL.LU R21, [R1+0x15c] ;  /* 0x00015c0001157983 */ /* 0x008ee20000300800 */
[----:B------:R-:W-:-:S04]  /*14650*/  LEA R4, P5, R8, R0, 0x2 ;  /* 0x0000000008047211 */ /* 0x000fc800078a10ff */
[----:B------:R-:W-:Y:S02]  /*14660*/  LEA.HI.X.SX32 R5, R8, R2, 0x2, P5 ;  /* 0x0000000208057211 */ /* 0x000fe400028f16ff */
[----:B------:R-:W-:Y:S01]  /*14670*/  ISETP.LT.AND P2, PT, R19, UR6, !P0 ;  /* 0x0000000613007c0c */ /* 0x000fe2000c741270 */
[----:B------:R-:W-:Y:S01]  /*14680*/  IMAD R8, R10, 0x4, R8 ;  /* 0x000000040a087824 */ /* 0x000fe200078e0208 */
[----:B------:R-:W3:Y:S01]  /*14690*/  LDCU UR6, c[0x0][0x39c] ;  /* 0x00007380ff0677ac */ /* 0x000ee20008000800 */
[----:B------:R-:W1:Y:S01]  /*146a0*/  LDC R10, c[0x0][0x3b8] ;  /* 0x0000ee00ff0a7b82 */ /* 0x000e620000000800 */
[----:B--2---:R2:W-:Y:S01]  /*146b0*/  @P3 STG.E desc[UR8][R6.64], R15 ;  /* 0x0000000f06003986 */ /* 0x0045e2000c101908 */
[----:B-1----:R-:W-:Y:S01]  /*146c0*/  ISETP.LT.AND P5, PT, R18, UR7, !P0 ;  /* 0x0000000712007c0c */ /* 0x002fe2000c7a1270 */
[----:B------:R-:W1:Y:S02]  /*146d0*/  LDCU UR7, c[0x0][0x39c] ;  /* 0x00007380ff0777ac */ /* 0x000e640008000800 */
[----:B--2---:R-:W2:Y:S01]  /*146e0*/  LDL.LU R15, [R1+0x9c] ;  /* 0x00009c00010f7983 */ /* 0x004ea20000300800 */
[----:B------:R-:W-:Y:S01]  /*146f0*/  ISETP.LT.AND P3, PT, R20, UR10, !P0 ;  /* 0x0000000a14007c0c */ /* 0x000fe2000c761270 */
[----:B------:R-:W-:Y:S01]  /*14700*/  IMAD R7, R9, 0x4, R8 ;  /* 0x0000000409077824 */ /* 0x000fe200078e0208 */
[----:B------:R-:W1:Y:S01]  /*14710*/  LDCU UR10, c[0x0][0x39c] ;  /* 0x00007380ff0a77ac */ /* 0x000e620008000800 */
[----:B------:R-:W1:Y:S01]  /*14720*/  LDC R9, c[0x0][0x3b8] ;  /* 0x0000ee00ff097b82 */ /* 0x000e620000000800 */
[----:B------:R4:W-:Y:S04]  /*14730*/  @P6 STG.E desc[UR8][R4.64], R14 ;  /* 0x0000000e04006986 */ /* 0x0009e8000c101908 */
[----:B----4-:R-:W1:Y:S04]  /*14740*/  LDL.LU R14, [R1+0x160] ;  /* 0x00016000010e7983 */ /* 0x010e680000300800 */
[----:B------:R-:W4:Y:S04]  /*14750*/  LDL.LU R19, [R1+0x2c] ;  /* 0x00002c0001137983 */ /* 0x000f280000300800 */
[----:B------:R-:W4:Y:S04]  /*14760*/  LDL.LU R18, [R1+0x164] ;  /* 0x0001640001127983 */ /* 0x000f280000300800 */
[----:B------:R-:W4:Y:S01]  /*14770*/  LDL.LU R20, [R1+0x7c] ;  /* 0x00007c0001147983 */ /* 0x000f220000300800 */
[----:B------:R-:W-:-:S04]  /*14780*/  LEA R4, P6, R8, R0, 0x2 ;  /* 0x0000000008047211 */ /* 0x000fc800078c10ff */
[----:B------:R-:W-:-:S05]  /*14790*/  LEA.HI.X.SX32 R5, R8, R2, 0x2, P6 ;  /* 0x0000000208057211 */ /* 0x000fca00030f16ff */
[----:B------:R3:W-:Y:S01]  /*147a0*/  @P4 STG.E desc[UR8][R4.64], R17 ;  /* 0x0000001104004986 */ /* 0x0007e2000c101908 */
[----:B------:R-:W-:Y:S01]  /*147b0*/  ISETP.LT.AND P4, PT, R16, UR4, !P0 ;  /* 0x0000000410007c0c */ /* 0x000fe2000c781270 */
[----:B------:R-:W-:Y:S01]  /*147c0*/  IMAD R3, R11, 0x4, R7 ;  /* 0x000000040b037824 */ /* 0x000fe200078e0207 */
[C---:B------:R-:W-:Y:S01]  /*147d0*/  LEA R6, P6, R7.reuse, R0, 0x2 ;  /* 0x0000000007067211 */ /* 0x040fe200078c10ff */
[----:B------:R-:W1:Y:S01]  /*147e0*/  LDCU UR4, c[0x0][0x39c] ;  /* 0x00007380ff0477ac */ /* 0x000e620008000800 */
[----:B------:R-:W1:Y:S01]  /*147f0*/  LDC R11, c[0x0][0x3b8] ;  /* 0x0000ee00ff0b7b82 */ /* 0x000e620000000800 */
[----:B---3--:R-:W3:Y:S04]  /*14800*/  LDL.LU R17, [R1+0x1c] ;  /* 0x00001c0001117983 */ /* 0x008ee80000300800 */
[----:B------:R-:W3:Y:S01]  /*14810*/  LDL.LU R16, [R1+0x16c] ;  /* 0x00016c0001107983 */ /* 0x000ee20000300800 */
[----:B------:R-:W-:Y:S01]  /*14820*/  LEA.HI.X.SX32 R7, R7, R2, 0x2, P6 ;  /* 0x0000000207077211 */ /* 0x000fe200030f16ff */
[----:B------:R-:W-:Y:S01]  /*14830*/  IMAD R8, R13, 0x4, R3 ;  /* 0x000000040d087824 */ /* 0x000fe200078e0203 */
[----:B------:R-:W-:-:S03]  /*14840*/  LEA R4, P6, R3, R0, 0x2 ;  /* 0x0000000003047211 */ /* 0x000fc600078c10ff */
[----:B------:R2:W-:Y:S01]  /*14850*/  @P2 STG.E desc[UR8][R6.64], R22 ;  /* 0x0000001606002986 */ /* 0x0005e2000c101908 */
[----:B------:R-:W-:Y:S02]  /*14860*/  LEA.HI.X.SX32 R5, R3, R2, 0x2, P6 ;  /* 0x0000000203057211 */ /* 0x000fe400030f16ff */
[----:B------:R-:W-:Y:S01]  /*14870*/  ISETP.LT.AND P2, PT, R21, UR6, !P0 ;  /* 0x0000000615007c0c */ /* 0x000fe2000c741270 */
[----:B------:R-:W1:Y:S01]  /*14880*/  LDCU UR6, c[0x0][0x39c] ;  /* 0x00007380ff0677ac */ /* 0x000e620008000800 */
[----:B--2---:R-:W-:-:S04]  /*14890*/  LEA R6, P6, R8, R0, 0x2 ;  /* 0x0000000008067211 */ /* 0x004fc800078c10ff */
[----:B------:R-:W-:Y:S01]  /*148a0*/  LEA.HI.X.SX32 R7, R8, R2, 0x2, P6 ;  /* 0x0000000208077211 */ /* 0x000fe200030f16ff */
[----:B------:R-:W-:Y:S02]  /*148b0*/  IMAD R8, R10, 0x4, R8 ;  /* 0x000000040a087824 */ /* 0x000fe400078e0208 */
[----:B------:R-:W2:Y:S02]  /*148c0*/  LDC R10, c[0x0][0x3b8] ;  /* 0x0000ee00ff0a7b82 */ /* 0x000ea40000000800 */
[----:B------:R-:W-:-:S06]  /*148d0*/  IMAD R3, R12, 0x4, R8 ;  /* 0x000000040c037824 */ /* 0x000fcc00078e0208 */
[----:B------:R-:W1:Y:S01]  /*148e0*/  LDC R12, c[0x0][0x3b8] ;  /* 0x0000ee00ff0c7b82 */ /* 0x000e620000000800 */
[----:B------:R2:W-:Y:S02]  /*148f0*/  @P5 STG.E desc[UR8][R4.64], R15 ;  /* 0x0000000f04005986 */ /* 0x0005e4000c101908 */
[C---:B--2---:R-:W-:Y:S02]  /*14900*/  LEA R4, P6, R8.reuse, R0, 0x2 ;  /* 0x0000000008047211 */ /* 0x044fe400078c10ff */
[----:B------:R-:W2:Y:S02]  /*14910*/  LDL.LU R15, [R1+0xfc] ;  /* 0x0000fc00010f7983 */ /* 0x000ea40000300800 */
[----:B------:R-:W-:Y:S02]  /*14920*/  LEA.HI.X.SX32 R5, R8, R2, 0x2, P6 ;  /* 0x0000000208057211 */ /* 0x000fe400030f16ff */
[----:B-1----:R-:W-:Y:S01]  /*14930*/  ISETP.LT.AND P5, PT, R14, UR7, !P0 ;  /* 0x000000070e007c0c */ /* 0x002fe2000c7a1270 */
[----:B------:R-:W1:Y:S01]  /*14940*/  LDCU UR7, c[0x0][0x39c] ;  /* 0x00007380ff0777ac */ /* 0x000e620008000800 */
[----:B------:R-:W2:Y:S04]  /*14950*/  LDL.LU R14, [R1+0x170] ;  /* 0x00017000010e7983 */ /* 0x000ea80000300800 */
[----:B----4-:R4:W-:Y:S04]  /*14960*/  @P3 STG.E desc[UR8][R6.64], R19 ;  /* 0x0000001306003986 */ /* 0x0109e8000c101908 */
[----:B------:R1:W-:Y:S01]  /*14970*/  @P4 STG.E desc[UR8][R4.64], R20 ;  /* 0x0000001404004986 */ /* 0x0003e2000c101908 */
[----:B------:R-:W-:Y:S01]  /*14980*/  ISETP.LT.AND P4, PT, R28, UR6, !P0 ;  /* 0x000000061c007c0c */ /* 0x000fe2000c781270 */
[----:B------:R-:W-:Y:S01]  /*14990*/  IMAD R8, R11, 0x4, R3 ;  /* 0x000000040b087824 */ /* 0x000fe200078e0203 */
[C---:B----4-:R-:W-:Y:S01]  /*149a0*/  LEA R6, P6, R3.reuse, R0, 0x2 ;  /* 0x0000000003067211 */ /* 0x050fe200078c10ff */
[----:B------:R-:W4:Y:S01]  /*149b0*/  LDL.LU R28, [R1+0x4f0] ;  /* 0x0004f000011c7983 */ /* 0x000f220000300800 */
[----:B------:R-:W-:Y:S01]  /*149c0*/  ISETP.LT.AND P3, PT, R18, UR4, !P0 ;  /* 0x0000000412007c0c */ /* 0x000fe2000c761270 */
[----:B------:R-:W2:Y:S01]  /*149d0*/  LDCU UR4, c[0x0][0x39c] ;  /* 0x00007380ff0477ac */ /* 0x000ea20008000800 */
[----:B------:R-:W2:Y:S01]  /*149e0*/  LDC R11, c[0x0][0x3b8] ;  /* 0x0000ee00ff0b7b82 */ /* 0x000ea20000000800 */
[----:B------:R-:W2:Y:S01]  /*149f0*/  LDL.LU R23, [R1+0x10c] ;  /* 0x00010c0001177983 */ /* 0x000ea20000300800 */
[----:B------:R-:W2:Y:S03]  /*14a00*/  LDCU UR6, c[0x0][0x39c] ;  /* 0x00007380ff0677ac */ /* 0x000ea60008000800 */
[----:B------:R-:W2:Y:S01]  /*14a10*/  LDL.LU R21, [R1+0x174] ;  /* 0x0001740001157983 */ /* 0x000ea20000300800 */
[----:B------:R-:W-:-:S05]  /*14a20*/  LEA.HI.X.SX32 R7, R3, R2, 0x2, P6 ;  /* 0x0000000203077211 */ /* 0x000fca00030f16ff */
[----:B---3--:R3:W-:Y:S01]  /*14a30*/  @P2 STG.E desc[UR8][R6.64], R17 ;  /* 0x0000001106002986 */ /* 0x0087e2000c101908 */
[----:B-1----:R-:W-:Y:S01]  /*14a40*/  ISETP.LT.AND P2, PT, R16, UR7, !P0 ;  /* 0x0000000710007c0c */ /* 0x002fe2000c741270 */
[----:B------:R-:W1:Y:S02]  /*14a50*/  LDCU UR7, c[0x0][0x39c] ;  /* 0x00007380ff0777ac */ /* 0x000e640008000800 */
[----:B------:R-:W2:Y:S01]  /*14a60*/  LDL.LU R16, [R1+0x11c] ;  /* 0x00011c0001107983 */ /* 0x000ea20000300800 */
[----:B------:R-:W-:-:S03]  /*14a70*/  LEA R4, P6, R8, R0, 0x2 ;  /* 0x0000000008047211 */ /* 0x000fc600078c10ff */
[----:B------:R-:W1:Y:S01]  /*14a80*/  LDL.LU R22, [R1+0x178] ;  /* 0x0001780001167983 */ /* 0x000e620000300800 */
[----:B------:R-:W-:Y:S01]  /*14a90*/  LEA.HI.X.SX32 R5, R8, R2, 0x2, P6 ;  /* 0x0000000208057211 */ /* 0x000fe200030f16ff */
[----:B------:R-:W-:Y:S02]  /*14aa0*/  IMAD R8, R9, 0x4, R8 ;  /* 0x0000000409087824 */ /* 0x000fe400078e0208 */
[----:B------:R-:W1:Y:S02]  /*14ab0*/  LDC R9, c[0x0][0x3b8] ;  /* 0x0000ee00ff097b82 */ /* 0x000e640000000800 */
[----:B---3--:R-:W-:-:S04]  /*14ac0*/  IMAD R7, R10, 0x4, R8 ;  /* 0x000000040a077824 */ /* 0x008fc800078e0208 */
[----:B------:R-:W-:Y:S02]  /*14ad0*/  IMAD R3, R12, 0x4, R7 ;  /* 0x000000040c037824 */ /* 0x000fe400078e0207 */
[----:B------:R-:W3:Y:S01]  /*14ae0*/  LDC R10, c[0x0][0x3b8] ;  /* 0x0000ee00ff0a7b82 */ /* 0x000ee20000000800 */
[----:B----4-:R-:W4:Y:S01]  /*14af0*/  LDS.128 R24, [R28+UR5] ;  /* 0x000000051c187984 */ /* 0x010f220008000c00 */
[----:B--2---:R-:W-:Y:S01]  /*14b00*/  ISETP.LT.AND P6, PT, R14, UR4, !P0 ;  /* 0x000000040e007c0c */ /* 0x004fe2000c7c1270 */
[----:B------:R-:W2:Y:S01]  /*14b10*/  LDCU UR4, c[0x0][0x39c] ;  /* 0x00007380ff0477ac */ /* 0x000ea20008000800 */
[----:B------:R-:W-:Y:S01]  /*14b20*/  LOP3.LUT R14, R28, 0x40, RZ, 0x3c, !PT ;  /* 0x000000401c0e7812 */ /* 0x000fe200078e3cff */
[----:B----4-:R-:W-:Y:S01]  /*14b30*/  STL [R1+0x54], R25 ;  /* 0x0000541901007387 */ /* 0x010fe20000100800 */
[----:B------:R-:W-:-:S03]  /*14b40*/  IMAD.MOV.U32 R17, RZ, RZ, R24 ;  /* 0x000000ffff117224 */ /* 0x000fc600078e0018 */
[----:B------:R-:W-:Y:S04]  /*14b50*/  STL.64 [R1+0x58], R26 ;  /* 0x0000581a01007387 */ /* 0x000fe80000100a00 */
[----:B------:R-:W4:Y:S04]  /*14b60*/  LDS.128 R24, [R14+UR5] ;  /* 0x000000050e187984 */ /* 0x000f280008000c00 */
[----:B------:R-:W2:Y:S04]  /*14b70*/  LDL.LU R19, [R1+0x12c] ;  /* 0x00012c0001137983 */ /* 0x000ea80000300800 */
[----:B------:R-:W2:Y:S04]  /*14b80*/  LDL.LU R18, [R1+0x17c] ;  /* 0x00017c0001127983 */ /* 0x000ea80000300800 */
[----:B----4-:R-:W-:Y:S01]  /*14b90*/  STL [R1+0x14], R25 ;  /* 0x0000141901007387 */ /* 0x010fe20000100800 */
[----:B------:R-:W-:-:S03]  /*14ba0*/  IMAD.MOV.U32 R20, RZ, RZ, R24 ;  /* 0x000000ffff147224 */ /* 0x000fc600078e0018 */
[----:B------:R-:W-:Y:S04]  /*14bb0*/  STL.64 [R1+0x18], R26 ;  /* 0x0000181a01007387 */ /* 0x000fe80000100a00 */
[----:B------:R-:W4:Y:S04]  /*14bc0*/  LDS.128 R24, [R28+UR5+0x1000] ;  /* 0x001000051c187984 */ /* 0x000f280008000c00 */
[----:B------:R1:W-:Y:S02]  /*14bd0*/  @P5 STG.E desc[UR8][R4.64], R15 ;  /* 0x0000000f04005986 */ /* 0x0003e4000c101908 */
[----:B-1----:R-:W-:-:S04]  /*14be0*/  LEA R4, P5, R8, R0, 0x2 ;  /* 0x0000000008047211 */ /* 0x002fc800078a10ff */
[----:B------:R-:W-:Y:S02]  /*14bf0*/  LEA.HI.X.SX32 R5, R8, R2, 0x2, P5 ;  /* 0x0000000208057211 */ /* 0x000fe400028f16ff */
[C---:B------:R-:W-:Y:S01]  /*14c00*/  LEA R6, P5, R7.reuse, R0, 0x2 ;  /* 0x0000000007067211 */ /* 0x040fe200078a10ff */
[----:B------:R-:W1:Y:S03]  /*14c10*/  LDC R8, c[0x0][0x3b8] ;  /* 0x0000ee00ff087b82 */ /* 0x000e660000000800 */
[----:B------:R-:W-:Y:S02]  /*14c20*/  LEA.HI.X.SX32 R7, R7, R2, 0x2, P5 ;  /* 0x0000000207077211 */ /* 0x000fe400028f16ff */
[----:B------:R-:W-:Y:S01]  /*14c30*/  ISETP.LT.AND P5, PT, R21, UR6, !P0 ;  /* 0x0000000615007c0c */ /* 0x000fe2000c7a1270 */
[----:B----4-:R-:W-:Y:S01]  /*14c40*/  STL [R1+0x84], R25 ;  /* 0x0000841901007387 */ /* 0x010fe20000100800 */
[----:B------:R-:W-:Y:S01]  /*14c50*/  IMAD.MOV.U32 R15, RZ, RZ, R24 ;  /* 0x000000ffff0f7224 */ /* 0x000fe200078e0018 */
[----:B------:R-:W4:Y:S02]  /*14c60*/  LDCU UR6, c[0x0][0x39c] ;  /* 0x00007380ff0677ac */ /* 0x000f240008000800 */
[----:B------:R-:W-:Y:S04]  /*14c70*/  STL.64 [R1+0x88], R26 ;  /* 0x0000881a01007387 */ /* 0x000fe80000100a00 */
[----:B------:R-:W4:Y:S04]  /*14c80*/  LDL.LU R21, [R1+0x180] ;  /* 0x0001800001157983 */ /* 0x000f280000300800 */
[----:B------:R-:W-:Y:S04]  /*14c90*/  @P3 STG.E desc[UR8][R4.64], R23 ;  /* 0x0000001704003986 */ /* 0x000fe8000c101908 */
[----:B------:R3:W-:Y:S04]  /*14ca0*/  @P4 STG.E desc[UR8][R6.64], R16 ;  /* 0x0000001006004986 */ /* 0x0007e8000c101908 */
[----:B------:R-:W1:Y:S04]  /*14cb0*/  LDS.128 R24, [R14+UR5+0x1000] ;  /* 0x001000050e187984 */ /* 0x000e680008000c00 */
[----:B---3--:R-:W3:Y:S01]  /*14cc0*/  LDL.LU R16, [R1+0x184] ;  /* 0x0001840001107983 */ /* 0x008ee20000300800 */
[----:B------:R-:W-:-:S04]  /*14cd0*/  LEA R4, P3, R3, R0, 0x2 ;  /* 0x0000000003047211 */ /* 0x000fc800078610ff */
[----:B------:R-:W-:Y:S01]  /*14ce0*/  LEA.HI.X.SX32 R5, R3, R2, 0x2, P3 ;  /* 0x0000000203057211 */ /* 0x000fe200018f16ff */
[----:B-1----:R-:W-:Y:S01]  /*14cf0*/  STL [R1+0x4], R25 ;  /* 0x0000041901007387 */ /* 0x002fe20000100800 */
[----:B------:R-:W-:-:S03]  /*14d00*/  IMAD.MOV.U32 R13, RZ, RZ, R24 ;  /* 0x000000ffff0d7224 */ /* 0x000fc600078e0018 */
[----:B------:R-:W-:Y:S04]  /*14d10*/  STL.64 [R1+0x8], R26 ;  /* 0x0000081a01007387 */ /* 0x000fe80000100a00 */
[----:B------:R-:W1:Y:S01]  /*14d20*/  LDS.128 R24, [R28+UR5+0x2000] ;  /* 0x002000051c187984 */ /* 0x000e620008000c00 */
[----:B------:R-:W-:Y:S01]  /*14d30*/  IMAD R3, R9, 0x4, R3 ;  /* 0x0000000409037824 */ /* 0x000fe200078e0203 */
[----:B------:R-:W-:Y:S01]  /*14d40*/  ISETP.LT.AND P4, PT, R22, UR7, !P0 ;  /* 0x0000000716007c0c */ /* 0x000fe2000c781270 */
[----:B------:R-:W3:Y:S01]  /*14d50*/  LDCU UR7, c[0x0][0x39c] ;  /* 0x00007380ff0777ac */ /* 0x000ee20008000800 */
[----:B------:R-:W2:Y:S01]  /*14d60*/  LDC R9, c[0x0][0x3b8] ;  /* 0x0000ee00ff097b82 */ /* 0x000ea20000000800 */
[----:B------:R-:W-:-:S07]  /*14d70*/  IMAD R7, R10, 0x4, R3 ;  /* 0x000000040a077824 */ /* 0x000fce00078e0203 */
[----:B------:R-:W2:Y:S01]  /*14d80*/  LDC R10, c[0x0][0x3b8] ;  /* 0x0000ee00ff0a7b82 */ /* 0x000ea20000000800 */
[----:B-1----:R-:W-:Y:S01]  /*14d90*/  STL [R1+0xa4], R25 ;  /* 0x0000a41901007387 */ /* 0x002fe20000100800 */
[----:B------:R-:W-:-:S03]  /*14da0*/  IMAD.MOV.U32 R12, RZ, RZ, R24 ;  /* 0x000000ffff0c7224 */ /* 0x000fc600078e0018 */
[----:B------:R-:W-:Y:S04]  /*14db0*/  STL.64 [R1+0xa8], R26 ;  /* 0x0000a81a01007387 */ /* 0x000fe80000100a00 */
[----:B------:R-:W1:Y:S04]  /*14dc0*/  LDS.128 R24, [R14+UR5+0x2000] ;  /* 0x002000050e187984 */ /* 0x000e680008000c00 */
[----:B--2---:R2:W-:Y:S02]  /*14dd0*/  @P2 STG.E desc[UR8][R4.64], R19 ;  /* 0x0000001304002986 */ /* 0x0045e4000c101908 */
[----:B--2---:R-:W-:-:S02]  /*14de0*/  LEA R4, P2, R3, R0, 0x2 ;  /* 0x0000000003047211 */ /* 0x004fc400078410ff */
[----:B------:R-:W2:Y:S02]  /*14df0*/  LDL.LU R19, [R1+0x188] ;  /* 0x0001880001137983 */ /* 0x000ea40000300800 */
[----:B------:R-:W-:Y:S02]  /*14e00*/  LEA.HI.X.SX32 R5, R3, R2, 0x2, P2 ;  /* 0x0000000203057211 */ /* 0x000fe400010f16ff */
[----:B------:R-:W-:Y:S01]  /*14e10*/  LEA R6, P2, R7, R0, 0x2 ;  /* 0x0000000007067211 */ /* 0x000fe200078410ff */
[----:B------:R-:W-:Y:S02]  /*14e20*/  IMAD R3, R11, 0x4, R7 ;  /* 0x000000040b037824 */ /* 0x000fe400078e0207 */
[----:B------:R1:W-:Y:S01]  /*14e30*/  @P6 STG.E desc[UR8][R4.64], R17 ;  /* 0x0000001104006986 */ /* 0x0003e2000c101908 */
[----:B------:R-:W-:Y:S01]  /*14e40*/  LEA.HI.X.SX32 R7, R7, R2, 0x2, P2 ;  /* 0x0000000207077211 */ /* 0x000fe200010f16ff */
[----:B------:R-:W3:Y:S04]  /*14e50*/  LDC R11, c[0x0][0x3b8] ;  /* 0x0000ee00ff0b7b82 */ /* 0x000ee80000000800 */
[----:B------:R-:W-:Y:S01]  /*14e60*/  @P5 STG.E desc[UR8][R6.64], R20 ;  /* 0x0000001406005986 */ /* 0x000fe2000c101908 */
[----:B-1----:R-:W-:-:S03]  /*14e70*/  LEA R4, P6, R3, R0, 0x2 ;  /* 0x0000000003047211 */ /* 0x002fc600078c10ff */
[----:B------:R-:W-:Y:S01]  /*14e80*/  STL [R1+0x94], R25 ;  /* 0x0000941901007387 */ /* 0x000fe20000100800 */
[----:B------:R-:W-:-:S03]  /*14e90*/  LEA.HI.X.SX32 R5, R3, R2, 0x2, P6 ;  /* 0x0000000203057211 */ /* 0x000fc600030f16ff */
[----:B------:R-:W-:Y:S01]  /*14ea0*/  STL.64 [R1+0x98], R26 ;  /* 0x0000981a01007387 */ /* 0x000fe20000100a00 */
[----:B------:R-:W-:Y:S01]  /*14eb0*/  ISETP.LT.AND P3, PT, R18, UR4, !P0 ;  /* 0x0000000412007c0c */ /* 0x000fe2000c761270 */
[----:B------:R-:W2:Y:S02]  /*14ec0*/  LDCU UR4, c[0x0][0x39c] ;  /* 0x00007380ff0477ac */ /* 0x000ea40008000800 */
[----:B------:R-:W2:Y:S04]  /*14ed0*/  LDL.LU R18, [R1+0x18c] ;  /* 0x00018c0001127983 */ /* 0x000ea80000300800 */
[----:B------:R1:W-:Y:S04]  /*14ee0*/  @P4 STG.E desc[UR8][R4.64], R15 ;  /* 0x0000000f04004986 */ /* 0x0003e8000c101908 */
[----:B-1----:R-:W2:Y:S01]  /*14ef0*/  LDL.LU R15, [R1+0x190] ;  /* 0x00019000010f7983 */ /* 0x002ea20000300800 */
[----:B----4-:R-:W-:-:S02]  /*14f00*/  ISETP.LT.AND P2, PT, R21, UR6, !P0 ;  /* 0x0000000615007c0c */ /* 0x010fc4000c741270 */
[----:B---3--:R-:W-:Y:S01]  /*14f10*/  ISETP.LT.AND P5, PT, R16, UR7, !P0 ;  /* 0x0000000710007c0c */ /* 0x008fe2000c7a1270 */
[----:B------:R-:W1:Y:S01]  /*14f20*/  LDS.128 R20, [R28+UR5+0x3000] ;  /* 0x003000051c147984 */ /* 0x000e620008000c00 */
[----:B------:R-:W-:Y:S01]  /*14f30*/  IMAD R3, R9, 0x4, R3 ;  /* 0x0000000409037824 */ /* 0x000fe200078e0203 */
[----:B------:R-:W3:Y:S01]  /*14f40*/  LDCU UR7, c[0x0][0x39c] ;  /* 0x00007380ff0777ac */ /* 0x000ee20008000800 */
[----:B------:R-:W-:Y:S01]  /*14f50*/  IMAD.MOV.U32 R17, RZ, RZ, R24 ;  /* 0x000000ffff117224 */ /* 0x000fe200078e0018 */
[----:B------:R-:W4:Y:S01]  /*14f60*/  LDC R9, c[0x0][0x3b8] ;  /* 0x0000ee00ff097b82 */ /* 0x000f220000000800 */
[----:B------:R-:W1:Y:S02]  /*14f70*/  LDCU UR6, c[0x0][0x39c] ;  /* 0x00007380ff0677ac */ /* 0x000e640008000800 */
[----:B-1----:R-:W-:Y:S04]  /*14f80*/  STL [R1+0x74], R21 ;  /* 0x0000741501007387 */ /* 0x002fe80000100800 */
[----:B------:R-:W-:Y:S04]  /*14f90*/  STL.64 [R1+0x78], R22 ;  /* 0x0000781601007387 */ /* 0x000fe80000100a00 */
[----:B------:R-:W2:Y:S01]  /*14fa0*/  LDL.LU R16, [R1+0x194] ;  /* 0x0001940001107983 */ /* 0x000ea20000300800 */
[----:B------:R-:W-:Y:S01]  /*14fb0*/  LEA R4, P4, R3, R0, 0x2 ;  /* 0x0000000003047211 */ /* 0x000fe200078810ff */
[----:B------:R-:W-:-:S02]  /*14fc0*/  IMAD R7, R8, 0x4, R3 ;  /* 0x0000000408077824 */ /* 0x000fc400078e0203 */
[----:B------:R-:W-:Y:S01]  /*14fd0*/  IMAD.MOV.U32 R29, RZ, RZ, R20 ;  /* 0x000000ffff1d7224 */ /* 0x000fe200078e0014 */
[----:B------:R-:W-:Y:S01]  /*14fe0*/  LEA.HI.X.SX32 R5, R3, R2, 0x2, P4 ;  /* 0x0000000203057211 */ /* 0x000fe200020f16ff */
[----:B------:R-:W-:Y:S01]  /*14ff0*/  IMAD R3, R10, 0x4, R7 ;  /* 0x000000040a037824 */ /* 0x000fe200078e0207 */
[C---:B------:R-:W-:Y:S01]  /*15000*/  LEA R6, P6, R7.reuse, R0, 0x2 ;  /* 0x0000000007067211 */ /* 0x040fe200078c10ff */
[----:B------:R-:W1:Y:S01]  /*15010*/  LDS.128 R20, [R14+UR5+0x3000] ;  /* 0x003000050e147984 */ /* 0x000e620008000c00 */
[----:B------:R-:W1:Y:S02]  /*15020*/  LDC R8, c[0x0][0x3b8] ;  /* 0x0000ee00ff087b82 */ /* 0x000e640000000800 */
[----:B------:R-:W-:Y:S01]  /*15030*/  LEA.HI.X.SX32 R7, R7, R2, 0x2, P6 ;  /* 0x0000000207077211 */ /* 0x000fe200030f16ff */
[----:B------:R3:W-:Y:S04]  /*15040*/  @P3 STG.E desc[UR8][R4.64], R13 ;  /* 0x0000000d04003986 */ /* 0x0007e8000c101908 */
[----:B------:R-:W1:Y:S01]  /*15050*/  LDS.128 R24, [R28+UR5+0x4000] ;  /* 0x004000051c187984 */ /* 0x000e620008000c00 */
[----:B------:R-:W2:Y:S01]  /*15060*/  LDC R10, c[0x0][0x3b8] ;  /* 0x0000ee00ff0a7b82 */ /* 0x000ea20000000800 */
[----:B---3--:R-:W-:-:S02]  /*15070*/  LEA R4, P6, R3, R0, 0x2 ;  /* 0x0000000003047211 */ /* 0x008fc400078c10ff */
[----:B------:R1:W-:Y:S02]  /*15080*/  @P2 STG.E desc[UR8][R6.64], R12 ;  /* 0x0000000c06002986 */ /* 0x0003e4000c101908 */
[----:B------:R-:W-:-:S05]  /*15090*/  LEA.HI.X.SX32 R5, R3, R2, 0x2, P6 ;  /* 0x0000000203057211 */ /* 0x000fca00030f16ff */
[----:B------:R3:W-:Y:S01]  /*150a0*/  @P5 STG.E desc[UR8][R4.64], R17 ;  /* 0x0000001104005986 */ /* 0x0007e2000c101908 */
[----:B----4-:R-:W-:Y:S02]  /*150b0*/  IMAD R3, R9, 0x4, R3 ;  /* 0x0000000409037824 */ /* 0x010fe400078e0203 */
[----:B------:R-:W4:Y:S02]  /*150c0*/  LDC R9, c[0x0][0x3b8] ;  /* 0x0000ee00ff097b82 */ /* 0x000f240000000800 */
[----:B-1----:R-:W-:Y:S01]  /*150d0*/  IMAD R7, R8, 0x4, R3 ;  /* 0x0000000408077824 */ /* 0x002fe200078e0203 */
[C---:B---3--:R-:W-:Y:S01]  /*150e0*/  LEA R4, P6, R3.reuse, R0, 0x2 ;  /* 0x0000000003047211 */ /* 0x048fe200078c10ff */
[----:B------:R-:W-:Y:S04]  /*150f0*/  STL [R1+0x4d4], R21 ;  /* 0x0004d41501007387 */ /* 0x000fe80000100800 */
[----:B------:R-:W-:Y:S04]  /*15100*/  STL [R1+0x4cc], R22 ;  /* 0x0004cc1601007387 */ /* 0x000fe80000100800 */
[----:B------:R-:W-:Y:S01]  /*15110*/  STL [R1+0x4c4], R23 ;  /* 0x0004c41701007387 */ /* 0x000fe20000100800 */
[----:B------:R-:W-:-:S03]  /*15120*/  LEA.HI.X.SX32 R5, R3, R2, 0x2, P6 ;  /* 0x0000000203057211 */ /* 0x000fc600030f16ff */
[----:B------:R-:W-:Y:S01]  /*15130*/  STL [R1+0x64], R25 ;  /* 0x0000641901007387 */ /* 0x000fe20000100800 */
[----:B------:R-:W-:-:S03]  /*15140*/  IMAD R3, R11, 0x4, R7 ;  /* 0x000000040b037824 */ /* 0x000fc600078e0207 */
[----:B------:R1:W-:Y:S01]  /*15150*/  STL.64 [R1+0x68], R26 ;  /* 0x0000681a01007387 */ /* 0x0003e20000100a00 */
[----:B------:R-:W-:-:S03]  /*15160*/  LOP3.LUT R11, R28, 0x40, RZ, 0x3c, !PT ;  /* 0x000000401c0b7812 */ /* 0x000fc600078e3cff */
[----:B-1----:R-:W3:Y:S04]  /*15170*/  LDL.LU R27, [R1+0x198] ;  /* 0x00019800011b7983 */ /* 0x002ee80000300800 */
[----:B------:R-:W3:Y:S04]  /*15180*/  LDL.LU R26, [R1+0x19c] ;  /* 0x00019c00011a7983 */ /* 0x000ee80000300800 */
[----:B------:R-:W3:Y:S01]  /*15190*/  LDL.LU R25, [R1+0x1a0] ;  /* 0x0001a00001197983 */ /* 0x000ee20000300800 */
[----:B--2---:R-:W-:Y:S01]  /*151a0*/  ISETP.LT.AND P4, PT, R19, UR4, !P0 ;  /* 0x0000000413007c0c */ /* 0x004fe2000c781270 */
[----:B------:R-:W1:Y:S01]  /*151b0*/  LDCU UR4, c[0x0][0x39c] ;  /* 0x00007380ff0477ac */ /* 0x000e620008000800 */
[----:B------:R-:W-:-:S02]  /*151c0*/  ISETP.LT.AND P3, PT, R18, UR6, !P0 ;  /* 0x0000000612007c0c */ /* 0x000fc4000c761270 */
[----:B------:R-:W-:Y:S02]  /*151d0*/  ISETP.LT.AND P2, PT, R15, UR7, !P0 ;  /* 0x000000070f007c0c */ /* 0x000fe4000c741270 */
[C---:B------:R-:W-:Y:S01]  /*151e0*/  LEA R6, P6, R7.reuse, R0, 0x2 ;  /* 0x0000000007067211 */ /* 0x040fe200078c10ff */
[----:B------:R-:W2:Y:S01]  /*151f0*/  LDS.128 R12, [R14+UR5+0x4000] ;  /* 0x004000050e0c7984 */ /* 0x000ea20008000c00 */
[----:B------:R-:W-:Y:S01]  /*15200*/  IMAD.MOV.U32 R21, RZ, RZ, R24 ;  /* 0x000000ffff157224 */ /* 0x000fe200078e0018 */
[----:B------:R-:W3:Y:S01]  /*15210*/  LDCU UR6, c[0x0][0x39c] ;  /* 0x00007380ff0677ac */ /* 0x000ee20008000800 */
[----:B-1----:R-:W-:Y:S01]  /*15220*/  ISETP.LT.AND P5, PT, R16, UR4, !P0 ;  /* 0x0000000410007c0c */ /* 0x002fe2000c7a1270 */
[----:B--2---:R-:W-:Y:S01]  /*15230*/  STL [R1+0x4d8], R13 ;  /* 0x0004d80d01007387 */ /* 0x004fe20000100800 */
[----:B------:R-:W-:Y:S01]  /*15240*/  LEA.HI.X.SX32 R7, R7, R2, 0x2, P6 ;  /* 0x0000000207077211 */ /* 0x000fe200030f16ff */
[----:B------:R-:W1:Y:S01]  /*15250*/  LDC R24, c[0x0][0x3b8] ;  /* 0x0000ee00ff187b82 */ /* 0x000e620000000800 */
[----:B------:R-:W2:Y:S01]  /*15260*/  LDCU UR7, c[0x0][0x39c] ;  /* 0x00007380ff0777ac */ /* 0x000ea20008000800 */
[----:B------:R-:W2:Y:S01]  /*15270*/  LDS.128 R16, [R28+UR5+0x5000] ;  /* 0x005000051c107984 */ /* 0x000ea20008000c00 */
[----:B------:R-:W1:Y:S03]  /*15280*/  LDCU UR4, c[0x0][0x39c] ;  /* 0x00007380ff0477ac */ /* 0x000e660008000800 */
[----:B------:R-:W-:Y:S04]  /*15290*/  STL [R1+0x4d0], R14 ;  /* 0x0004d00e01007387 */ /* 0x000fe80000100800 */
[----:B------:R-:W-:Y:S04]  /*152a0*/  STL [R1+0x4c8], R15 ;  /* 0x0004c80f01007387 */ /* 0x000fe80000100800 */
[----:B--2---:R-:W-:Y:S04]  /*152b0*/  STL.64 [R1+0x40], R16 ;  /* 0x0000401001007387 */ /* 0x004fe80000100a00 */
[----:B------:R-:W-:Y:S04]  /*152c0*/  STL.64 [R1+0x48], R18 ;  /* 0x0000481201007387 */ /* 0x000fe80000100a00 */
[----:B------:R-:W2:Y:S04]  /*152d0*/  LDS.128 R16, [R11+UR5+0x5000] ;  /* 0x005000050b107984 */ /* 0x000ea80008000c00 */
[----:B--2---:R-:W-:Y:S04]  /*152e0*/  STL.64 [R1+0x4e8], R18 ;  /* 0x0004e81201007387 */ /* 0x004fe80000100a00 */
[----:B------:R-:W-:Y:S04]  /*152f0*/  STL.64 [R1+0x4e0], R16 ;  /* 0x0004e01001007387 */ /* 0x000fe80000100a00 */
[----:B------:R-:W2:Y:S04]  /*15300*/  LDS.128 R16, [R28+UR5+0x6000] ;  /* 0x006000051c107984 */ /* 0x000ea80008000c00 */
[----:B------:R1:W-:Y:S04]  /*15310*/  @P4 STG.E desc[UR8][R4.64], R29 ;  /* 0x0000001d04004986 */ /* 0x0003e8000c101908 */
[----:B------:R3:W-:Y:S04]  /*15320*/  @P3 STG.E desc[UR8][R6.64], R20 ;  /* 0x0000001406003986 */ /* 0x0007e8000c101908 */
[----:B-1----:R-:W4:Y:S04]  /*15330*/  LDL.LU R29, [R1+0x1a4] ;  /* 0x0001a400011d7983 */ /* 0x002f280000300800 */
[----:B---3--:R-:W3:Y:S01]  /*15340*/  LDL.LU R20, [R1+0x40] ;  /* 0x0000400001147983 */ /* 0x008ee20000300800 */
[----:B--2---:R-:W-:-:S03]  /*15350*/  IMAD.MOV.U32 R13, RZ, RZ, R16 ;  /* 0x000000ffff0d7224 */ /* 0x004fc600078e0010 */
[----:B------:R-:W-:Y:S01]  /*15360*/  STL [R1+0x3c], R19 ;  /* 0x00003c1301007387 */ /* 0x000fe20000100800 */
[----:B------:R-:W-:Y:S02]  /*15370*/  IMAD.MOV.U32 R14, RZ, RZ, R17 ;  /* 0x000000ffff0e7224 */ /* 0x000fe400078e0011 */
[----:B------:R-:W-:Y:S02]  /*15380*/  IMAD.MOV.U32 R15, RZ, RZ, R18 ;  /* 0x000000ffff0f7224 */ /* 0x000fe400078e0012 */
[----:B------:R-:W1:Y:S01]  /*15390*/  LDS.128 R16, [R28+UR5+0x7000] ;  /* 0x007000051c107984 */ /* 0x000e620008000c00 */
[----:B------:R-:W-:-:S04]  /*153a0*/  LEA R4, P6, R3, R0, 0x2 ;  /* 0x0000000003047211 */ /* 0x000fc800078c10ff */
[----:B------:R-:W-:Y:S01]  /*153b0*/  LEA.HI.X.SX32 R5, R3, R2, 0x2, P6 ;  /* 0x0000000203057211 */ /* 0x000fe200030f16ff */
[----:B----4-:R-:W-:-:S04]  /*153c0*/  IMAD R3, R9, 0x4, R3 ;  /* 0x0000000409037824 */ /* 0x010fc800078e0203 */
[----:B------:R2:W-:Y:S01]  /*153d0*/  @P2 STG.E desc[UR8][R4.64], R21 ;  /* 0x0000001504002986 */ /* 0x0005e2000c101908 */
[----:B------:R-:W-:-:S03]  /*153e0*/  LEA R8, P2, R3, R0, 0x2 ;  /* 0x0000000003087211 */ /* 0x000fc600078410ff */
[----:B-1----:R1:W-:Y:S01]  /*153f0*/  STL [R1+0x2c], R19 ;  /* 0x00002c1301007387 */ /* 0x0023e20000100800 */
[----:B------:R-:W-:Y:S01]  /*15400*/  LEA.HI.X.SX32 R9, R3, R2, 0x2, P2 ;  /* 0x0000000203097211 */ /* 0x000fe200010f16ff */
[----:B------:R-:W-:Y:S02]  /*15410*/  IMAD.MOV.U32 R23, RZ, RZ, R18 ;  /* 0x000000ffff177224 */ /* 0x000fe400078e0012 */
[----:B--2---:R-:W-:Y:S02]  /*15420*/  IMAD.MOV.U32 R21, RZ, RZ, R16 ;  /* 0x000000ffff157224 */ /* 0x004fe400078e0010 */
[----:B------:R-:W-:Y:S01]  /*15430*/  IMAD.MOV.U32 R22, RZ, RZ, R17 ;  /* 0x000000ffff167224 */ /* 0x000fe200078e0011 */
[----:B------:R2:W-:Y:S04]  /*15440*/  @P5 STG.E desc[UR8][R8.64], R12 ;  /* 0x0000000c08005986 */ /* 0x0005e8000c101908 */
[----:B-1----:R-:W4:Y:S04]  /*15450*/  LDL.LU.64 R18, [R1+0x4e8] ;  /* 0x0004e80001127983 */ /* 0x002f280000300a00 */
[----:B------:R-:W4:Y:S04]  /*15460*/  LDL.LU.64 R16, [R1+0x4e0] ;  /* 0x0004e00001107983 */ /* 0x000f280000300a00 */
[----:B------:R-:W4:Y:S04]  /*15470*/  LDL.LU R28, [R1+0x1ac] ;  /* 0x0001ac00011c7983 */ /* 0x000f280000300800 */
[----:B--2---:R-:W2:Y:S01]  /*15480*/  LDL.LU R12, [R1+0x1a8] ;  /* 0x0001a800010c7983 */ /* 0x004ea20000300800 */
[----:B------:R-:W-:Y:S01]  /*15490*/  IMAD R10, R10, 0x4, R3 ;  /* 0x000000040a0a7824 */ /* 0x000fe200078e0203 */
[----:B------:R-:W-:Y:S01]  /*154a0*/  ISETP.LT.AND P4, PT, R27, UR6, !P0 ;  /* 0x000000061b007c0c */ /* 0x000fe2000c781270 */
[----:B------:R-:W2:Y:S01]  /*154b0*/  LDCU UR6, c[0x0][0x39c] ;  /* 0x00007380ff0677ac */ /* 0x000ea20008000800 */
[----:B------:R-:W-:Y:S01]  /*154c0*/  ISETP.LT.AND P6, PT, R25, UR10, !P0 ;  /* 0x0000000a19007c0c */ /* 0x000fe2000c7c1270 */
[----:B------:R-:W-:Y:S01]  /*154d0*/  IMAD R3, R24, 0x4, R10 ;  /* 0x0000000418037824 */ /* 0x000fe200078e020a */
[C---:B------:R-:W-:Y:S01]  /*154e0*/  LEA R24, P2, R10.reuse, R0, 0x2 ;  /* 0x000000000a187211 */ /* 0x040fe200078410ff */
[----:B------:R-:W1:Y:S03]  /*154f0*/  LDS.128 R4, [R11+UR5+0x6000] ;  /* 0x006000050b047984 */ /* 0x000e660008000c00 */
[----:B------:R-:W-:-:S02]  /*15500*/  LEA.HI.X.SX32 R25, R10, R2, 0x2, P2 ;  /* 0x000000020a197211 */ /* 0x000fc400010f16ff */
[----:B------:R-:W-:Y:S01]  /*15510*/  ISETP.LT.AND P3, PT, R26, UR7, !P0 ;  /* 0x000000071a007c0c */ /* 0x000fe2000c761270 */
[----:B------:R-:W1:Y:S01]  /*15520*/  LDCU UR7, c[0x0][0x39c] ;  /* 0x00007380ff0777ac */ /* 0x000e620008000800 */
[C---:B------:R-:W-:Y:S01]  /*15530*/  LEA R26, P5, R3.reuse, R0, 0x2 ;  /* 0x00000000031a7211 */ /* 0x040fe200078a10ff */
[----:B------:R-:W1:Y:S01]  /*15540*/  LDS.128 R8, [R11+UR5+0x7000] ;  /* 0x007000050b087984 */ /* 0x000e620008000c00 */
[----:B------:R-:W1:Y:S02]  /*15550*/  LDCU UR5, c[0x0][0x39c] ;  /* 0x00007380ff0577ac */ /* 0x000e640008000800 */
[----:B------:R-:W-:Y:S01]  /*15560*/  LEA.HI.X.SX32 R27, R3, R2, 0x2, P5 ;  /* 0x00000002031b7211 */ /* 0x000fe200028f16ff */
[----:B---3--:R3:W-:Y:S02]  /*15570*/  @P4 STG.E desc[UR8][R24.64], R20 ;  /* 0x0000001418004986 */ /* 0x0087e4000c101908 */
[----:B---3--:R-:W3:Y:S08]  /*15580*/  LDC R20, c[0x0][0x3b8] ;  /* 0x0000ee00ff147b82 */ /* 0x008ef00000000800 */
[----:B------:R-:W1:Y:S01]  /*15590*/  LDC R25, c[0x0][0x3b8] ;  /* 0x0000ee00ff197b82 */ /* 0x000e620000000800 */
[----:B----4-:R4:W-:Y:S01]  /*155a0*/  @P3 STG.E desc[UR8][R26.64], R16 ;  /* 0x000000101a003986 */ /* 0x0109e2000c101908 */
[----:B--2---:R-:W-:Y:S01]  /*155b0*/  ISETP.LT.AND P5, PT, R12, UR6, !P0 ;  /* 0x000000060c007c0c */ /* 0x004fe2000c7a1270 */
[----:B---3--:R-:W-:Y:S01]  /*155c0*/  IMAD R12, R20, 0x4, R3 ;  /* 0x00000004140c7824 */ /* 0x008fe200078e0203 */
[----:B------:R-:W-:Y:S01]  /*155d0*/  ISETP.LT.AND P2, PT, R29, UR4, !P0 ;  /* 0x000000041d007c0c */ /* 0x000fe2000c741270 */
[----:B------:R-:W2:Y:S03]  /*155e0*/  LDCU UR4, c[0x0][0x39c] ;  /* 0x00007380ff0477ac */ /* 0x000ea60008000800 */
[----:B------:R-:W3:Y:S01]  /*155f0*/  LDC R29, c[0x0][0x3b8] ;  /* 0x0000ee00ff1d7b82 */ /* 0x000ee20000000800 */
[C---:B----4-:R-:W-:Y:S01]  /*15600*/  LEA R26, P4, R12.reuse, R0, 0x2 ;  /* 0x000000000c1a7211 */ /* 0x050fe200078810ff */
[----:B------:R-:W4:Y:S03]  /*15610*/  LDCU UR6, c[0x0][0x39c] ;  /* 0x00007380ff0677ac */ /* 0x000f260008000800 */
[----:B------:R-:W-:-:S03]  /*15620*/  LEA.HI.X.SX32 R27, R12, R2, 0x2, P4 ;  /* 0x000000020c1b7211 */ /* 0x000fc600020f16ff */
[----:B------:R-:W2:Y:S02]  /*15630*/  LDC R16, c[0x0][0x3b8] ;  /* 0x0000ee00ff107b82 */ /* 0x000ea40000000800 */
[----:B------:R4:W-:Y:S01]  /*15640*/  @P6 STG.E desc[UR8][R26.64], R13 ;  /* 0x0000000d1a006986 */ /* 0x0009e2000c101908 */
[----:B-1----:R-:W-:Y:S01]  /*15650*/  ISETP.LT.AND P3, PT, R28, UR7, !P0 ;  /* 0x000000071c007c0c */ /* 0x002fe2000c761270 */
[----:B------:R-:W-:Y:S01]  /*15660*/  IMAD R3, R25, 0x4, R12 ;  /* 0x0000000419037824 */ /* 0x000fe200078e020c */
[----:B------:R-:W1:Y:S03]  /*15670*/  LDCU UR7, c[0x0][0x39c] ;  /* 0x00007380ff0777ac */ /* 0x000e660008000800 */
[----:B------:R-:W1:Y:S01]  /*15680*/  LDC R25, c[0x0][0x3b8] ;  /* 0x0000ee00ff197b82 */ /* 0x000e620000000800 */
[----:B----4-:R-:W4:Y:S07]  /*15690*/  LDL.LU R13, [R1+0x4d8] ;  /* 0x0004d800010d7983 */ /* 0x010f2e0000300800 */
[----:B------:R-:W2:Y:S01]  /*156a0*/  LDC R28, c[0x0][0x3b8] ;  /* 0x0000ee00ff1c7b82 */ /* 0x000ea20000000800 */
[----:B------:R-:W2:Y:S01]  /*156b0*/  LDL.LU R27, [R1+0x1b0] ;  /* 0x0001b000011b7983 */ /* 0x000ea20000300800 */
[----:B------:R-:W-:-:S06]  /*156c0*/  LEA R24, P4, R3, R0, 0x2 ;  /* 0x0000000003187211 */ /* 0x000fcc00078810ff */
[----:B------:R-:W2:Y:S01]  /*156d0*/  LDC R20, c[0x0][0x3b8] ;  /* 0x0000ee00ff147b82 */ /* 0x000ea20000000800 */
[----:B-1----:R-:W-:Y:S01]  /*156e0*/  IMAD R12, R25, 0x4, R3 ;  /* 0x00000004190c7824 */ /* 0x002fe200078e0203 */
[----:B------:R-:W-:-:S04]  /*156f0*/  LEA.HI.X.SX32 R25, R3, R2, 0x2, P4 ;  /* 0x0000000203197211 */ /* 0x000fc800020f16ff */
[C---:B------:R-:W-:Y:S01]  /*15700*/  LEA R26, P6, R12.reuse, R0, 0x2 ;  /* 0x000000000c1a7211 */ /* 0x040fe200078c10ff */
[----:B---3--:R-:W-:Y:S01]  /*15710*/  IMAD R3, R29, 0x4, R12 ;  /* 0x000000041d037824 */ /* 0x008fe200078e020c */
[----:B------:R1:W-:Y:S04]  /*15720*/  @P2 STG.E desc[UR8][R24.64], R4 ;  /* 0x0000000418002986 */ /* 0x0003e8000c101908 */
[----:B------:R-:W3:Y:S01]  /*15730*/  LDL.LU R29, [R1+0x1bc] ;  /* 0x0001bc00011d7983 */ /* 0x000ee20000300800 */
[----:B--2---:R-:W-:Y:S01]  /*15740*/  ISETP.LT.AND P4, PT, R27, UR4, !P0 ;  /* 0x000000041b007c0c */ /* 0x004fe2000c781270 */
[----:B------:R-:W3:Y:S01]  /*15750*/  LDCU UR4, c[0x0][0x39c] ;  /* 0x00007380ff0477ac */ /* 0x000ee20008000800 */
[----:B------:R-:W-:Y:S02]  /*15760*/  LEA.HI.X.SX32 R27, R12, R2, 0x2, P6 ;  /* 0x000000020c1b7211 */ /* 0x000fe400030f16ff */
[----:B------:R-:W2:Y:S04]  /*15770*/  LDL.LU R12, [R1+0x14] ;  /* 0x00001400010c7983 */ /* 0x000ea80000300800 */
[----:B-1----:R-:W2:Y:S04]  /*15780*/  LDL.LU R25, [R1+0x1b4] ;  /* 0x0001b40001197983 */ /* 0x002ea80000300800 */
[----:B------:R-:W3:Y:S01]  /*15790*/  LDL.LU R4, [R1+0x1b8] ;  /* 0x0001b80001047983 */ /* 0x000ee20000300800 */
[----:B------:R-:W-:-:S03]  /*157a0*/  LEA R24, P6, R3, R0, 0x2 ;  /* 0x0000000003187211 */ /* 0x000fc600078c10ff */
[----:B------:R1:W-:Y:S04]  /*157b0*/  @P5 STG.E desc[UR8][R26.64], R21 ;  /* 0x000000151a005986 */ /* 0x0003e8000c101908 */
[----:B-1----:R-:W4:Y:S01]  /*157c0*/  LDL.LU R21, [R1+0x4d4] ;  /* 0x0004d40001157983 */ /* 0x002f220000300800 */
[----:B--2---:R-:W-:Y:S01]  /*157d0*/  ISETP.LT.AND P2, PT, R25, UR5, !P0 ;  /* 0x0000000519007c0c */ /* 0x004fe2000c741270 */
[----:B------:R-:W1:Y:S01]  /*157e0*/  LDCU UR5, c[0x0][0x39c] ;  /* 0x00007380ff0577ac */ /* 0x000e620008000800 */
[----:B------:R-:W-:Y:S02]  /*157f0*/  LEA.HI.X.SX32 R25, R3, R2, 0x2, P6 ;  /* 0x0000000203197211 */ /* 0x000fe400030f16ff */
[----:B---3--:R-:W-:Y:S01]  /*15800*/  ISETP.LT.AND P5, PT, R4, UR6, !P0 ;  /* 0x0000000604007c0c */ /* 0x008fe2000c7a1270 */
[----:B------:R-:W-:Y:S01]  /*15810*/  IMAD R4, R16, 0x4, R3 ;  /* 0x0000000410047824 */ /* 0x000fe200078e0203 */
[----:B------:R-:W2:Y:S01]  /*15820*/  LDCU UR6, c[0x0][0x39c] ;  /* 0x00007380ff0677ac */ /* 0x000ea20008000800 */
[----:B------:R3:W-:Y:S01]  /*15830*/  @P3 STG.E desc[UR8][R24.64], R8 ;  /* 0x0000000818003986 */ /* 0x0007e2000c101908 */
[----:B------:R-:W1:Y:S01]  /*15840*/  LDC R16, c[0x0][0x3b8] ;  /* 0x0000ee00ff107b82 */ /* 0x000e620000000800 */
[----:B------:R-:W-:Y:S01]  /*15850*/  IMAD R3, R28, 0x4, R4 ;  /* 0x000000041c037824 */ /* 0x000fe200078e0204 */
[C---:B------:R-:W-:Y:S01]  /*15860*/  LEA R26, P3, R4.reuse, R0, 0x2 ;  /* 0x00000000041a7211 */ /* 0x040fe200078610ff */
[----:B------:R-:W1:Y:S03]  /*15870*/  LDL.LU R28, [R1+0x1c0] ;  /* 0x0001c000011c7983 */ /* 0x000e660000300800 */
[----:B------:R-:W-:Y:S01]  /*15880*/  LEA.HI.X.SX32 R27, R4, R2, 0x2, P3 ;  /* 0x00000002041b7211 */ /* 0x000fe200018f16ff */
[----:B------:R-:W-:-:S02]  /*15890*/  IMAD R4, R20, 0x4, R3 ;  /* 0x0000000414047824 */ /* 0x000fc400078e0203 */
[----:B------:R-:W2:Y:S01]  /*158a0*/  LDL.LU R20, [R1+0x54] ;  /* 0x0000540001147983 */ /* 0x000ea20000300800 */
[C---:B---3--:R-:W-:Y:S01]  /*158b0*/  LEA R24, P3, R3.reuse, R0, 0x2 ;  /* 0x0000000003187211 */ /* 0x048fe200078610ff */
[----:B------:R-:W3:Y:S03]  /*158c0*/  LDC R8, c[0x0][0x3b8] ;  /* 0x0000ee00ff087b82 */ /* 0x000ee60000000800 */
[----:B------:R-:W-:Y:S01]  /*158d0*/  LEA.HI.X.SX32 R25, R3, R2, 0x2, P3 ;  /* 0x0000000203197211 */ /* 0x000fe200018f16ff */
[----:B--2---:R2:W-:Y:S01]  /*158e0*/  @P4 STG.E desc[UR8][R26.64], R20 ;  /* 0x000000141a004986 */ /* 0x0045e2000c101908 */
[----:B------:R-:W-:Y:S01]  /*158f0*/  ISETP.LT.AND P4, PT, R29, UR4, !P0 ;  /* 0x000000041d007c0c */ /* 0x000fe2000c781270 */
[----:B------:R-:W1:Y:S02]  /*15900*/  LDCU UR4, c[0x0][0x39c] ;  /* 0x00007380ff0477ac */ /* 0x000e640008000800 */
[----:B------:R3:W-:Y:S04]  /*15910*/  @P2 STG.E desc[UR8][R24.64], R12 ;  /* 0x0000000c18002986 */ /* 0x0007e8000c101908 */
[----:B--2---:R-:W2:Y:S04]  /*15920*/  LDL.LU R20, [R1+0xa4] ;  /* 0x0000a40001147983 */ /* 0x004ea80000300800 */
[----:B------:R-:W2:Y:S01]  /*15930*/  LDL.LU R3, [R1+0x1c8] ;  /* 0x0001c80001037983 */ /* 0x000ea20000300800 */
[----:B---3--:R-:W3:Y:S03]  /*15940*/  LDC R12, c[0x0][0x3b8] ;  /* 0x0000ee00ff0c7b82 */ /* 0x008ee60000000800 */
[----:B------:R-:W2:Y:S04]  /*15950*/  LDL.LU R29, [R1+0x1d0] ;  /* 0x0001d000011d7983 */ /* 0x000ea80000300800 */
[----:B------:R-:W2:Y:S04]  /*15960*/  LDL.LU R24, [R1+0x1c4] ;  /* 0x0001c40001187983 */ /* 0x000ea80000300800 */
[----:B------:R-:W2:Y:S01]  /*15970*/  LDL.LU R25, [R1+0x84] ;  /* 0x0000840001197983 */ /* 0x000ea20000300800 */
[----:B------:R-:W-:-:S04]  /*15980*/  LEA R26, P6, R4, R0, 0x2 ;  /* 0x00000000041a7211 */ /* 0x000fc800078c10ff */
[----:B------:R-:W-:Y:S01]  /*15990*/  LEA.HI.X.SX32 R27, R4, R2, 0x2, P6 ;  /* 0x00000002041b7211 */ /* 0x000fe200030f16ff */
[----:B---3--:R-:W-:Y:S02]  /*159a0*/  IMAD R4, R12, 0x4, R4 ;  /* 0x000000040c047824 */ /* 0x008fe400078e0204 */
[----:B------:R-:W3:Y:S04]  /*159b0*/  LDL.LU R12, [R1+0x94] ;  /* 0x00009400010c7983 */ /* 0x000ee80000300800 */
[----:B--2---:R2:W-:Y:S01]  /*159c0*/  @P5 STG.E desc[UR8][R26.64], R25 ;  /* 0x000000191a005986 */ /* 0x0045e2000c101908 */
[----:B------:R-:W-:Y:S01]  /*159d0*/  ISETP.LT.AND P5, PT, R3, UR7, !P0 ;  /* 0x0000000703007c0c */ /* 0x000fe2000c7a1270 */
[----:B------:R-:W-:Y:S01]  /*159e0*/  IMAD R3, R8, 0x4, R4 ;  /* 0x0000000408037824 */ /* 0x000fe200078e0204 */
[----:B-1----:R-:W-:Y:S01]  /*159f0*/  ISETP.LT.AND P3, PT, R28, UR5, !P0 ;  /* 0x000000051c007c0c */ /* 0x002fe2000c761270 */
[----:B------:R-:W3:Y:S01]  /*15a00*/  LDL.LU R8, [R1+0x1d4] ;  /* 0x0001d40001087983 */ /* 0x000ee20000300800 */
[----:B------:R-:W1:Y:S01]  /*15a10*/  LDC R28, c[0x0][0x3b8] ;  /* 0x0000ee00ff1c7b82 */ /* 0x000e620000000800 */
[----:B------:R-:W-:Y:S01]  /*15a20*/  ISETP.LT.AND P2, PT, R24, UR6, !P0 ;  /* 0x0000000618007c0c */ /* 0x000fe2000c741270 */
[----:B------:R-:W1:Y:S01]  /*15a30*/  LDCU UR6, c[0x0][0x39c] ;  /* 0x00007380ff0677ac */ /* 0x000e620008000800 */
[----:B------:R-:W1:Y:S01]  /*15a40*/  LDCU UR5, c[0x0][0x39c] ;  /* 0x00007380ff0577ac */ /* 0x000e620008000800 */
[C---:B--2---:R-:W-:Y:S01]  /*15a50*/  LEA R26, P6, R4.reuse, R0, 0x2 ;  /* 0x00000000041a7211 */ /* 0x044fe200078c10ff */
[----:B------:R-:W2:Y:S03]  /*15a60*/  LDCU UR7, c[0x0][0x39c] ;  /* 0x00007380ff0777ac */ /* 0x000ea60008000800 */
[----:B------:R-:W-:Y:S01]  /*15a70*/  LEA.HI.X.SX32 R27, R4, R2, 0x2, P6 ;  /* 0x00000002041b7211 */ /* 0x000fe200030f16ff */
[----:B------:R-:W-:-:S02]  /*15a80*/  IMAD R4, R16, 0x4, R3 ;  /* 0x0000000410047824 */ /* 0x000fc400078e0203 */
[----:B------:R-:W2:Y:S04]  /*15a90*/  LDL.LU R16, [R1+0x1cc] ;  /* 0x0001cc0001107983 */ /* 0x000ea80000300800 */
[----:B------:R-:W2:Y:S01]  /*15aa0*/  LDL.LU R25, [R1+0x4] ;  /* 0x0000040001197983 */ /* 0x000ea20000300800 */
[----:B------:R-:W-:-:S03]  /*15ab0*/  LEA R24, P6, R3, R0, 0x2 ;  /* 0x0000000003187211 */ /* 0x000fc600078c10ff */
[----:B--2---:R2:W-:Y:S02]  /*15ac0*/  @P4 STG.E desc[UR8][R26.64], R25 ;  /* 0x000000191a004986 */ /* 0x0045e4000c101908 */
[----:B--2---:R-:W-:Y:S02]  /*15ad0*/  LEA R26, P4, R4, R0, 0x2 ;  /* 0x00000000041a7211 */ /* 0x004fe400078810ff */
[-C--:B------:R-:W-:Y:S01]  /*15ae0*/  LEA.HI.X.SX32 R25, R3, R2.reuse, 0x2, P6 ;  /* 0x0000000203197211 */ /* 0x080fe200030f16ff */
[----:B-1----:R-:W-:Y:S01]  /*15af0*/  IMAD R3, R28, 0x4, R4 ;  /* 0x000000041c037824 */ /* 0x002fe200078e0204 */
[----:B------:R-:W-:Y:S01]  /*15b00*/  LEA.HI.X.SX32 R27, R4, R2, 0x2, P4 ;  /* 0x00000002041b7211 */ /* 0x000fe200020f16ff */
[----:B------:R-:W2:Y:S04]  /*15b10*/  LDL.LU R28, [R1+0x64] ;  /* 0x00006400011c7983 */ /* 0x000ea80000300800 */
[----:B------:R-:W2:Y:S04]  /*15b20*/  LDL.LU R4, [R1+0x74] ;  /* 0x0000740001047983 */ /* 0x000ea80000300800 */
[----:B------:R1:W-:Y:S04]  /*15b30*/  @P3 STG.E desc[UR8][R24.64], R20 ;  /* 0x0000001418003986 */ /* 0x0003e8000c101908 */
[----:B---3--:R3:W-:Y:S01]  /*15b40*/  @P2 STG.E desc[UR8][R26.64], R12 ;  /* 0x0000000c1a002986 */ /* 0x0087e2000c101908 */
[----:B------:R-:W-:Y:S01]  /*15b50*/  ISETP.LT.AND P2, PT, R8, UR6, !P0 ;  /* 0x0000000608007c0c */ /* 0x000fe2000c741270 */
[----:B------:R-:W2:Y:S01]  /*15b60*/  LDCU UR6, c[0x0][0x39c] ;  /* 0x00007380ff0677ac */ /* 0x000ea20008000800 */
[----:B------:R-:W4:Y:S01]  /*15b70*/  LDC R8, c[0x0][0x3b8] ;  /* 0x0000ee00ff087b82 */ /* 0x000f220000000800 */
[----:B------:R-:W-:-:S07]  /*15b80*/  ISETP.LT.AND P6, PT, R16, UR4, !P0 ;  /* 0x0000000410007c0c */ /* 0x000fce000c7c1270 */
[----:B-1----:R-:W1:Y:S01]  /*15b90*/  LDC R20, c[0x0][0x3b8] ;  /* 0x0000ee00ff147b82 */ /* 0x002e620000000800 */
[----:B------:R-:W-:Y:S01]  /*15ba0*/  LEA R24, P4, R3, R0, 0x2 ;  /* 0x0000000003187211 */ /* 0x000fe200078810ff */
[----:B------:R-:W1:Y:S06]  /*15bb0*/  LDCU UR4, c[0x0][0x39c] ;  /* 0x00007380ff0477ac */ /* 0x000e6c0008000800 */
[----:B------:R-:W1:Y:S01]  /*15bc0*/  LDC R16, c[0x0][0x3b8] ;  /* 0x0000ee00ff107b82 */ /* 0x000e620000000800 */
[----:B------:R-:W-:Y:S01]  /*15bd0*/  ISETP.LT.AND P3, PT, R29, UR5, !P0 ;  /* 0x000000051d007c0c */ /* 0x000fe2000c761270 */
[----:B------:R-:W1:Y:S01]  /*15be0*/  LDCU UR5, c[0x0][0x39c] ;  /* 0x00007380ff0577ac */ /* 0x000e620008000800 */
[----:B------:R-:W2:Y:S01]  /*15bf0*/  LDL.LU R29, [R1+0x1e4] ;  /* 0x0001e400011d7983 */ /* 0x000ea20000300800 */
[----:B------:R-:W-:-:S03]  /*15c00*/  LEA.HI.X.SX32 R25, R3, R2, 0x2, P4 ;  /* 0x0000000203197211 */ /* 0x000fc600020f16ff */
[----:B---3--:R-:W3:Y:S01]  /*15c10*/  LDL.LU R27, [R1+0x1d8] ;  /* 0x0001d800011b7983 */ /* 0x008ee20000300800 */
[----:B------:R-:W1:Y:S01]  /*15c20*/  LDC R12, c[0x0][0x3b8] ;  /* 0x0000ee00ff0c7b82 */ /* 0x000e620000000800 */
[----:B----4-:R-:W-:Y:S02]  /*15c30*/  IMAD R3, R8, 0x4, R3 ;  /* 0x0000000408037824 */ /* 0x010fe400078e0203 */
[----:B------:R-:W4:Y:S05]  /*15c40*/  LDL.LU R26, [R1+0x1dc] ;  /* 0x0001dc00011a7983 */ /* 0x000f2a0000300800 */
[----:B------:R-:W1:Y:S01]  /*15c50*/  LDC R8, c[0x0][0x3b8] ;  /* 0x0000ee00ff087b82 */ /* 0x000e620000000800 */
[----:B--2---:R2:W-:Y:S02]  /*15c60*/  @P5 STG.E desc[UR8][R24.64], R4 ;  /* 0x0000000418005986 */ /* 0x0045e4000c101908 */
[----:B--2---:R-:W-:Y:S01]  /*15c70*/  LEA R24, P5, R3, R0, 0x2 ;  /* 0x0000000003187211 */ /* 0x004fe200078a10ff */
[----:B-1----:R-:W-:-:S03]  /*15c80*/  IMAD R4, R20, 0x4, R3 ;  /* 0x0000000414047824 */ /* 0x002fc600078e0203 */
[----:B------:R-:W-:Y:S01]  /*15c90*/  LEA.HI.X.SX32 R25, R3, R2, 0x2, P5 ;  /* 0x0000000203197211 */ /* 0x000fe200028f16ff */
[----:B------:R-:W-:Y:S01]  /*15ca0*/  IMAD R3, R16, 0x4, R4 ;  /* 0x0000000410037824 */ /* 0x000fe200078e0204 */
[CC--:B------:R-:W-:Y:S01]  /*15cb0*/  LEA R20, P5, R4.reuse, R0.reuse, 0x2 ;  /* 0x0000000004147211 */ /* 0x0c0fe200078a10ff */
[----:B------:R-:W1:Y:S02]  /*15cc0*/  LDC R16, c[0x0][0x3b8] ;  /* 0x0000ee00ff107b82 */ /* 0x000e640000000800 */
[----:B------:R2:W-:Y:S02]  /*15cd0*/  @P6 STG.E desc[UR8][R24.64], R21 ;  /* 0x0000001518006986 */ /* 0x0005e4000c101908 */
[C---:B--2---:R-:W-:Y:S02]  /*15ce0*/  LEA R24, P6, R3.reuse, R0, 0x2 ;  /* 0x0000000003187211 */ /* 0x044fe400078c10ff */
[-C--:B------:R-:W-:Y:S01]  /*15cf0*/  LEA.HI.X.SX32 R21, R4, R2.reuse, 0x2, P5 ;  /* 0x0000000204157211 */ /* 0x080fe200028f16ff */
[----:B------:R-:W-:Y:S01]  /*15d00*/  IMAD R4, R12, 0x4, R3 ;  /* 0x000000040c047824 */ /* 0x000fe200078e0203 */
[----:B------:R-:W-:-:S02]  /*15d10*/  LEA.HI.X.SX32 R25, R3, R2, 0x2, P6 ;  /* 0x0000000203197211 */ /* 0x000fc400030f16ff */
[----:B------:R-:W2:Y:S04]  /*15d20*/  LDL.LU R3, [R1+0x1ec] ;  /* 0x0001ec0001037983 */ /* 0x000ea80000300800 */
[----:B------:R4:W-:Y:S01]  /*15d30*/  @P3 STG.E desc[UR8][R20.64], R28 ;  /* 0x0000001c14003986 */ /* 0x0009e2000c101908 */
[----:B---3--:R-:W-:Y:S01]  /*15d40*/  ISETP.LT.AND P4, PT, R27, UR7, !P0 ;  /* 0x000000071b007c0c */ /* 0x008fe2000c781270 */
[----:B------:R-:W2:Y:S01]  /*15d50*/  LDCU UR7, c[0x0][0x39c] ;  /* 0x00007380ff0777ac */ /* 0x000ea20008000800 */
[----:B------:R-:W3:Y:S01]  /*15d60*/  LDC R27, c[0x0][0x3b8] ;  /* 0x0000ee00ff1b7b82 */ /* 0x000ee20000000800 */
[----:B----4-:R-:W4:Y:S04]  /*15d70*/  LDL.LU R20, [R1+0x1e8] ;  /* 0x0001e80001147983 */ /* 0x010f280000300800 */
[----:B------:R-:W4:Y:S01]  /*15d80*/  LDL.LU R21, [R1+0x44] ;  /* 0x0000440001157983 */ /* 0x000f220000300800 */
[----:B------:R-:W-:-:S03]  /*15d90*/  LEA R12, P3, R4, R0, 0x2 ;  /* 0x00000000040c7211 */ /* 0x000fc600078610ff */
[----:B------:R1:W-:Y:S01]  /*15da0*/  @P2 STG.E desc[UR8][R24.64], R13 ;  /* 0x0000000d18002986 */ /* 0x0003e2000c101908 */
[----:B------:R-:W-:Y:S01]  /*15db0*/  ISETP.LT.AND P6, PT, R29, UR5, !P0 ;  /* 0x000000051d007c0c */ /* 0x000fe2000c7c1270 */
[----:B------:R-:W2:Y:S02]  /*15dc0*/  LDCU UR5, c[0x0][0x39c] ;  /* 0x00007380ff0577ac */ /* 0x000ea40008000800 */
[----:B------:R-:W4:Y:S04]  /*15dd0*/  LDL.LU R28, [R1+0x1f8] ;  /* 0x0001f800011c7983 */ /* 0x000f280000300800 */
[----:B------:R-:W4:Y:S01]  /*15de0*/  LDL.LU R29, [R1+0x1fc] ;  /* 0x0001fc00011d7983 */ /* 0x000f220000300800 */
[----:B-1----:R-:W-:Y:S01]  /*15df0*/  LEA.HI.X.SX32 R13, R4, R2, 0x2, P3 ;  /* 0x00000002040d7211 */ /* 0x002fe200018f16ff */
[----:B------:R-:W1:Y:S01]  /*15e00*/  LDC R24, c[0x0][0x3b8] ;  /* 0x0000ee00ff187b82 */ /* 0x000e620000000800 */
[----:B------:R-:W-:Y:S01]  /*15e10*/  ISETP.LT.AND P5, PT, R26, UR4, !P0 ;  /* 0x000000041a007c0c */ /* 0x000fe2000c7a1270 */
[----:B------:R-:W1:Y:S06]  /*15e20*/  LDCU UR4, c[0x0][0x39c] ;  /* 0x00007380ff0477ac */ /* 0x000e6c0008000800 */
[----:B------:R-:W1:Y:S08]  /*15e30*/  LDC R26, c[0x0][0x3b8] ;  /* 0x0000ee00ff1a7b82 */ /* 0x000e700000000800 */
[----:B------:R-:W1:Y:S01]  /*15e40*/  LDC R25, c[0x0][0x3b8] ;  /* 0x0000ee00ff197b82 */ /* 0x000e620000000800 */
[----:B--2---:R-:W-:Y:S01]  /*15e50*/  ISETP.LT.AND P2, PT, R3, UR7, !P0 ;  /* 0x0000000703007c0c */ /* 0x004fe2000c741270 */
[----:B------:R-:W-:Y:S01]  /*15e60*/  IMAD R3, R8, 0x4, R4 ;  /* 0x0000000408037824 */ /* 0x000fe200078e0204 */
[----:B------:R-:W2:Y:S05]  /*15e70*/  LDCU UR7, c[0x0][0x39c] ;  /* 0x00007380ff0777ac */ /* 0x000eaa0008000800 */
[----:B------:R-:W2:Y:S01]  /*15e80*/  LDC R8, c[0x0][0x3b8] ;  /* 0x0000ee00ff087b82 */ /* 0x000ea20000000800 */
[----:B---3--:R-:W-:-:S02]  /*15e90*/  IMAD R4, R27, 0x4, R3 ;  /* 0x000000041b047824 */ /* 0x008fc400078e0203 */
[----:B------:R-:W3:Y:S01]  /*15ea0*/  LDL.LU R27, [R1+0x1f4] ;  /* 0x0001f400011b7983 */ /* 0x000ee20000300800 */
[----:B----4-:R-:W-:Y:S01]  /*15eb0*/  ISETP.LT.AND P3, PT, R20, UR6, !P0 ;  /* 0x0000000614007c0c */ /* 0x010fe2000c761270 */
[----:B------:R-:W4:Y:S02]  /*15ec0*/  LDCU UR6, c[0x0][0x39c] ;  /* 0x00007380ff0677ac */ /* 0x000f240008000800 */
[----:B------:R1:W-:Y:S01]  /*15ed0*/  @P4 STG.E desc[UR8][R12.64], R21 ;  /* 0x000000150c004986 */ /* 0x0003e2000c101908 */
[----:B------:R-:W-:-:S04]  /*15ee0*/  LEA R20, P4, R3, R0, 0x2 ;  /* 0x0000000003147211 */ /* 0x000fc800078810ff */
[----:B-1----:R-:W-:Y:S01]  /*15ef0*/  LEA.HI.X.SX32 R21, R3, R2, 0x2, P4 ;  /* 0x0000000203157211 */ /* 0x002fe200020f16ff */
[----:B------:R-:W-:Y:S01]  /*15f00*/  IMAD R3, R26, 0x4, R4 ;  /* 0x000000041a037824 */ /* 0x000fe200078e0204 */
[----:B------:R-:W-:-:S03]  /*15f10*/  LEA R12, P4, R4, R0, 0x2 ;  /* 0x00000000040c7211 */ /* 0x000fc600078810ff */
[----:B------:R1:W-:Y:S01]  /*15f20*/  @P5 STG.E desc[UR8][R20.64], R17 ;  /* 0x0000001114005986 */ /* 0x0003e2000c101908 */
[----:B------:R-:W-:Y:S01]  /*15f30*/  LEA.HI.X.SX32 R13, R4, R2, 0x2, P4 ;  /* 0x00000002040d7211 */ /* 0x000fe200020f16ff */
[----:B------:R-:W-:Y:S01]  /*15f40*/  IMAD R4, R16, 0x4, R3 ;  /* 0x0000000410047824 */ /* 0x000fe200078e0203 */
[C---:B------:R-:W-:Y:S01]  /*15f50*/  LEA R16, P5, R3.reuse, R0, 0x2 ;  /* 0x0000000003107211 */ /* 0x040fe200078a10ff */
[----:B-1----:R-:W3:Y:S01]  /*15f60*/  LDL.LU R21, [R1+0x1f0] ;  /* 0x0001f00001157983 */ /* 0x002ee20000300800 */
[----:B------:R-:W1:Y:S03]  /*15f70*/  LDC R20, c[0x0][0x3b8] ;  /* 0x0000ee00ff147b82 */ /* 0x000e660000000800 */
[----:B------:R2:W-:Y:S01]  /*15f80*/  @P6 STG.E desc[UR8][R12.64], R14 ;  /* 0x0000000e0c006986 */ /* 0x0005e2000c101908 */
[----:B------:R-:W-:Y:S02]  /*15f90*/  LEA.HI.X.SX32 R17, R3, R2, 0x2, P5 ;  /* 0x0000000203117211 */ /* 0x000fe400028f16ff */
[C---:B--2---:R-:W-:Y:S01]  /*15fa0*/  LEA R12, P4, R4.reuse, R0, 0x2 ;  /* 0x00000000040c7211 */ /* 0x044fe200078810ff */
[----:B------:R-:W2:Y:S03]  /*15fb0*/  LDL.LU R14, [R1+0x4d0] ;  /* 0x0004d000010e7983 */ /* 0x000ea60000300800 */
[----:B------:R-:W-:Y:S01]  /*15fc0*/  LEA.HI.X.SX32 R13, R4, R2, 0x2, P4 ;  /* 0x00000002040d7211 */ /* 0x000fe200020f16ff */
[----:B------:R-:W-:Y:S01]  /*15fd0*/  IMAD R4, R8, 0x4, R4 ;  /* 0x0000000408047824 */ /* 0x000fe200078e0204 */
[----:B------:R-:W2:Y:S01]  /*15fe0*/  LDL.LU R26, [R1+0x58] ;  /* 0x00005800011a7983 */ /* 0x000ea20000300800 */
[----:B----4-:R-:W-:Y:S01]  /*15ff0*/  ISETP.LT.AND P4, PT, R28, UR6, !P0 ;  /* 0x000000061c007c0c */ /* 0x010fe2000c781270 */
[----:B------:R-:W4:Y:S01]  /*16000*/  LDCU UR6, c[0x0][0x39c] ;  /* 0x00007380ff0677ac */ /* 0x000f220008000800 */
[----:B------:R-:W-:Y:S01]  /*16010*/  IMAD R3, R24, 0x4, R4 ;  /* 0x0000000418037824 */ /* 0x000fe200078e0204 */
[----:B------:R4:W-:Y:S01]  /*16020*/  @P3 STG.E desc[UR8][R16.64], R5 ;  /* 0x0000000510003986 */ /* 0x0009e2000c101908 */
[----:B------:R-:W-:Y:S01]  /*16030*/  ISETP.LT.AND P3, PT, R29, UR7, !P0 ;  /* 0x000000071d007c0c */ /* 0x000fe2000c761270 */
[----:B------:R-:W1:Y:S02]  /*16040*/  LDCU UR7, c[0x0][0x39c] ;  /* 0x00007380ff0777ac */ /* 0x000e640008000800 */
[----:B------:R1:W-:Y:S01]  /*16050*/  @P2 STG.E desc[UR8][R12.64], R22 ;  /* 0x000000160c002986 */ /* 0x0003e2000c101908 */
[----:B------:R-:W-:Y:S01]  /*16060*/  IMAD R8, R25, 0x4, R3 ;  /* 0x0000000419087824 */ /* 0x000fe200078e0203 */
[----:B----4-:R-:W4:Y:S01]  /*16070*/  LDC R17, c[0x0][0x3b8] ;  /* 0x0000ee00ff117b82 */ /* 0x010f220000000800 */
[----:B---3--:R-:W-:Y:S01]  /*16080*/  ISETP.LT.AND P6, PT, R27, UR5, !P0 ;  /* 0x000000051b007c0c */ /* 0x008fe2000c7c1270 */
[----:B------:R-:W3:Y:S01]  /*16090*/  LDCU UR5, c[0x0][0x39c] ;  /* 0x00007380ff0577ac */ /* 0x000ee20008000800 */
[----:B------:R-:W3:Y:S05]  /*160a0*/  LDL.LU R27, [R1+0x18] ;  /* 0x00001800011b7983 */ /* 0x000eea0000300800 */
[----:B------:R-:W2:Y:S01]  /*160b0*/  LDC R16, c[0x0][0x3b8] ;  /* 0x0000ee00ff107b82 */ /* 0x000ea20000000800 */
[----:B-1----:R-:W4:Y:S04]  /*160c0*/  LDL.LU R22, [R1+0x4cc] ;  /* 0x0004cc0001167983 */ /* 0x002f280000300800 */
[----:B------:R-:W4:Y:S04]  /*160d0*/  LDL.LU R28, [R1+0x208] ;  /* 0x00020800011c7983 */ /* 0x000f280000300800 */
[----:B------:R-:W4:Y:S04]  /*160e0*/  LDL.LU R29, [R1+0x88] ;  /* 0x00008800011d7983 */ /* 0x000f280000300800 */
[----:B------:R-:W4:Y:S04]  /*160f0*/  LDL.LU R24, [R1+0x8] ;  /* 0x0000080001187983 */ /* 0x000f280000300800 */
[----:B------:R-:W4:Y:S01]  /*16100*/  LDL.LU R25, [R1+0x204] ;  /* 0x0002040001197983 */ /* 0x000f220000300800 */
[----:B------:R-:W-:-:S04]  /*16110*/  LEA R12, P2, R4, R0, 0x2 ;  /* 0x00000000040c7211 */ /* 0x000fc800078410ff */
[----:B------:R-:W-:Y:S02]  /*16120*/  LEA.HI.X.SX32 R13, R4, R2, 0x2, P2 ;  /* 0x00000002040d7211 */ /* 0x000fe400010f16ff */
[----:B------:R-:W-:Y:S02]  /*16130*/  LEA R4, P2, R3, R0, 0x2 ;  /* 0x0000000003047211 */ /* 0x000fe400078410ff */
[----:B------:R-:W-:Y:S01]  /*16140*/  ISETP.LT.AND P5, PT, R21, UR4, !P0 ;  /* 0x0000000415007c0c */ /* 0x000fe2000c7a1270 */
[----:B------:R-:W1:Y:S01]  /*16150*/  LDCU UR4, c[0x0][0x39c] ;  /* 0x00007380ff0477ac */ /* 0x000e620008000800 */
[----:B------:R-:W-:Y:S01]  /*16160*/  LEA.HI.X.SX32 R5, R3, R2, 0x2, P2 ;  /* 0x0000000203057211 */ /* 0x000fe200010f16ff */
[----:B------:R-:W1:Y:S10]  /*16170*/  LDC R21, c[0x0][0x3b8] ;  /* 0x0000ee00ff157b82 */ /* 0x000e740000000800 */
[----:B------:R2:W-:Y:S04]  /*16180*/  @P5 STG.E desc[UR8][R12.64], R9 ;  /* 0x000000090c005986 */ /* 0x0005e8000c101908 */
[----:B--2---:R-:W2:Y:S01]  /*16190*/  LDL.LU R9, [R1+0x200] ;  /* 0x0002000001097983 */ /* 0x004ea20000300800 */
[----:B------:R-:W-:-:S04]  /*161a0*/  LEA R12, P2, R8, R0, 0x2 ;  /* 0x00000000080c7211 */ /* 0x000fc800078410ff */
[----:B------:R-:W-:Y:S01]  /*161b0*/  LEA.HI.X.SX32 R13, R8, R2, 0x2, P2 ;  /* 0x00000002080d7211 */ /* 0x000fe200010f16ff */
[----:B------:R1:W-:Y:S04]  /*161c0*/  @P6 STG.E desc[UR8][R4.64], R26 ;  /* 0x0000001a04006986 */ /* 0x0003e8000c101908 */
[----:B-1----:R-:W2:Y:S04]  /*161d0*/  LDL.LU R26, [R1+0x210] ;  /* 0x00021000011a7983 */ /* 0x002ea80000300800 */
[----:B---3--:R1:W-:Y:S01]  /*161e0*/  @P4 STG.E desc[UR8][R12.64], R27 ;  /* 0x0000001b0c004986 */ /* 0x0083e2000c101908 */
[----:B----4-:R-:W-:Y:S01]  /*161f0*/  ISETP.LT.AND P2, PT, R25, UR5, !P0 ;  /* 0x0000000519007c0c */ /* 0x010fe2000c741270 */
[----:B------:R-:W-:-:S02]  /*16200*/  IMAD R3, R21, 0x4, R8 ;  /* 0x0000000415037824 */ /* 0x000fc400078e0208 */
[----:B------:R-:W3:Y:S01]  /*16210*/  LDL.LU R25, [R1+0x214] ;  /* 0x0002140001197983 */ /* 0x000ee20000300800 */
[----:B------:R-:W-:Y:S01]  /*16220*/  ISETP.LT.AND P4, PT, R28, UR6, !P0 ;  /* 0x000000061c007c0c */ /* 0x000fe2000c781270 */
[----:B------:R-:W4:Y:S01]  /*16230*/  LDC R21, c[0x0][0x3b8] ;  /* 0x0000ee00ff157b82 */ /* 0x000f220000000800 */
[----:B------:R-:W3:Y:S01]  /*16240*/  LDCU UR5, c[0x0][0x39c] ;  /* 0x00007380ff0577ac */ /* 0x000ee20008000800 */
[----:B-1----:R-:W3:Y:S01]  /*16250*/  LDL.LU R12, [R1+0x20c] ;  /* 0x00020c00010c7983 */ /* 0x002ee20000300800 */
[C---:B------:R-:W-:Y:S01]  /*16260*/  LEA R4, P5, R3.reuse, R0, 0x2 ;  /* 0x0000000003047211 */ /* 0x040fe200078a10ff */
[----:B------:R-:W1:Y:S02]  /*16270*/  LDCU UR6, c[0x0][0x39c] ;  /* 0x00007380ff0677ac */ /* 0x000e640008000800 */
[----:B------:R-:W4:Y:S01]  /*16280*/  LDL.LU R27, [R1+0x98] ;  /* 0x00009800011b7983 */ /* 0x000f220000300800 */
[----:B------:R-:W-:Y:S01]  /*16290*/  LEA.HI.X.SX32 R5, R3, R2, 0x2, P5 ;  /* 0x0000000203057211 */ /* 0x000fe200028f16ff */
[----:B------:R-:W1:Y:S02]  /*162a0*/  LDC R13, c[0x0][0x3b8] ;  /* 0x0000ee00ff0d7b82 */ /* 0x000e640000000800 */
[----:B------:R-:W1:Y:S04]  /*162b0*/  LDL.LU R28, [R1+0x218] ;  /* 0x00021800011c7983 */ /* 0x000e680000300800 */
[----:B------:R2:W-:Y:S04]  /*162c0*/  @P3 STG.E desc[UR8][R4.64], R29 ;  /* 0x0000001d04003986 */ /* 0x0005e8000c101908 */
[----:B--2---:R-:W2:Y:S01]  /*162d0*/  LDL.LU R29, [R1+0x78] ;  /* 0x00007800011d7983 */ /* 0x004ea20000300800 */
[----:B------:R-:W-:Y:S01]  /*162e0*/  ISETP.LT.AND P6, PT, R9, UR4, !P0 ;  /* 0x0000000409007c0c */ /* 0x000fe2000c7c1270 */
[----:B------:R-:W-:Y:S01]  /*162f0*/  IMAD R9, R17, 0x4, R3 ;  /* 0x0000000411097824 */ /* 0x000fe200078e0203 */
[----:B------:R-:W1:Y:S01]  /*16300*/  LDCU UR4, c[0x0][0x39c] ;  /* 0x00007380ff0477ac */ /* 0x000e620008000800 */
[----:B------:R-:W1:Y:S03]  /*16310*/  LDC R17, c[0x0][0x3b8] ;  /* 0x0000ee00ff117b82 */ /* 0x000e660000000800 */
[----:B------:R-:W-:Y:S01]  /*16320*/  LEA R8, P3, R9, R0, 0x2 ;  /* 0x0000000009087211 */ /* 0x000fe200078610ff */
[----:B------:R-:W-:-:S03]  /*16330*/  IMAD R3, R20, 0x4, R9 ;  /* 0x0000000414037824 */ /* 0x000fc600078e0209 */
[----:B------:R-:W-:Y:S01]  /*16340*/  LEA.HI.X.SX32 R9, R9, R2, 0x2, P3 ;  /* 0x0000000209097211 */ /* 0x000fe200018f16ff */
[----:B------:R-:W1:Y:S01]  /*16350*/  LDC R20, c[0x0][0x3b8] ;  /* 0x0000ee00ff147b82 */ /* 0x000e620000000800 */
[----:B---3--:R-:W-:Y:S01]  /*16360*/  ISETP.LT.AND P3, PT, R12, UR7, !P0 ;  /* 0x000000070c007c0c */ /* 0x008fe2000c761270 */
[----:B------:R-:W-:Y:S01]  /*16370*/  IMAD R12, R16, 0x4, R3 ;  /* 0x00000004100c7824 */ /* 0x000fe200078e0203 */
[C---:B------:R-:W-:Y:S01]  /*16380*/  LEA R4, P5, R3.reuse, R0, 0x2 ;  /* 0x0000000003047211 */ /* 0x040fe200078a10ff */
[----:B------:R-:W3:Y:S01]  /*16390*/  LDL.LU R16, [R1+0xa8] ;  /* 0x0000a80001107983 */ /* 0x000ee20000300800 */
[----:B------:R-:W2:Y:S03]  /*163a0*/  LDCU UR7, c[0x0][0x39c] ;  /* 0x00007380ff0777ac */ /* 0x000ea60008000800 */
[----:B------:R2:W-:Y:S01]  /*163b0*/  @P6 STG.E desc[UR8][R8.64], R24 ;  /* 0x0000001808006986 */ /* 0x0005e2000c101908 */
[----:B------:R-:W-:-:S02]  /*163c0*/  LEA.HI.X.SX32 R5, R3, R2, 0x2, P5 ;  /* 0x0000000203057211 */ /* 0x000fc400028f16ff */
[----:B-1----:R-:W-:Y:S01]  /*163d0*/  ISETP.LT.AND P5, PT, R26, UR4, !P0 ;  /* 0x000000041a007c0c */ /* 0x002fe2000c7a1270 */
[----:B----4-:R-:W-:Y:S01]  /*163e0*/  IMAD R3, R21, 0x4, R12 ;  /* 0x0000000415037824 */ /* 0x010fe200078e020c */
[----:B------:R-:W1:Y:S01]  /*163f0*/  LDCU UR4, c[0x0][0x39c] ;  /* 0x00007380ff0477ac */ /* 0x000e620008000800 */
[C---:B--2---:R-:W-:Y:S01]  /*16400*/  LEA R8, P6, R12.reuse, R0, 0x2 ;  /* 0x000000000c087211 */ /* 0x044fe200078c10ff */
[----:B------:R-:W1:Y:S03]  /*16410*/  LDL.LU R24, [R1+0x21c] ;  /* 0x00021c0001187983 */ /* 0x000e660000300800 */
[----:B------:R-:W-:Y:S01]  /*16420*/  LEA.HI.X.SX32 R9, R12, R2, 0x2, P6 ;  /* 0x000000020c097211 */ /* 0x000fe200030f16ff */
[----:B------:R-:W2:Y:S04]  /*16430*/  LDL.LU R26, [R1+0x220] ;  /* 0x00022000011a7983 */ /* 0x000ea80000300800 */
[----:B------:R-:W4:Y:S04]  /*16440*/  LDL.LU R21, [R1+0x68] ;  /* 0x0000680001157983 */ /* 0x000f280000300800 */
[----:B---3--:R3:W-:Y:S01]  /*16450*/  @P2 STG.E desc[UR8][R4.64], R16 ;  /* 0x0000001004002986 */ /* 0x0087e2000c101908 */
[----:B------:R-:W-:Y:S01]  /*16460*/  ISETP.LT.AND P2, PT, R25, UR5, !P0 ;  /* 0x0000000519007c0c */ /* 0x000fe2000c741270 */
[----:B------:R-:W2:Y:S02]  /*16470*/  LDCU UR5, c[0x0][0x39c] ;  /* 0x00007380ff0577ac */ /* 0x000ea40008000800 */
[----:B------:R-:W4:Y:S04]  /*16480*/  LDL.LU R25, [R1+0x224] ;  /* 0x0002240001197983 */ /* 0x000f280000300800 */
[----:B------:R1:W-:Y:S01]  /*16490*/  @P4 STG.E desc[UR8][R8.64], R27 ;  /* 0x0000001b08004986 */ /* 0x0003e2000c101908 */
[C---:B---3--:R-:W-:Y:S01]  /*164a0*/  LEA R4, P6, R3.reuse, R0, 0x2 ;  /* 0x0000000003047211 */ /* 0x048fe200078c10ff */
[----:B------:R-:W3:Y:S02]  /*164b0*/  LDC R16, c[0x0][0x3b8] ;  /* 0x0000ee00ff107b82 */ /* 0x000ee40000000800 */
[----:B-1----:R-:W3:Y:S01]  /*164c0*/  LDL.LU R27, [R1+0x228] ;  /* 0x00022800011b7983 */ /* 0x002ee20000300800 */
[----:B------:R-:W-:-:S02]  /*164d0*/  LEA.HI.X.SX32 R5, R3, R2, 0x2, P6 ;  /* 0x0000000203057211 */ /* 0x000fc400030f16ff */
[----:B------:R-:W-:Y:S01]  /*164e0*/  ISETP.LT.AND P6, PT, R28, UR6, !P0 ;  /* 0x000000061c007c0c */ /* 0x000fe2000c7c1270 */
[----:B------:R-:W-:Y:S01]  /*164f0*/  IMAD R9, R13, 0x4, R3 ;  /* 0x000000040d097824 */ /* 0x000fe200078e0203 */
[----:B------:R-:W3:Y:S01]  /*16500*/  LDL.LU R28, [R1+0x48] ;  /* 0x00004800011c7983 */ /* 0x000ee20000300800 */
[----:B------:R-:W1:Y:S01]  /*16510*/  LDC R13, c[0x0][0x3b8] ;  /* 0x0000ee00ff0d7b82 */ /* 0x000e620000000800 */
[----:B------:R-:W-:Y:S02]  /*16520*/  ISETP.LT.AND P4, PT, R24, UR4, !P0 ;  /* 0x0000000418007c0c */ /* 0x000fe4000c781270 */
[----:B------:R2:W-:Y:S01]  /*16530*/  @P3 STG.E desc[UR8][R4.64], R29 ;  /* 0x0000001d04003986 */ /* 0x0005e2000c101908 */
[----:B------:R-:W-:Y:S01]  /*16540*/  IMAD R3, R17, 0x4, R9 ;  /* 0x0000000411037824 */ /* 0x000fe200078e0209 */
[----:B------:R-:W1:Y:S01]  /*16550*/  LDCU UR4, c[0x0][0x39c] ;  /* 0x00007380ff0477ac */ /* 0x000e620008000800 */
[----:B------:R-:W1:Y:S01]  /*16560*/  LDCU UR6, c[0x0][0x39c] ;  /* 0x00007380ff0677ac */ /* 0x000e620008000800 */
[----:B--2---:R-:W2:Y:S01]  /*16570*/  LDL.LU R29, [R1+0x22c] ;  /* 0x00022c00011d7983 */ /* 0x004ea20000300800 */
[C---:B------:R-:W-:Y:S01]  /*16580*/  LEA R8, P3, R9.reuse, R0, 0x2 ;  /* 0x0000000009087211 */ /* 0x040fe200078610ff */
[----:B------:R-:W-:Y:S01]  /*16590*/  IMAD R12, R20, 0x4, R3 ;  /* 0x00000004140c7824 */ /* 0x000fe200078e0203 */
[----:B------:R-:W3:Y:S01]  /*165a0*/  LDC R17, c[0x0][0x3b8] ;  /* 0x0000ee00ff117b82 */ /* 0x000ee20000000800 */
[----:B------:R-:W2:Y:S01]  /*165b0*/  LDL.LU R24, [R1+0x230] ;  /* 0x0002300001187983 */ /* 0x000ea20000300800 */
[----:B------:R-:W-:-:S02]  /*165c0*/  LEA.HI.X.SX32 R9, R9, R2, 0x2, P3 ;  /* 0x0000000209097211 */ /* 0x000fc400018f16ff */
[----:B------:R-:W-:-:S03]  /*165d0*/  LEA R4, P3, R3, R0, 0x2 ;  /* 0x0000000003047211 */ /* 0x000fc600078610ff */
[----:B------:R1:W-:Y:S01]  /*165e0*/  @P5 STG.E desc[UR8][R8.64], R22 ;  /* 0x0000001608005986 */ /* 0x0003e2000c101908 */
[----:B------:R-:W-:Y:S01]  /*165f0*/  LEA.HI.X.SX32 R5, R3, R2, 0x2, P3 ;  /* 0x0000000203057211 */ /* 0x000fe200018f16ff */
[----:B------:R-:W2:Y:S01]  /*16600*/  LDC R20, c[0x0][0x3b8] ;  /* 0x0000ee00ff147b82 */ /* 0x000ea20000000800 */
[----:B------:R-:W-:Y:S01]  /*16610*/  ISETP.LT.AND P3, PT, R26, UR5, !P0 ;  /* 0x000000051a007c0c */ /* 0x000fe2000c761270 */
[----:B------:R-:W1:Y:S01]  /*16620*/  LDCU UR5, c[0x0][0x39c] ;  /* 0x00007380ff0577ac */ /* 0x000e620008000800 */
[----:B------:R-:W2:Y:S01]  /*16630*/  LDL.LU R26, [R1+0x234] ;  /* 0x00023400011a7983 */ /* 0x000ea20000300800 */
[----:B-1----:R-:W-:-:S04]  /*16640*/  LEA R8, P5, R12, R0, 0x2 ;  /* 0x000000000c087211 */ /* 0x002fc800078a10ff */
[----:B------:R-:W-:Y:S01]  /*16650*/  LEA.HI.X.SX32 R9, R12, R2, 0x2, P5 ;  /* 0x000000020c097211 */ /* 0x000fe200028f16ff */
[----:B------:R-:W-:Y:S01]  /*16660*/  IMAD R12, R13, 0x4, R12 ;  /* 0x000000040d0c7824 */ /* 0x000fe200078e020c */
[----:B----4-:R-:W-:Y:S01]  /*16670*/  @P2 STG.E desc[UR8][R4.64], R21 ;  /* 0x0000001504002986 */ /* 0x010fe2000c101908 */
[----:B------:R-:W1:Y:S03]  /*16680*/  LDC R13, c[0x0][0x3b8] ;  /* 0x0000ee00ff0d7b82 */ /* 0x000e660000000800 */
[----:B------:R4:W-:Y:S02]  /*16690*/  @P6 STG.E desc[UR8][R8.64], R14 ;  /* 0x0000000e08006986 */ /* 0x0009e4000c101908 */
[----:B----4-:R-:W-:-:S03]  /*166a0*/  LEA R8, P6, R12, R0, 0x2 ;  /* 0x000000000c087211 */ /* 0x010fc600078c10ff */
[----:B------:R-:W4:Y:S01]  /*166b0*/  LDC R14, c[0x0][0x3b8] ;  /* 0x0000ee00ff0e7b82 */ /* 0x000f220000000800 */
[----:B------:R-:W-:Y:S02]  /*166c0*/  LEA.HI.X.SX32 R9, R12, R2, 0x2, P6 ;  /* 0x000000020c097211 */ /* 0x000fe400030f16ff */
[----:B---3--:R-:W-:Y:S01]  /*166d0*/  ISETP.LT.AND P5, PT, R27, UR7, !P0 ;  /* 0x000000071b007c0c */ /* 0x008fe2000c7a1270 */
[----:B------:R-:W-:Y:S01]  /*166e0*/  IMAD R5, R16, 0x4, R12 ;  /* 0x0000000410057824 */ /* 0x000fe200078e020c */
[----:B------:R-:W3:Y:S01]  /*166f0*/  LDL.LU R27, [R1+0x238] ;  /* 0x00023800011b7983 */ /* 0x000ee20000300800 */
[----:B------:R-:W-:Y:S02]  /*16700*/  ISETP.LT.AND P2, PT, R25, UR6, !P0 ;  /* 0x0000000619007c0c */ /* 0x000fe4000c741270 */
[----:B------:R-:W1:Y:S01]  /*16710*/  LDC R16, c[0x0][0x3b8] ;  /* 0x0000ee00ff107b82 */ /* 0x000e620000000800 */
[----:B------:R4:W-:Y:S01]  /*16720*/  @P4 STG.E desc[UR8][R8.64], R28 ;  /* 0x0000001c08004986 */ /* 0x0009e2000c101908 */
[----:B------:R-:W-:Y:S01]  /*16730*/  IMAD R3, R17, 0x4, R5 ;  /* 0x0000000411037824 */ /* 0x000fe200078e0205 */
[----:B------:R-:W-:Y:S01]  /*16740*/  LEA R4, P6, R5, R0, 0x2 ;  /* 0x0000000005047211 */ /* 0x000fe200078c10ff */
[----:B------:R-:W1:Y:S01]  /*16750*/  LDCU UR6, c[0x0][0x39c] ;  /* 0x00007380ff0677ac */ /* 0x000e620008000800 */
[----:B------:R-:W1:Y:S01]  /*16760*/  LDCU UR7, c[0x0][0x39c] ;  /* 0x00007380ff0777ac */ /* 0x000e620008000800 */
[----:B----4-:R-:W4:Y:S01]  /*16770*/  LDL.LU R28, [R1+0x23c] ;  /* 0x00023c00011c7983 */ /* 0x010f220000300800 */
[----:B--2---:R-:W-:Y:S01]  /*16780*/  ISETP.LT.AND P4, PT, R29, UR4, !P0 ;  /* 0x000000041d007c0c */ /* 0x004fe2000c781270 */
[----:B------:R-:W2:Y:S02]  /*16790*/  LDC R17, c[0x0][0x3b8] ;  /* 0x0000ee00ff117b82 */ /* 0x000ea40000000800 */
[----:B------:R-:W4:Y:S01]  /*167a0*/  LDL.LU R29, [R1+0x240] ;  /* 0x00024000011d7983 */ /* 0x000f220000300800 */
[----:B------:R-:W-:Y:S01]  /*167b0*/  LEA.HI.X.SX32 R5, R5, R2, 0x2, P6 ;  /* 0x0000000205057211 */ /* 0x000fe200030f16ff */
[----:B------:R-:W3:Y:S01]  /*167c0*/  LDCU UR4, c[0x0][0x39c] ;  /* 0x00007380ff0477ac */ /* 0x000ee20008000800 */
[----:B------:R-:W-:Y:S01]  /*167d0*/  LEA R8, P6, R3, R0, 0x2 ;  /* 0x0000000003087211 */ /* 0x000fe200078c10ff */
[----:B------:R-:W-:-:S03]  /*167e0*/  IMAD R12, R20, 0x4, R3 ;  /* 0x00000004140c7824 */ /* 0x000fc600078e0203 */
[----:B------:R-:W-:Y:S01]  /*167f0*/  LEA.HI.X.SX32 R9, R3, R2, 0x2, P6 ;  /* 0x0000000203097211 */ /* 0x000fe200030f16ff */
[----:B------:R1:W-:Y:S04]  /*16800*/  @P3 STG.E desc[UR8][R4.64], R18 ;  /* 0x0000001204003986 */ /* 0x0003e8000c101908 */
[----:B------:R1:W-:Y:S01]  /*16810*/  @P2 STG.E desc[UR8][R8.64], R15 ;  /* 0x0000000f08002986 */ /* 0x0003e2000c101908 */
[----:B------:R-:W-:Y:S01]  /*16820*/  ISETP.LT.AND P3, PT, R24, UR5, !P0 ;  /* 0x0000000518007c0c */ /* 0x000fe2000c761270 */
[----:B------:R-:W4:Y:S01]  /*16830*/  LDCU UR5, c[0x0][0x39c] ;  /* 0x00007380ff0577ac */ /* 0x000f220008000800 */
[C---:B-1----:R-:W-:Y:S01]  /*16840*/  LEA R4, P6, R12.reuse, R0, 0x2 ;  /* 0x000000000c047211 */ /* 0x042fe200078c10ff */
[----:B------:R-:W1:Y:S01]  /*16850*/  LDC R18, c[0x0][0x3b8] ;  /* 0x0000ee00ff127b82 */ /* 0x000e620000000800 */
[----:B------:R-:W4:Y:S02]  /*16860*/  LDL.LU R15, [R1+0x4c8] ;  /* 0x0004c800010f7983 */ /* 0x000f240000300800 */
[----:B------:R-:W-:-:S02]  /*16870*/  LEA.HI.X.SX32 R5, R12, R2, 0x2, P6 ;  /* 0x000000020c057211 */ /* 0x000fc400030f16ff */
[----:B------:R-:W4:Y:S01]  /*16880*/  LDL.LU R25, [R1+0x5c] ;  /* 0x00005c0001197983 */ /* 0x000f220000300800 */
[----:B------:R-:W-:Y:S01]  /*16890*/  IMAD R12, R14, 0x4, R12 ;  /* 0x000000040e0c7824 */ /* 0x000fe200078e020c */
[----:B------:R-:W-:Y:S01]  /*168a0*/  ISETP.LT.AND P2, PT, R26, UR6, !P0 ;  /* 0x000000061a007c0c */ /* 0x000fe2000c741270 */
[----:B------:R-:W1:Y:S01]  /*168b0*/  LDCU UR6, c[0x0][0x39c] ;  /* 0x00007380ff0677ac */ /* 0x000e620008000800 */
[----:B------:R2:W-:Y:S01]  /*168c0*/  @P5 STG.E desc[UR8][R4.64], R6 ;  /* 0x0000000604005986 */ /* 0x0005e2000c101908 */
[----:B------:R-:W-:Y:S01]  /*168d0*/  IMAD R3, R16, 0x4, R12 ;  /* 0x0000000410037824 */ /* 0x000fe200078e020c */
[C---:B------:R-:W-:Y:S01]  /*168e0*/  LEA R8, P5, R12.reuse, R0, 0x2 ;  /* 0x000000000c087211 */ /* 0x040fe200078a10ff */
[----:B------:R-:W1:Y:S01]  /*168f0*/  LDC R16, c[0x0][0x3b8] ;  /* 0x0000ee00ff107b82 */ /* 0x000e620000000800 */
[----:B------:R-:W4:Y:S02]  /*16900*/  LDL.LU R24, [R1+0x244] ;  /* 0x0002440001187983 */ /* 0x000f240000300800 */
[----:B------:R-:W-:-:S02]  /*16910*/  LEA.HI.X.SX32 R9, R12, R2, 0x2, P5 ;  /* 0x000000020c097211 */ /* 0x000fc400028f16ff */
[----:B------:R-:W4:Y:S03]  /*16920*/  LDL.LU R26, [R1+0x1c] ;  /* 0x00001c00011a7983 */ /* 0x000f260000300800 */
[----:B------:R-:W1:Y:S01]  /*16930*/  LDC R14, c[0x0][0x3b8] ;  /* 0x0000ee00ff0e7b82 */ /* 0x000e620000000800 */
[----:B--2---:R-:W-:Y:S01]  /*16940*/  IMAD R6, R17, 0x4, R3 ;  /* 0x0000000411067824 */ /* 0x004fe200078e0203 */
[C---:B------:R-:W-:Y:S01]  /*16950*/  LEA R4, P5, R3.reuse, R0, 0x2 ;  /* 0x0000000003047211 */ /* 0x040fe200078a10ff */
[----:B------:R2:W-:Y:S03]  /*16960*/  @P4 STG.E desc[UR8][R8.64], R23 ;  /* 0x0000001708004986 */ /* 0x0005e6000c101908 */
[----:B------:R-:W-:Y:S02]  /*16970*/  LEA.HI.X.SX32 R5, R3, R2, 0x2, P5 ;  /* 0x0000000203057211 */ /* 0x000fe400028f16ff */
[----:B------:R-:W1:Y:S01]  /*16980*/  LDC R12, c[0x0][0x3b8] ;  /* 0x0000ee00ff0c7b82 */ /* 0x000e620000000800 */
[----:B--2---:R-:W-:-:S04]  /*16990*/  LEA R8, P4, R6, R0, 0x2 ;  /* 0x0000000006087211 */ /* 0x004fc800078810ff */
[----:B------:R-:W-:Y:S02]  /*169a0*/  LEA.HI.X.SX32 R9, R6, R2, 0x2, P4 ;  /* 0x0000000206097211 */ /* 0x000fe400020f16ff */
[----:B---3--:R-:W-:Y:S01]  /*169b0*/  ISETP.LT.AND P6, PT, R27, UR4, !P0 ;  /* 0x000000041b007c0c */ /* 0x008fe2000c7c1270 */
[----:B------:R-:W2:Y:S01]  /*169c0*/  LDCU UR4, c[0x0][0x39c] ;  /* 0x00007380ff0477ac */ /* 0x000ea20008000800 */
[----:B------:R-:W3:Y:S04]  /*169d0*/  LDL.LU R27, [R1+0x248] ;  /* 0x00024800011b7983 */ /* 0x000ee80000300800 */
[----:B------:R-:W3:Y:S01]  /*169e0*/  LDL.LU R23, [R1+0x4c4] ;  /* 0x0004c40001177983 */ /* 0x000ee20000300800 */
[----:B----4-:R-:W-:Y:S01]  /*169f0*/  ISETP.LT.AND P5, PT, R28, UR5, !P0 ;  /* 0x000000051c007c0c */ /* 0x010fe2000c7a1270 */
[----:B------:R-:W3:Y:S02]  /*16a00*/  LDCU UR5, c[0x0][0x39c] ;  /* 0x00007380ff0577ac */ /* 0x000ee40008000800 */
[----:B------:R-:W4:Y:S01]  /*16a10*/  LDL.LU R28, [R1+0x8c] ;  /* 0x00008c00011c7983 */ /* 0x000f220000300800 */
[----:B-1----:R-:W-:Y:S01]  /*16a20*/  ISETP.LT.AND P4, PT, R29, UR6, !P0 ;  /* 0x000000061d007c0c */ /* 0x002fe2000c781270 */
[----:B------:R-:W-:-:S02]  /*16a30*/  IMAD R6, R13, 0x4, R6 ;  /* 0x000000040d067824 */ /* 0x000fc400078e0206 */
[----:B------:R-:W4:Y:S01]  /*16a40*/  LDL.LU R29, [R1+0x24c] ;  /* 0x00024c00011d7983 */ /* 0x000f220000300800 */
[----:B------:R-:W1:Y:S01]  /*16a50*/  LDCU UR6, c[0x0][0x39c] ;  /* 0x00007380ff0677ac */ /* 0x000e620008000800 */
[----:B------:R-:W1:Y:S02]  /*16a60*/  LDC R13, c[0x0][0x3b8] ;  /* 0x0000ee00ff0d7b82 */ /* 0x000e640000000800 */
[----:B------:R-:W4:Y:S01]  /*16a70*/  LDL.LU R20, [R1+0xc] ;  /* 0x00000c0001147983 */ /* 0x000f220000300800 */
[----:B------:R-:W-:-:S03]  /*16a80*/  IMAD R3, R16, 0x4, R6 ;  /* 0x0000000410037824 */ /* 0x000fc600078e0206 */
[----:B------:R-:W4:Y:S02]  /*16a90*/  LDL.LU R22, [R1+0x250] ;  /* 0x0002500001167983 */ /* 0x000f240000300800 */
[----:B------:R-:W1:Y:S02]  /*16aa0*/  LDC R16, c[0x0][0x3b8] ;  /* 0x0000ee00ff107b82 */ /* 0x000e640000000800 */
[----:B------:R2:W-:Y:S04]  /*16ab0*/  @P3 STG.E desc[UR8][R4.64], R10 ;  /* 0x0000000a04003986 */ /* 0x0005e8000c101908 */
[----:B------:R-:W4:Y:S02]  /*16ac0*/  LDL.LU R21, [R1+0xac] ;  /* 0x0000ac0001157983 */ /* 0x000f240000300800 */
[----:B--2---:R-:W2:Y:S02]  /*16ad0*/  LDC R10, c[0x0][0x3b8] ;  /* 0x0000ee00ff0a7b82 */ /* 0x004ea40000000800 */
[----:B------:R1:W-:Y:S01]  /*16ae0*/  @P2 STG.E desc[UR8][R8.64], R25 ;  /* 0x0000001908002986 */ /* 0x0003e2000c101908 */
[----:B------:R-:W-:-:S04]  /*16af0*/  LEA R4, P2, R6, R0, 0x2 ;  /* 0x0000000006047211 */ /* 0x000fc800078410ff */
[----:B------:R-:W-:Y:S02]  /*16b00*/  LEA.HI.X.SX32 R5, R6, R2, 0x2, P2 ;  /* 0x0000000206057211 */ /* 0x000fe400010f16ff */
[----:B------:R-:W-:Y:S01]  /*16b10*/  ISETP.LT.AND P3, PT, R24, UR4, !P0 ;  /* 0x0000000418007c0c */ /* 0x000fe2000c761270 */
[----:B-1----:R-:W4:Y:S01]  /*16b20*/  LDL.LU R25, [R1+0x254] ;  /* 0x0002540001197983 */ /* 0x002f220000300800 */
[C---:B------:R-:W-:Y:S01]  /*16b30*/  LEA R8, P2, R3.reuse, R0, 0x2 ;  /* 0x0000000003087211 */ /* 0x040fe200078410ff */
[----:B------:R-:W-:Y:S01]  /*16b40*/  IMAD R6, R14, 0x4, R3 ;  /* 0x000000040e067824 */ /* 0x000fe200078e0203 */
[----:B------:R-:W1:Y:S01]  /*16b50*/  LDCU UR4, c[0x0][0x39c] ;  /* 0x00007380ff0477ac */ /* 0x000e620008000800 */
[----:B------:R1:W-:Y:S01]  /*16b60*/  @P6 STG.E desc[UR8][R4.64], R26 ;  /* 0x0000001a04006986 */ /* 0x0003e2000c101908 */
[----:B------:R-:W-:Y:S01]  /*16b70*/  LEA.HI.X.SX32 R9, R3, R2, 0x2, P2 ;  /* 0x0000000203097211 */ /* 0x000fe200010f16ff */
[----:B------:R-:W2:Y:S02]  /*16b80*/  LDC R14, c[0x0][0x3b8] ;  /* 0x0000ee00ff0e7b82 */ /* 0x000ea40000000800 */
[----:B------:R-:W4:Y:S06]  /*16b90*/  LDL.LU R24, [R1+0x9c] ;  /* 0x00009c0001187983 */ /* 0x000f2c0000300800 */
[----:B------:R-:W2:Y:S01]  /*16ba0*/  LDC R3, c[0x0][0x3b8] ;  /* 0x0000ee00ff037b82 */ /* 0x000ea20000000800 */
[----:B-1----:R-:W4:Y:S01]  /*16bb0*/  LDL.LU R26, [R1+0x258] ;  /* 0x00025800011a7983 */ /* 0x002f220000300800 */
[----:B------:R-:W-:-:S04]  /*16bc0*/  LEA R4, P6, R6, R0, 0x2 ;  /* 0x0000000006047211 */ /* 0x000fc800078c10ff */
[----:B------:R-:W-:Y:S02]  /*16bd0*/  LEA.HI.X.SX32 R5, R6, R2, 0x2, P6 ;  /* 0x0000000206057211 */ /* 0x000fe400030f16ff */
[----:B---3--:R-:W-:Y:S01]  /*16be0*/  ISETP.LT.AND P2, PT, R27, UR5, !P0 ;  /* 0x000000051b007c0c */ /* 0x008fe2000c741270 */
[----:B----4-:R1:W-:Y:S01]  /*16bf0*/  @P5 STG.E desc[UR8][R8.64], R28 ;  /* 0x0000001c08005986 */ /* 0x0103e2000c101908 */
[----:B--2---:R-:W-:Y:S01]  /*16c00*/  IMAD R6, R10, 0x4, R6 ;  /* 0x000000040a067824 */ /* 0x004fe200078e0206 */
[----:B------:R-:W2:Y:S01]  /*16c10*/  LDCU UR5, c[0x0][0x39c] ;  /* 0x00007380ff0577ac */ /* 0x000ea20008000800 */
[----:B------:R-:W3:Y:S01]  /*16c20*/  LDC R10, c[0x0][0x3b8] ;  /* 0x0000ee00ff0a7b82 */ /* 0x000ee20000000800 */
[----:B------:R-:W4:Y:S01]  /*16c30*/  LDL.LU R27, [R1+0x7c] ;  /* 0x00007c00011b7983 */ /* 0x000f220000300800 */
[----:B------:R-:W-:Y:S01]  /*16c40*/  ISETP.LT.AND P6, PT, R29, UR6, !P0 ;  /* 0x000000061d007c0c */ /* 0x000fe2000c7c1270 */
[----:B------:R-:W2:Y:S02]  /*16c50*/  LDCU UR6, c[0x0][0x39c] ;  /* 0x00007380ff0677ac */ /* 0x000ea40008000800 */
[----:B-1----:R-:W3:Y:S04]  /*16c60*/  LDL.LU R28, [R1+0x260] ;  /* 0x00026000011c7983 */ /* 0x002ee80000300800 */
[----:B------:R-:W3:Y:S04]  /*16c70*/  LDL.LU R29, [R1+0x264] ;  /* 0x00026400011d7983 */ /* 0x000ee80000300800 */
[----:B------:R1:W-:Y:S01]  /*16c80*/  @P4 STG.E desc[UR8][R4.64], R20 ;  /* 0x0000001404004986 */ /* 0x0003e2000c101908 */
[----:B------:R-:W-:-:S04]  /*16c90*/  LEA R8, P4, R6, R0, 0x2 ;  /* 0x0000000006087211 */ /* 0x000fc800078810ff */
[----:B------:R-:W-:Y:S01]  /*16ca0*/  LEA.HI.X.SX32 R9, R6, R2, 0x2, P4 ;  /* 0x0000000206097211 */ /* 0x000fe200020f16ff */
[----:B-1----:R-:W-:-:S04]  /*16cb0*/  IMAD R5, R12, 0x4, R6 ;  /* 0x000000040c057824 */ /* 0x002fc800078e0206 */
[----:B------:R1:W-:Y:S01]  /*16cc0*/  @P3 STG.E desc[UR8][R8.64], R21 ;  /* 0x0000001508003986 */ /* 0x0003e2000c101908 */
[----:B------:R-:W3:Y:S01]  /*16cd0*/  LDC R20, c[0x0][0x3b8] ;  /* 0x0000ee00ff147b82 */ /* 0x000ee20000000800 */
[----:B------:R-:W-:Y:S01]  /*16ce0*/  IMAD R6, R16, 0x4, R5 ;  /* 0x0000000410067824 */ /* 0x000fe200078e0205 */
[CC--:B------:R-:W-:Y:S02]  /*16cf0*/  LEA R4, P5, R5.reuse, R0.reuse, 0x2 ;  /* 0x0000000005047211 */ /* 0x0c0fe400078a10ff */
[----:B------:R-:W-:Y:S01]  /*16d00*/  ISETP.LT.AND P4, PT, R22, UR4, !P0 ;  /* 0x0000000416007c0c */ /* 0x000fe2000c781270 */
[----:B------:R-:W3:Y:S01]  /*16d10*/  LDCU UR4, c[0x0][0x39c] ;  /* 0x00007380ff0477ac */ /* 0x000ee20008000800 */
[----:B-1----:R-:W3:Y:S01]  /*16d20*/  LDL.LU R21, [R1+0x6c] ;  /* 0x00006c0001157983 */ /* 0x002ee20000300800 */
[----:B------:R-:W-:Y:S02]  /*16d30*/  LEA R8, P3, R6, R0, 0x2 ;  /* 0x0000000006087211 */ /* 0x000fe400078610ff */
[----:B------:R-:W-:-:S02]  /*16d40*/  LEA.HI.X.SX32 R5, R5, R2, 0x2, P5 ;  /* 0x0000000205057211 */ /* 0x000fc400028f16ff */
[----:B------:R-:W-:Y:S02]  /*16d50*/  LEA.HI.X.SX32 R9, R6, R2, 0x2, P3 ;  /* 0x0000000206097211 */ /* 0x000fe400018f16ff */
[----:B--2---:R-:W-:Y:S01]  /*16d60*/  ISETP.LT.AND P5, PT, R25, UR5, !P0 ;  /* 0x0000000519007c0c */ /* 0x004fe2000c7a1270 */
[----:B------:R1:W-:Y:S01]  /*16d70*/  @P2 STG.E desc[UR8][R4.64], R24 ;  /* 0x0000001804002986 */ /* 0x0003e2000c101908 */
[----:B------:R-:W-:Y:S01]  /*16d80*/  IMAD R12, R14, 0x4, R6 ;  /* 0x000000040e0c7824 */ /* 0x000fe200078e0206 */
[----:B------:R-:W2:Y:S01]  /*16d90*/  LDCU UR5, c[0x0][0x39c] ;  /* 0x00007380ff0577ac */ /* 0x000ea20008000800 */
[----:B------:R-:W2:Y:S01]  /*16da0*/  LDC R6, c[0x0][0x3b8] ;  /* 0x0000ee00ff067b82 */ /* 0x000ea20000000800 */
[----:B------:R-:W2:Y:S01]  /*16db0*/  LDL.LU R25, [R1+0x268] ;  /* 0x0002680001197983 */ /* 0x000ea20000300800 */
[----:B------:R-:W-:-:S06]  /*16dc0*/  ISETP.LT.AND P3, PT, R26, UR6, !P0 ;  /* 0x000000061a007c0c */ /* 0x000fcc000c761270 */
[----:B------:R-:W2:Y:S01]  /*16dd0*/  LDC R14, c[0x0][0x3b8] ;  /* 0x0000ee00ff0e7b82 */ /* 0x000ea20000000800 */
[----:B-1----:R-:W2:Y:S01]  /*16de0*/  LDL.LU R24, [R1+0x26c] ;  /* 0x00026c0001187983 */ /* 0x002ea20000300800 */
[----:B------:R-:W-:-:S03]  /*16df0*/  LEA R4, P2, R12, R0, 0x2 ;  /* 0x000000000c047211 */ /* 0x000fc600078410ff */
[----:B----4-:R1:W-:Y:S01]  /*16e00*/  @P6 STG.E desc[UR8][R8.64], R27 ;  /* 0x0000001b08006986 */ /* 0x0103e2000c101908 */
[----:B------:R-:W-:Y:S01]  /*16e10*/  IMAD R13, R13, 0x4, R12 ;  /* 0x000000040d0d7824 */ /* 0x000fe200078e020c */
[----:B------:R-:W4:Y:S02]  /*16e20*/  LDCU UR6, c[0x0][0x39c] ;  /* 0x00007380ff0677ac */ /* 0x000f240008000800 */
[----:B------:R-:W4:Y:S04]  /*16e30*/  LDL.LU R26, [R1+0x4c] ;  /* 0x00004c00011a7983 */ /* 0x000f280000300800 */
[----:B-1----:R-:W4:Y:S01]  /*16e40*/  LDL.LU R27, [R1+0x25c] ;  /* 0x00025c00011b7983 */ /* 0x002f220000300800 */
[----:B---3--:R-:W-:Y:S02]  /*16e50*/  ISETP.LT.AND P6, PT, R28, UR7, !P0 ;  /* 0x000000071c007c0c */ /* 0x008fe4000c7c1270 */
[----:B------:R-:W-:Y:S01]  /*16e60*/  LEA.HI.X.SX32 R5, R12, R2, 0x2, P2 ;  /* 0x000000020c057211 */ /* 0x000fe200010f16ff */
[----:B------:R-:W3:Y:S01]  /*16e70*/  LDL.LU R28, [R1+0x3c] ;  /* 0x00003c00011c7983 */ /* 0x000ee20000300800 */
[----:B------:R-:W-:Y:S01]  /*16e80*/  ISETP.LT.AND P2, PT, R29, UR4, !P0 ;  /* 0x000000041d007c0c */ /* 0x000fe2000c741270 */
[----:B------:R-:W-:Y:S01]  /*16e90*/  IMAD R9, R3, 0x4, R13 ;  /* 0x0000000403097824 */ /* 0x000fe200078e020d */
[----:B------:R-:W1:Y:S01]  /*16ea0*/  LDCU UR4, c[0x0][0x39c] ;  /* 0x00007380ff0477ac */ /* 0x000e620008000800 */
[----:B------:R-:W3:Y:S01]  /*16eb0*/  LDL.LU R29, [R1+0x2c] ;  /* 0x00002c00011d7983 */ /* 0x000ee20000300800 */
[----:B------:R-:W2:Y:S03]  /*16ec0*/  LDC R3, c[0x0][0x3b8] ;  /* 0x0000ee00ff037b82 */ /* 0x000ea60000000800 */
[----:B------:R1:W-:Y:S02]  /*16ed0*/  @P4 STG.E desc[UR8][R4.64], R23 ;  /* 0x0000001704004986 */ /* 0x0003e4000c101908 */
[----:B-1----:R-:W-:-:S04]  /*16ee0*/  LEA R4, P4, R13, R0, 0x2 ;  /* 0x000000000d047211 */ /* 0x002fc800078810ff */
[----:B------:R-:W-:Y:S01]  /*16ef0*/  LEA.HI.X.SX32 R5, R13, R2, 0x2, P4 ;  /* 0x000000020d057211 */ /* 0x000fe200020f16ff */
[----:B------:R-:W-:Y:S01]  /*16f00*/  IMAD R13, R10, 0x4, R9 ;  /* 0x000000040a0d7824 */ /* 0x000fe200078e0209 */
[----:B------:R-:W-:-:S03]  /*16f10*/  LEA R8, P4, R9, R0, 0x2 ;  /* 0x0000000009087211 */ /* 0x000fc600078810ff */
[----:B------:R1:W-:Y:S01]  /*16f20*/  @P5 STG.E desc[UR8][R4.64], R21 ;  /* 0x0000001504005986 */ /* 0x0003e2000c101908 */
[----:B--2---:R-:W-:Y:S01]  /*16f30*/  IMAD R17, R6, 0x4, R13 ;  /* 0x0000000406117824 */ /* 0x004fe200078e020d */
[----:B------:R-:W-:Y:S02]  /*16f40*/  LEA R12, P5, R13, R0, 0x2 ;  /* 0x000000000d0c7211 */ /* 0x000fe400078a10ff */
[-C--:B------:R-:W-:Y:S02]  /*16f50*/  LEA.HI.X.SX32 R9, R9, R2.reuse, 0x2, P4 ;  /* 0x0000000209097211 */ /* 0x080fe400020f16ff */
[----:B------:R-:W-:Y:S02]  /*16f60*/  LEA.HI.X.SX32 R13, R13, R2, 0x2, P5 ;  /* 0x000000020d0d7211 */ /* 0x000fe400028f16ff */
[----:B------:R-:W-:Y:S01]  /*16f70*/  LEA R16, P5, R17, R0, 0x2 ;  /* 0x0000000011107211 */ /* 0x000fe200078a10ff */
[----:B-1----:R-:W-:-:S03]  /*16f80*/  IMAD R21, R14, 0x4, R17 ;  /* 0x000000040e157824 */ /* 0x002fc600078e0211 */
[----:B------:R-:W-:Y:S01]  /*16f90*/  LEA.HI.X.SX32 R17, R17, R2, 0x2, P5 ;  /* 0x0000000211117211 */ /* 0x000fe200028f16ff */
[----:B------:R-:W-:Y:S01]  /*16fa0*/  IMAD R23, R20, 0x4, R21 ;  /* 0x0000000414177824 */ /* 0x000fe200078e0215 */
[----:B------:R-:W-:Y:S01]  /*16fb0*/  ISETP.LT.AND P4, PT, R25, UR4, !P0 ;  /* 0x0000000419007c0c */ /* 0x000fe2000c781270 */
[----:B------:R1:W-:Y:S01]  /*16fc0*/  @P3 STG.E desc[UR8][R8.64], R15 ;  /* 0x0000000f08003986 */ /* 0x0003e2000c101908 */
[C---:B------:R-:W-:Y:S01]  /*16fd0*/  LEA R4, P5, R21.reuse, R0, 0x2 ;  /* 0x0000000015047211 */ /* 0x040fe200078a10ff */
[----:B------:R-:W-:Y:S01]  /*16fe0*/  IMAD R25, R18, 0x4, R23 ;  /* 0x0000000412197824 */ /* 0x000fe200078e0217 */
[----:B------:R-:W-:Y:S02]  /*16ff0*/  ISETP.LT.AND P3, PT, R24, UR5, !P0 ;  /* 0x0000000518007c0c */ /* 0x000fe4000c761270 */
[----:B------:R-:W-:Y:S01]  /*17000*/  LEA.HI.X.SX32 R5, R21, R2, 0x2, P5 ;  /* 0x0000000215057211 */ /* 0x000fe200028f16ff */
[----:B------:R-:W-:Y:S01]  /*17010*/  IMAD R3, R3, 0x4, R25 ;  /* 0x0000000403037824 */ /* 0x000fe200078e0219 */
[----:B-1----:R-:W-:-:S04]  /*17020*/  LEA R8, P5, R23, R0, 0x2 ;  /* 0x0000000017087211 */ /* 0x002fc800078a10ff */
[----:B------:R-:W-:Y:S01]  /*17030*/  LEA.HI.X.SX32 R9, R23, R2, 0x2, P5 ;  /* 0x0000000217097211 */ /* 0x000fe200028f16ff */
[----:B----4-:R1:W-:Y:S04]  /*17040*/  @P6 STG.E desc[UR8][R12.64], R26 ;  /* 0x0000001a0c006986 */ /* 0x0103e8000c101908 */
[----:B------:R2:W-:Y:S01]  /*17050*/  @P2 STG.E desc[UR8][R16.64], R19 ;  /* 0x0000001310002986 */ /* 0x0005e2000c101908 */
[----:B------:R-:W-:Y:S02]  /*17060*/  ISETP.LT.AND P0, PT, R27, UR6, !P0 ;  /* 0x000000061b007c0c */ /* 0x000fe4000c701270 */
[----:B------:R-:W-:-:S04]  /*17070*/  LEA R14, P2, R25, R0, 0x2 ;  /* 0x00000000190e7211 */ /* 0x000fc800078410ff */
[----:B------:R-:W-:Y:S01]  /*17080*/  LEA.HI.X.SX32 R15, R25, R2, 0x2, P2 ;  /* 0x00000002190f7211 */ /* 0x000fe200010f16ff */
[----:B---3--:R2:W-:Y:S01]  /*17090*/  @P4 STG.E desc[UR8][R4.64], R28 ;  /* 0x0000001c04004986 */ /* 0x0085e2000c101908 */
[----:B-1----:R-:W-:-:S03]  /*170a0*/  LEA R12, P2, R3, R0, 0x2 ;  /* 0x00000000030c7211 */ /* 0x002fc600078410ff */
[----:B------:R2:W-:Y:S01]  /*170b0*/  @P3 STG.E desc[UR8][R8.64], R7 ;  /* 0x0000000708003986 */ /* 0x0005e2000c101908 */
[----:B------:R-:W-:-:S03]  /*170c0*/  LEA.HI.X.SX32 R13, R3, R2, 0x2, P2 ;  /* 0x00000002030d7211 */ /* 0x000fc600010f16ff */
[----:B------:R2:W-:Y:S01]  /*170d0*/  @P0 STG.E desc[UR8][R14.64], R29 ;  /* 0x0000001d0e000986 */ /* 0x0005e2000c101908 */
[----:B------:R-:W-:Y:S05]  /*170e0*/  @!P1 EXIT ;  /* 0x000000000000994d */ /* 0x000fea0003800000 */
[----:B------:R-:W-:Y:S01]  /*170f0*/  STG.E desc[UR8][R12.64], R11 ;  /* 0x0000000b0c007986 */ /* 0x000fe2000c101908 */
[----:B------:R-:W-:Y:S05]  /*17100*/  EXIT ;  /* 0x000000000000794d */ /* 0x000fea0003800000 */
.L_x_2:
[----:B------:R-:W-:-:S00]  /*17110*/  BRA `(.L_x_2) ;  /* 0xfffffffc00fc7947 */ /* 0x000fc0000383ffff */
[----:B------:R-:W-:-:S00]  /*17120*/  NOP ;  /* 0x0000000000007918 */ /* 0x000fc00000000000 */
        /* <DEDUP_REMOVED lines=13> */
.L_x_3:


//--------------------- .nv.shared.matmul_kernel  --------------------------
	.section	.nv.shared.matmul_kernel,"aw",@nobits
	.sectionflags	@""
	.align	16
	.zero		1024


//--------------------- .nv.shared.reserved.0     --------------------------
	.section	.nv.shared.reserved.0,"aw",@nobits
	.weak		__nv_reservedSMEM_offset_0_alias
	.size		__nv_reservedSMEM_offset_0_alias, 0, 64
	.other		__nv_reservedSMEM_offset_0_alias,@"STO_CUDA_RESERVED_SHARED STV_DEFAULT"
__nv_reservedSMEM_offset_0_alias:
	.zero		0
	.zero		64


//--------------------- .nv.constant0.matmul_kernel --------------------------
	.section	.nv.constant0.matmul_kernel,"a",@progbits
	.sectionflags	@""
	.align	4
.nv.constant0.matmul_kernel:
	.zero		976


//--------------------- SYMBOLS --------------------------

	.type		.nv.reservedSmem.offset0,@object
	.size		.nv.reservedSmem.offset0,0x4
	.type		.nv.reservedSmem.cap,@object
	.size		.nv.reservedSmem.cap,0x4
